// auto-generated by cutlass_sweep.gemm — config: {"arch": "sm_90", "cluster_m": 1, "cluster_n": 1, "dtype": "fp16", "dtype_b": "fp16", "layout": "nt", "stages": 0, "tile_k": 64, "tile_m": 384, "tile_n": 224}
#include "cutlass/cutlass.h"
#include "cutlass/gemm/collective/collective_builder.hpp"
#include "cutlass/gemm/device/gemm_universal_adapter.h"
#include "cutlass/gemm/kernel/gemm_universal.hpp"
#include "cutlass/epilogue/collective/collective_builder.hpp"

using ElemA = cutlass::half_t;
using ElemB = cutlass::half_t;
using ElemCD = cutlass::half_t;
using Acc  = float;
using TileShape    = cute::Shape<cute::_384, cute::_224, cute::_64>;
using ClusterShape = cute::Shape<cute::_1, cute::_1, cute::_1>;

using CollectiveEpilogue = typename cutlass::epilogue::collective::CollectiveBuilder<
    cutlass::arch::Sm90, cutlass::arch::OpClassTensorOp,
    TileShape, ClusterShape,
    cutlass::epilogue::collective::EpilogueTileAuto,
    Acc, Acc,
    ElemCD, cutlass::layout::RowMajor, 128 / cutlass::sizeof_bits<ElemCD>::value,
    ElemCD, cutlass::layout::RowMajor, 128 / cutlass::sizeof_bits<ElemCD>::value,
    cutlass::epilogue::collective::EpilogueScheduleAuto
  >::CollectiveOp;

using CollectiveMainloop = typename cutlass::gemm::collective::CollectiveBuilder<
    cutlass::arch::Sm90, cutlass::arch::OpClassTensorOp,
    ElemA, cutlass::layout::RowMajor, 128 / cutlass::sizeof_bits<ElemA>::value,
    ElemB, cutlass::layout::ColumnMajor, 128 / cutlass::sizeof_bits<ElemB>::value,
    Acc,
    TileShape, ClusterShape,
    cutlass::gemm::collective::StageCountAutoCarveout<static_cast<int>(sizeof(typename CollectiveEpilogue::SharedStorage))>,
    cutlass::gemm::collective::KernelScheduleAuto
  >::CollectiveOp;

using GemmKernel = cutlass::gemm::kernel::GemmUniversal<
    cute::Shape<int,int,int,int>,
    CollectiveMainloop,
    CollectiveEpilogue
>;
using Gemm = cutlass::gemm::device::GemmUniversalAdapter<GemmKernel>;

// Force the device kernel symbol into the cubin without needing a host main.
auto* _anchor = &cutlass::device_kernel<GemmKernel>;


// ===== COMPILED SASS (sm_90a) =====

	.target	sm_90a

	.elftype	@"ET_EXEC"


//--------------------- .note.nv.tkinfo           --------------------------
	.section	.note.nv.tkinfo,"",@"SHT_NOTE"
	.sectionflags	@"SHF_NOTE_NV_TKINFO"
	.tkinfo
        /*0018*/ 	.word	0x00000002
        /*0030*/ 	.string	""
        /*0030*/ 	.string	"ptxas"
        /*0030*/ 	.string	"Cuda compilation tools, release 13.0, V13.0.88"
        /*0030*/ 	.string	"Build cuda_13.0.r13.0/compiler.36424714_0"
        /*0030*/ 	.string	"-arch sm_90a -m 64 "



//--------------------- .note.nv.cuinfo           --------------------------
	.section	.note.nv.cuinfo,"",@"SHT_NOTE"
	.sectionflags	@"SHF_NOTE_NV_CUINFO"
        /*0018*/ 	.short	0x0002
        /*001a*/ 	.short	0x005a
        /*001c*/ 	.short	0x0082
	.zero		2


//--------------------- .nv.info                  --------------------------
	.section	.nv.info,"",@"SHT_CUDA_INFO"
	.align	4


	//----- nvinfo : EIATTR_REGCOUNT
	.align		4
        /*0000*/ 	.byte	0x04, 0x2f
        /*0002*/ 	.short	(.L_15 - .L_14)
	.align		4
.L_14:
        /*0004*/ 	.word	index@(_ZN7cutlass13device_kernelINS_4gemm6kernel13GemmUniversalIN4cute5tupleIJiiiiEEENS1_10collective13CollectiveMmaINS1_34MainloopSm90TmaGmmaWarpSpecializedILi2ENS5_IJNS4_1CILi1EEESB_SB_EEENS1_35KernelTmaWarpSpecializedCooperativeEEENS5_IJNSA_ILi384EEENSA_ILi224EEENSA_ILi64EEEEEENS_6half_tENS5_IJlSB_lEEESJ_SK_NS4_8TiledMMAINS4_8MMA_AtomIJNS4_4SM904GMMA25MMA_64x32x16_F32F16F16_SSILNSO_5MajorE0ELSQ_0ELNSO_7ScaleInE1ELSR_1EEEEEENS4_6LayoutINS5_IJNSA_ILi2EEESB_SB_EEENS5_IJSB_NSA_ILi0EEESX_EEEEENS5_IJNS4_10UnderscoreES10_S10_EEEEENS4_13SM90_TMA_LOADENS4_14ComposedLayoutINS4_7SwizzleILi3ELi4ELi3EEENS4_18smem_ptr_flag_bitsILi16EEENSU_INS5_IJNSA_ILi8EEESH_EEENS5_IJSH_SB_EEEEEEEvNS4_8identityES13_S1D_vS1E_EENS_8epilogue10collective6detail29Sm90TmaWarpSpecializedAdapterINS1H_15DefaultEpilogueISJ_SK_SK_NS1G_6thread17LinearCombinationISJ_Li1EffLNS1L_9ScaleType4KindE0ELNS_15FloatRoundStyleE2ESJ_EENS1_15EpilogueDefaultEEEEEvvEEEEvNT_6ParamsE)
        /*0008*/ 	.word	0x000000a8


	//----- nvinfo : EIATTR_FRAME_SIZE
	.align		4
.L_15:
        /*000c*/ 	.byte	0x04, 0x11
        /*000e*/ 	.short	(.L_17 - .L_16)
	.align		4
.L_16:
        /*0010*/ 	.word	index@(_ZN7cutlass13device_kernelINS_4gemm6kernel13GemmUniversalIN4cute5tupleIJiiiiEEENS1_10collective13CollectiveMmaINS1_34MainloopSm90TmaGmmaWarpSpecializedILi2ENS5_IJNS4_1CILi1EEESB_SB_EEENS1_35KernelTmaWarpSpecializedCooperativeEEENS5_IJNSA_ILi384EEENSA_ILi224EEENSA_ILi64EEEEEENS_6half_tENS5_IJlSB_lEEESJ_SK_NS4_8TiledMMAINS4_8MMA_AtomIJNS4_4SM904GMMA25MMA_64x32x16_F32F16F16_SSILNSO_5MajorE0ELSQ_0ELNSO_7ScaleInE1ELSR_1EEEEEENS4_6LayoutINS5_IJNSA_ILi2EEESB_SB_EEENS5_IJSB_NSA_ILi0EEESX_EEEEENS5_IJNS4_10UnderscoreES10_S10_EEEEENS4_13SM90_TMA_LOADENS4_14ComposedLayoutINS4_7SwizzleILi3ELi4ELi3EEENS4_18smem_ptr_flag_bitsILi16EEENSU_INS5_IJNSA_ILi8EEESH_EEENS5_IJSH_SB_EEEEEEEvNS4_8identityES13_S1D_vS1E_EENS_8epilogue10collective6detail29Sm90TmaWarpSpecializedAdapterINS1H_15DefaultEpilogueISJ_SK_SK_NS1G_6thread17LinearCombinationISJ_Li1EffLNS1L_9ScaleType4KindE0ELNS_15FloatRoundStyleE2ESJ_EENS1_15EpilogueDefaultEEEEEvvEEEEvNT_6ParamsE)
        /*0014*/ 	.word	0x000007d8


	//----- nvinfo : EIATTR_MIN_STACK_SIZE
	.align		4
.L_17:
        /*0018*/ 	.byte	0x04, 0x12
        /*001a*/ 	.short	(.L_19 - .L_18)
	.align		4
.L_18:
        /*001c*/ 	.word	index@(_ZN7cutlass13device_kernelINS_4gemm6kernel13GemmUniversalIN4cute5tupleIJiiiiEEENS1_10collective13CollectiveMmaINS1_34MainloopSm90TmaGmmaWarpSpecializedILi2ENS5_IJNS4_1CILi1EEESB_SB_EEENS1_35KernelTmaWarpSpecializedCooperativeEEENS5_IJNSA_ILi384EEENSA_ILi224EEENSA_ILi64EEEEEENS_6half_tENS5_IJlSB_lEEESJ_SK_NS4_8TiledMMAINS4_8MMA_AtomIJNS4_4SM904GMMA25MMA_64x32x16_F32F16F16_SSILNSO_5MajorE0ELSQ_0ELNSO_7ScaleInE1ELSR_1EEEEEENS4_6LayoutINS5_IJNSA_ILi2EEESB_SB_EEENS5_IJSB_NSA_ILi0EEESX_EEEEENS5_IJNS4_10UnderscoreES10_S10_EEEEENS4_13SM90_TMA_LOADENS4_14ComposedLayoutINS4_7SwizzleILi3ELi4ELi3EEENS4_18smem_ptr_flag_bitsILi16EEENSU_INS5_IJNSA_ILi8EEESH_EEENS5_IJSH_SB_EEEEEEEvNS4_8identityES13_S1D_vS1E_EENS_8epilogue10collective6detail29Sm90TmaWarpSpecializedAdapterINS1H_15DefaultEpilogueISJ_SK_SK_NS1G_6thread17LinearCombinationISJ_Li1EffLNS1L_9ScaleType4KindE0ELNS_15FloatRoundStyleE2ESJ_EENS1_15EpilogueDefaultEEEEEvvEEEEvNT_6ParamsE)
        /*0020*/ 	.word	0x000007d8
.L_19:


//--------------------- .nv.compat                --------------------------
	.section	.nv.compat,"",@"SHT_CUDA_COMPAT_INFO"
	.align	4
        /*0000*/ 	.byte	0x02, 0x09, 0x01, 0x00, 0x02, 0x02, 0x04, 0x00, 0x02, 0x05, 0x05, 0x00, 0x03, 0x07, 0x01, 0x01
        /*0010*/ 	.byte	0x02, 0x03, 0x01, 0x00, 0x02, 0x06, 0x01, 0x00, 0x04, 0x0b, 0x08, 0x00, 0x00, 0x00, 0x00, 0x00
        /*0020*/ 	.byte	0x00, 0x00, 0x00, 0x00


//--------------------- .nv.info._ZN7cutlass13device_kernelINS_4gemm6kernel13GemmUniversalIN4cute5tupleIJiiiiEEENS1_10collective13CollectiveMmaINS1_34MainloopSm90TmaGmmaWarpSpecializedILi2ENS5_IJNS4_1CILi1EEESB_SB_EEENS1_35KernelTmaWarpSpecializedCooperativeEEENS5_IJNSA_ILi384EEENSA_ILi224EEENSA_ILi64EEEEEENS_6half_tENS5_IJlSB_lEEESJ_SK_NS4_8TiledMMAINS4_8MMA_AtomIJNS4_4SM904GMMA25MMA_64x32x16_F32F16F16_SSILNSO_5MajorE0ELSQ_0ELNSO_7ScaleInE1ELSR_1EEEEEENS4_6LayoutINS5_IJNSA_ILi2EEESB_SB_EEENS5_IJSB_NSA_ILi0EEESX_EEEEENS5_IJNS4_10UnderscoreES10_S10_EEEEENS4_13SM90_TMA_LOADENS4_14ComposedLayoutINS4_7SwizzleILi3ELi4ELi3EEENS4_18smem_ptr_flag_bitsILi16EEENSU_INS5_IJNSA_ILi8EEESH_EEENS5_IJSH_SB_EEEEEEEvNS4_8identityES13_S1D_vS1E_EENS_8epilogue10collective6detail29Sm90TmaWarpSpecializedAdapterINS1H_15DefaultEpilogueISJ_SK_SK_NS1G_6thread17LinearCombinationISJ_Li1EffLNS1L_9ScaleType4KindE0ELNS_15FloatRoundStyleE2ESJ_EENS1_15EpilogueDefaultEEEEEvvEEEEvNT_6ParamsE --------------------------
	.section	.nv.info._ZN7cutlass13device_kernelINS_4gemm6kernel13GemmUniversalIN4cute5tupleIJiiiiEEENS1_10collective13CollectiveMmaINS1_34MainloopSm90TmaGmmaWarpSpecializedILi2ENS5_IJNS4_1CILi1EEESB_SB_EEENS1_35KernelTmaWarpSpecializedCooperativeEEENS5_IJNSA_ILi384EEENSA_ILi224EEENSA_ILi64EEEEEENS_6half_tENS5_IJlSB_lEEESJ_SK_NS4_8TiledMMAINS4_8MMA_AtomIJNS4_4SM904GMMA25MMA_64x32x16_F32F16F16_SSILNSO_5MajorE0ELSQ_0ELNSO_7ScaleInE1ELSR_1EEEEEENS4_6LayoutINS5_IJNSA_ILi2EEESB_SB_EEENS5_IJSB_NSA_ILi0EEESX_EEEEENS5_IJNS4_10UnderscoreES10_S10_EEEEENS4_13SM90_TMA_LOADENS4_14ComposedLayoutINS4_7SwizzleILi3ELi4ELi3EEENS4_18smem_ptr_flag_bitsILi16EEENSU_INS5_IJNSA_ILi8EEESH_EEENS5_IJSH_SB_EEEEEEEvNS4_8identityES13_S1D_vS1E_EENS_8epilogue10collective6detail29Sm90TmaWarpSpecializedAdapterINS1H_15DefaultEpilogueISJ_SK_SK_NS1G_6thread17LinearCombinationISJ_Li1EffLNS1L_9ScaleType4KindE0ELNS_15FloatRoundStyleE2ESJ_EENS1_15EpilogueDefaultEEEEEvvEEEEvNT_6ParamsE,"",@"SHT_CUDA_INFO"
	.sectionflags	@""
	.align	4


	//----- nvinfo : EIATTR_CUDA_API_VERSION
	.align		4
        /*0000*/ 	.byte	0x04, 0x37
        /*0002*/ 	.short	(.L_21 - .L_20)
.L_20:
        /*0004*/ 	.word	0x00000082


	//----- nvinfo : EIATTR_KPARAM_INFO
	.align		4
.L_21:
        /*0008*/ 	.byte	0x04, 0x17
        /*000a*/ 	.short	(.L_23 - .L_22)
.L_22:
        /*000c*/ 	.word	0x00000000
        /*0010*/ 	.short	0x0000
        /*0012*/ 	.short	0x0070
        /*0014*/ 	.byte	0x00, 0xf0, 0x01, 0x10


	//----- nvinfo : EIATTR_SPARSE_MMA_MASK
	.align		4
.L_23:
        /*0018*/ 	.byte	0x03, 0x50
        /*001a*/ 	.short	0x0000


	//----- nvinfo : EIATTR_MAXREG_COUNT
	.align		4
        /*001c*/ 	.byte	0x03, 0x1b
        /*001e*/ 	.short	0x00a8


	//----- nvinfo : EIATTR_NUM_BARRIERS
	.align		4
        /*0020*/ 	.byte	0x02, 0x4c
        /*0022*/ 	.byte	0x01
	.zero		1


	//----- nvinfo : EIATTR_EXTERNS
	.align		4
        /*0024*/ 	.byte	0x04, 0x0f
        /*0026*/ 	.short	(.L_25 - .L_24)


	//   ....[0]....
	.align		4
.L_24:
        /*0028*/ 	.word	index@(__assertfail)


	//----- nvinfo : EIATTR_ANNOTATIONS
	.align		4
.L_25:
        /*002c*/ 	.byte	0x04, 0x55
        /*002e*/ 	.short	(.L_27 - .L_26)


	//   ....[0]....
.L_26:
        /*0030*/ 	.word	0x00000001
        /*0034*/ 	.byte	0x50, 0x06, 0x00, 0x00, 0x01, 0x00, 0x00, 0x00, 0x70, 0x06, 0x00, 0x00, 0x01, 0x00, 0x00, 0x00
        /* <DEDUP_REMOVED lines=1071> */
        /*4334*/ 	.byte	0x70, 0x62, 0x02, 0x00


	//----- nvinfo : EIATTR_MERCURY_ISA_VERSION
	.align		4
.L_27:
        /*4338*/ 	.byte	0x03, 0x5f
        /*433a*/ 	.short	0x0101


	//----- nvinfo : EIATTR_INT_WARP_WIDE_INSTR_OFFSETS
	.align		4
        /*433c*/ 	.byte	0x04, 0x31
        /*433e*/ 	.short	(.L_29 - .L_28)


	//   ....[0]....
.L_28:
        /*4340*/ 	.word	0x000004c0


	//   ....[1]....
        /*4344*/ 	.word	0x000004d0


	//   ....[2]....
        /*4348*/ 	.word	0x00000560


	//----- nvinfo : EIATTR_COOP_GROUP_MASK_REGIDS
	.align		4
.L_29:
        /*434c*/ 	.byte	0x04, 0x29
        /*434e*/ 	.short	(.L_31 - .L_30)


	//   ....[0]....
.L_30:
        /*4350*/ 	.word	0xffffffff


	//   ....[1]....
        /*4354*/ 	.word	0xffffffff


	//   ....[2]....
        /*4358*/ 	.word	0xffffffff


	//   ....[3]....
        /*435c*/ 	.word	0xffffffff


	//   ....[4]....
        /*4360*/ 	.word	0xffffffff


	//----- nvinfo : EIATTR_COOP_GROUP_INSTR_OFFSETS
	.align		4
.L_31:
        /*4364*/ 	.byte	0x04, 0x28
        /*4366*/ 	.short	(.L_33 - .L_32)


	//   ....[0]....
.L_32:
        /*4368*/ 	.word	0x00000070


	//   ....[1]....
        /*436c*/ 	.word	0x00000080


	//   ....[2]....
        /*4370*/ 	.word	0x000001a0


	//   ....[3]....
        /*4374*/ 	.word	0x00000370


	//   ....[4]....
        /*4378*/ 	.word	0x00001130


	//----- nvinfo : EIATTR_REG_RECONFIG
	.align		4
.L_33:
        /*437c*/ 	.byte	0x01, 0x54
	.zero		2


	//----- nvinfo : EIATTR_SYSCALL_OFFSETS
	.align		4
        /*4380*/ 	.byte	0x04, 0x46
        /*4382*/ 	.short	(.L_35 - .L_34)


	//   ....[0]....
.L_34:
        /*4384*/ 	.word	0x000012e0


	//----- nvinfo : EIATTR_MBARRIER_INSTR_OFFSETS
	.align		4
.L_35:
        /*4388*/ 	.byte	0x04, 0x39
        /*438a*/ 	.short	(.L_37 - .L_36)


	//   ....[0]....
.L_36:
        /*438c*/ 	.word	0x00000320
        /*4390*/ 	.word	0x000000ff
        /*4394*/ 	.word	0x00000000
        /*4398*/ 	.short	0x0100
        /*439a*/ 	.byte	0x08
	.zero		1


	//   ....[1]....
        /*439c*/ 	.word	0x00000330
        /*43a0*/ 	.word	0x000000ff
        /*43a4*/ 	.word	0x00000010
        /*43a8*/ 	.short	0x0100
        /*43aa*/ 	.byte	0x08
	.zero		1


	//   ....[2]....
        /*43ac*/ 	.word	0x00000340
        /*43b0*/ 	.word	0x000000ff
        /*43b4*/ 	.word	0x00000008
        /*43b8*/ 	.short	0x0100
        /*43ba*/ 	.byte	0x08
	.zero		1


	//   ....[3]....
        /*43bc*/ 	.word	0x00000350
        /*43c0*/ 	.word	0x000000ff
        /*43c4*/ 	.word	0x00000018
        /*43c8*/ 	.short	0x0100
        /*43ca*/ 	.byte	0x08
	.zero		1


	//   ....[4]....
        /*43cc*/ 	.word	0x000005e0
        /*43d0*/ 	.word	0x000000ff
        /*43d4*/ 	.word	0x00000030
        /*43d8*/ 	.short	0x0100
        /*43da*/ 	.byte	0x10
	.zero		1


	//   ....[5]....
        /*43dc*/ 	.word	0x00000680
        /*43e0*/ 	.word	0x000000ff
        /*43e4*/ 	.word	0x00000038
        /*43e8*/ 	.short	0x0100
        /*43ea*/ 	.byte	0x10
	.zero		1


	//   ....[6]....
        /*43ec*/ 	.word	0x00001380
        /*43f0*/ 	.word	0x00000003
        /*43f4*/ 	.word	0x00000000
        /*43f8*/ 	.short	0x010a
        /*43fa*/ 	.byte	0x3f
	.zero		1


	//   ....[7]....
        /*43fc*/ 	.word	0x000013c0
        /*4400*/ 	.word	0x00000003
        /*4404*/ 	.word	0x00000000
        /*4408*/ 	.short	0x010a
        /*440a*/ 	.byte	0x3f
	.zero		1


	//   ....[8]....
        /*440c*/ 	.word	0x000075f0
        /*4410*/ 	.word	0x000000ff
        /*4414*/ 	.word	0x00000000
        /*4418*/ 	.short	0x010a
        /*441a*/ 	.byte	0x04
	.zero		1


	//   ....[9]....
        /*441c*/ 	.word	0x00007630
        /*4420*/ 	.word	0x000000ff
        /*4424*/ 	.word	0x00000000
        /*4428*/ 	.short	0x010a
        /*442a*/ 	.byte	0x04
	.zero		1


	//   ....[10]....
        /*442c*/ 	.word	0x0000e080
        /*4430*/ 	.word	0x000000ff
        /*4434*/ 	.word	0x00000000
        /*4438*/ 	.short	0x0101
        /*443a*/ 	.byte	0x04
	.zero		1


	//   ....[11]....
        /*443c*/ 	.word	0x0000e250
        /*4440*/ 	.word	0x000000ff
        /*4444*/ 	.word	0x00000000
        /*4448*/ 	.short	0x0101
        /*444a*/ 	.byte	0x04
	.zero		1


	//   ....[12]....
        /*444c*/ 	.word	0x00025e00
        /*4450*/ 	.word	0x0000000f
        /*4454*/ 	.word	0x00000010
        /*4458*/ 	.short	0x010a
        /*445a*/ 	.byte	0x3f
	.zero		1


	//   ....[13]....
        /*445c*/ 	.word	0x000261e0
        /*4460*/ 	.word	0x00000002
        /*4464*/ 	.word	0x00000038
        /*4468*/ 	.short	0x0101
        /*446a*/ 	.byte	0x3f
	.zero		1


	//   ....[14]....
        /*446c*/ 	.word	0x00026980
        /*4470*/ 	.word	0x00000005
        /*4474*/ 	.word	0x00000000
        /*4478*/ 	.short	0x010a
        /*447a*/ 	.byte	0x3f
	.zero		1


	//   ....[15]....
        /*447c*/ 	.word	0x00026a10
        /*4480*/ 	.word	0x00000003
        /*4484*/ 	.word	0x00000000
        /*4488*/ 	.short	0x010a
        /*448a*/ 	.byte	0x3f
	.zero		1


	//   ....[16]....
        /*448c*/ 	.word	0x00026a70
        /*4490*/ 	.word	0x00000003
        /*4494*/ 	.word	0x00000000
        /*4498*/ 	.short	0x010a
        /*449a*/ 	.byte	0x3f
	.zero		1


	//   ....[17]....
        /*449c*/ 	.word	0x00026ad0
        /*44a0*/ 	.word	0x00000004
        /*44a4*/ 	.word	0x00000000
        /*44a8*/ 	.short	0x010a
        /*44aa*/ 	.byte	0x3f
	.zero		1


	//   ....[18]....
        /*44ac*/ 	.word	0x00026ba0
        /*44b0*/ 	.word	0x0000000f
        /*44b4*/ 	.word	0x00000010
        /*44b8*/ 	.short	0x010a
        /*44ba*/ 	.byte	0x3f
	.zero		1


	//   ....[19]....
        /*44bc*/ 	.word	0x00026c70
        /*44c0*/ 	.word	0x00000005
        /*44c4*/ 	.word	0x00000000
        /*44c8*/ 	.short	0x010a
        /*44ca*/ 	.byte	0x3f
	.zero		1


	//----- nvinfo : EIATTR_NUM_MBARRIERS
	.align		4
.L_37:
        /*44cc*/ 	.byte	0x03, 0x38
        /*44ce*/ 	.short	0x0006


	//----- nvinfo : EIATTR_EXIT_INSTR_OFFSETS
	.align		4
        /*44d0*/ 	.byte	0x04, 0x1c
        /*44d2*/ 	.short	(.L_39 - .L_38)


	//   ....[0]....
.L_38:
        /*44d4*/ 	.word	0x000006e0


	//   ....[1]....
        /*44d8*/ 	.word	0x00001050


	//   ....[2]....
        /*44dc*/ 	.word	0x00025380


	//   ....[3]....
        /*44e0*/ 	.word	0x00025a90


	//   ....[4]....
        /*44e4*/ 	.word	0x00026a60


	//----- nvinfo : EIATTR_MAX_THREADS
	.align		4
.L_39:
        /*44e8*/ 	.byte	0x04, 0x05
        /*44ea*/ 	.short	(.L_41 - .L_40)
.L_40:
        /*44ec*/ 	.word	0x00000180
        /*44f0*/ 	.word	0x00000001
        /*44f4*/ 	.word	0x00000001


	//----- nvinfo : EIATTR_CRS_STACK_SIZE
	.align		4
.L_41:
        /*44f8*/ 	.byte	0x04, 0x1e
        /*44fa*/ 	.short	(.L_43 - .L_42)
.L_42:
        /*44fc*/ 	.word	0x00000000


	//----- nvinfo : EIATTR_CBANK_PARAM_SIZE
	.align		4
.L_43:
        /*4500*/ 	.byte	0x03, 0x19
        /*4502*/ 	.short	0x0470


	//----- nvinfo : EIATTR_PARAM_CBANK
	.align		4
        /*4504*/ 	.byte	0x04, 0x0a
        /*4506*/ 	.short	(.L_45 - .L_44)
	.align		4
.L_44:
        /*4508*/ 	.word	index@(.nv.constant0._ZN7cutlass13device_kernelINS_4gemm6kernel13GemmUniversalIN4cute5tupleIJiiiiEEENS1_10collective13CollectiveMmaINS1_34MainloopSm90TmaGmmaWarpSpecializedILi2ENS5_IJNS4_1CILi1EEESB_SB_EEENS1_35KernelTmaWarpSpecializedCooperativeEEENS5_IJNSA_ILi384EEENSA_ILi224EEENSA_ILi64EEEEEENS_6half_tENS5_IJlSB_lEEESJ_SK_NS4_8TiledMMAINS4_8MMA_AtomIJNS4_4SM904GMMA25MMA_64x32x16_F32F16F16_SSILNSO_5MajorE0ELSQ_0ELNSO_7ScaleInE1ELSR_1EEEEEENS4_6LayoutINS5_IJNSA_ILi2EEESB_SB_EEENS5_IJSB_NSA_ILi0EEESX_EEEEENS5_IJNS4_10UnderscoreES10_S10_EEEEENS4_13SM90_TMA_LOADENS4_14ComposedLayoutINS4_7SwizzleILi3ELi4ELi3EEENS4_18smem_ptr_flag_bitsILi16EEENSU_INS5_IJNSA_ILi8EEESH_EEENS5_IJSH_SB_EEEEEEEvNS4_8identityES13_S1D_vS1E_EENS_8epilogue10collective6detail29Sm90TmaWarpSpecializedAdapterINS1H_15DefaultEpilogueISJ_SK_SK_NS1G_6thread17LinearCombinationISJ_Li1EffLNS1L_9ScaleType4KindE0ELNS_15FloatRoundStyleE2ESJ_EENS1_15EpilogueDefaultEEEEEvvEEEEvNT_6ParamsE)
        /*450c*/ 	.short	0x0210
        /*450e*/ 	.short	0x0470


	//----- nvinfo : EIATTR_SW_WAR
	.align		4
.L_45:
        /*4510*/ 	.byte	0x04, 0x36
        /*4512*/ 	.short	(.L_47 - .L_46)
.L_46:
        /*4514*/ 	.word	0x00000008
.L_47:


//--------------------- .nv.callgraph             --------------------------
	.section	.nv.callgraph,"",@"SHT_CUDA_CALLGRAPH"
	.align	4
	.sectionentsize	8
	.align		4
        /*0000*/ 	.word	0x00000000
	.align		4
        /*0004*/ 	.word	0xffffffff
	.align		4
        /*0008*/ 	.word	index@(_ZN7cutlass13device_kernelINS_4gemm6kernel13GemmUniversalIN4cute5tupleIJiiiiEEENS1_10collective13CollectiveMmaINS1_34MainloopSm90TmaGmmaWarpSpecializedILi2ENS5_IJNS4_1CILi1EEESB_SB_EEENS1_35KernelTmaWarpSpecializedCooperativeEEENS5_IJNSA_ILi384EEENSA_ILi224EEENSA_ILi64EEEEEENS_6half_tENS5_IJlSB_lEEESJ_SK_NS4_8TiledMMAINS4_8MMA_AtomIJNS4_4SM904GMMA25MMA_64x32x16_F32F16F16_SSILNSO_5MajorE0ELSQ_0ELNSO_7ScaleInE1ELSR_1EEEEEENS4_6LayoutINS5_IJNSA_ILi2EEESB_SB_EEENS5_IJSB_NSA_ILi0EEESX_EEEEENS5_IJNS4_10UnderscoreES10_S10_EEEEENS4_13SM90_TMA_LOADENS4_14ComposedLayoutINS4_7SwizzleILi3ELi4ELi3EEENS4_18smem_ptr_flag_bitsILi16EEENSU_INS5_IJNSA_ILi8EEESH_EEENS5_IJSH_SB_EEEEEEEvNS4_8identityES13_S1D_vS1E_EENS_8epilogue10collective6detail29Sm90TmaWarpSpecializedAdapterINS1H_15DefaultEpilogueISJ_SK_SK_NS1G_6thread17LinearCombinationISJ_Li1EffLNS1L_9ScaleType4KindE0ELNS_15FloatRoundStyleE2ESJ_EENS1_15EpilogueDefaultEEEEEvvEEEEvNT_6ParamsE)
	.align		4
        /*000c*/ 	.word	index@(__assertfail)
	.align		4
        /*0010*/ 	.word	0x00000000
	.align		4
        /*0014*/ 	.word	0xfffffffe
	.align		4
        /*0018*/ 	.word	0x00000000
	.align		4
        /*001c*/ 	.word	0xfffffffd
	.align		4
        /*0020*/ 	.word	0x00000000
	.align		4
        /*0024*/ 	.word	0xfffffffc


//--------------------- .nv.constant4             --------------------------
	.section	.nv.constant4,"a",@progbits
	.align	8
	.align		8
.nv.constant4:
        /*0000*/ 	.dword	__assertfail
	.align		8
        /*0008*/ 	.dword	__unnamed_1
	.align		8
        /*0010*/ 	.dword	_ZN40_INTERNAL_3cac6597_4_k_cu_0afa9373_178044cuda3std3__45__cpo5beginE
	.align		8
        /*0018*/ 	.dword	_ZN40_INTERNAL_3cac6597_4_k_cu_0afa9373_178044cuda3std3__45__cpo3endE
	.align		8
        /*0020*/ 	.dword	_ZN40_INTERNAL_3cac6597_4_k_cu_0afa9373_178044cuda3std3__45__cpo6cbeginE
	.align		8
        /*0028*/ 	.dword	_ZN40_INTERNAL_3cac6597_4_k_cu_0afa9373_178044cuda3std3__45__cpo4cendE
	.align		8
        /*0030*/ 	.dword	_ZN40_INTERNAL_3cac6597_4_k_cu_0afa9373_178044cuda3std3__442_GLOBAL__N__3cac6597_4_k_cu_0afa9373_178046ignoreE
	.align		8
        /*0038*/ 	.dword	_ZN40_INTERNAL_3cac6597_4_k_cu_0afa9373_178044cuda3std3__419piecewise_constructE
	.align		8
        /*0040*/ 	.dword	_ZN40_INTERNAL_3cac6597_4_k_cu_0afa9373_178044cuda3std3__48in_placeE
	.align		8
        /*0048*/ 	.dword	_ZN40_INTERNAL_3cac6597_4_k_cu_0afa9373_178044cuda3std6ranges3__45__cpo4swapE
	.align		8
        /*0050*/ 	.dword	_ZN40_INTERNAL_3cac6597_4_k_cu_0afa9373_178044cuda3std6ranges3__45__cpo9iter_moveE
	.align		8
        /*0058*/ 	.dword	_ZN40_INTERNAL_3cac6597_4_k_cu_0afa9373_178044cute7productE
	.align		8
        /*0060*/ 	.dword	_ZN40_INTERNAL_3cac6597_4_k_cu_0afa9373_178044cute1_E
	.align		8
        /*0068*/ 	.dword	$str$22
	.align		8
        /*0070*/ 	.dword	$str$23


//--------------------- .text._ZN7cutlass13device_kernelINS_4gemm6kernel13GemmUniversalIN4cute5tupleIJiiiiEEENS1_10collective13CollectiveMmaINS1_34MainloopSm90TmaGmmaWarpSpecializedILi2ENS5_IJNS4_1CILi1EEESB_SB_EEENS1_35KernelTmaWarpSpecializedCooperativeEEENS5_IJNSA_ILi384EEENSA_ILi224EEENSA_ILi64EEEEEENS_6half_tENS5_IJlSB_lEEESJ_SK_NS4_8TiledMMAINS4_8MMA_AtomIJNS4_4SM904GMMA25MMA_64x32x16_F32F16F16_SSILNSO_5MajorE0ELSQ_0ELNSO_7ScaleInE1ELSR_1EEEEEENS4_6LayoutINS5_IJNSA_ILi2EEESB_SB_EEENS5_IJSB_NSA_ILi0EEESX_EEEEENS5_IJNS4_10UnderscoreES10_S10_EEEEENS4_13SM90_TMA_LOADENS4_14ComposedLayoutINS4_7SwizzleILi3ELi4ELi3EEENS4_18smem_ptr_flag_bitsILi16EEENSU_INS5_IJNSA_ILi8EEESH_EEENS5_IJSH_SB_EEEEEEEvNS4_8identityES13_S1D_vS1E_EENS_8epilogue10collective6detail29Sm90TmaWarpSpecializedAdapterINS1H_15DefaultEpilogueISJ_SK_SK_NS1G_6thread17LinearCombinationISJ_Li1EffLNS1L_9ScaleType4KindE0ELNS_15FloatRoundStyleE2ESJ_EENS1_15EpilogueDefaultEEEEEvvEEEEvNT_6ParamsE --------------------------
	.section	.text._ZN7cutlass13device_kernelINS_4gemm6kernel13GemmUniversalIN4cute5tupleIJiiiiEEENS1_10collective13CollectiveMmaINS1_34MainloopSm90TmaGmmaWarpSpecializedILi2ENS5_IJNS4_1CILi1EEESB_SB_EEENS1_35KernelTmaWarpSpecializedCooperativeEEENS5_IJNSA_ILi384EEENSA_ILi224EEENSA_ILi64EEEEEENS_6half_tENS5_IJlSB_lEEESJ_SK_NS4_8TiledMMAINS4_8MMA_AtomIJNS4_4SM904GMMA25MMA_64x32x16_F32F16F16_SSILNSO_5MajorE0ELSQ_0ELNSO_7ScaleInE1ELSR_1EEEEEENS4_6LayoutINS5_IJNSA_ILi2EEESB_SB_EEENS5_IJSB_NSA_ILi0EEESX_EEEEENS5_IJNS4_10UnderscoreES10_S10_EEEEENS4_13SM90_TMA_LOADENS4_14ComposedLayoutINS4_7SwizzleILi3ELi4ELi3EEENS4_18smem_ptr_flag_bitsILi16EEENSU_INS5_IJNSA_ILi8EEESH_EEENS5_IJSH_SB_EEEEEEEvNS4_8identityES13_S1D_vS1E_EENS_8epilogue10collective6detail29Sm90TmaWarpSpecializedAdapterINS1H_15DefaultEpilogueISJ_SK_SK_NS1G_6thread17LinearCombinationISJ_Li1EffLNS1L_9ScaleType4KindE0ELNS_15FloatRoundStyleE2ESJ_EENS1_15EpilogueDefaultEEEEEvvEEEEvNT_6ParamsE,"ax",@progbits
	.align	128
.text._ZN7cutlass13device_kernelINS_4gemm6kernel13GemmUniversalIN4cute5tupleIJiiiiEEENS1_10collective13CollectiveMmaINS1_34MainloopSm90TmaGmmaWarpSpecializedILi2ENS5_IJNS4_1CILi1EEESB_SB_EEENS1_35KernelTmaWarpSpecializedCooperativeEEENS5_IJNSA_ILi384EEENSA_ILi224EEENSA_ILi64EEEEEENS_6half_tENS5_IJlSB_lEEESJ_SK_NS4_8TiledMMAINS4_8MMA_AtomIJNS4_4SM904GMMA25MMA_64x32x16_F32F16F16_SSILNSO_5MajorE0ELSQ_0ELNSO_7ScaleInE1ELSR_1EEEEEENS4_6LayoutINS5_IJNSA_ILi2EEESB_SB_EEENS5_IJSB_NSA_ILi0EEESX_EEEEENS5_IJNS4_10UnderscoreES10_S10_EEEEENS4_13SM90_TMA_LOADENS4_14ComposedLayoutINS4_7SwizzleILi3ELi4ELi3EEENS4_18smem_ptr_flag_bitsILi16EEENSU_INS5_IJNSA_ILi8EEESH_EEENS5_IJSH_SB_EEEEEEEvNS4_8identityES13_S1D_vS1E_EENS_8epilogue10collective6detail29Sm90TmaWarpSpecializedAdapterINS1H_15DefaultEpilogueISJ_SK_SK_NS1G_6thread17LinearCombinationISJ_Li1EffLNS1L_9ScaleType4KindE0ELNS_15FloatRoundStyleE2ESJ_EENS1_15EpilogueDefaultEEEEEvvEEEEvNT_6ParamsE:
        .type           _ZN7cutlass13device_kernelINS_4gemm6kernel13GemmUniversalIN4cute5tupleIJiiiiEEENS1_10collective13CollectiveMmaINS1_34MainloopSm90TmaGmmaWarpSpecializedILi2ENS5_IJNS4_1CILi1EEESB_SB_EEENS1_35KernelTmaWarpSpecializedCooperativeEEENS5_IJNSA_ILi384EEENSA_ILi224EEENSA_ILi64EEEEEENS_6half_tENS5_IJlSB_lEEESJ_SK_NS4_8TiledMMAINS4_8MMA_AtomIJNS4_4SM904GMMA25MMA_64x32x16_F32F16F16_SSILNSO_5MajorE0ELSQ_0ELNSO_7ScaleInE1ELSR_1EEEEEENS4_6LayoutINS5_IJNSA_ILi2EEESB_SB_EEENS5_IJSB_NSA_ILi0EEESX_EEEEENS5_IJNS4_10UnderscoreES10_S10_EEEEENS4_13SM90_TMA_LOADENS4_14ComposedLayoutINS4_7SwizzleILi3ELi4ELi3EEENS4_18smem_ptr_flag_bitsILi16EEENSU_INS5_IJNSA_ILi8EEESH_EEENS5_IJSH_SB_EEEEEEEvNS4_8identityES13_S1D_vS1E_EENS_8epilogue10collective6detail29Sm90TmaWarpSpecializedAdapterINS1H_15DefaultEpilogueISJ_SK_SK_NS1G_6thread17LinearCombinationISJ_Li1EffLNS1L_9ScaleType4KindE0ELNS_15FloatRoundStyleE2ESJ_EENS1_15EpilogueDefaultEEEEEvvEEEEvNT_6ParamsE,@function
        .size           _ZN7cutlass13device_kernelINS_4gemm6kernel13GemmUniversalIN4cute5tupleIJiiiiEEENS1_10collective13CollectiveMmaINS1_34MainloopSm90TmaGmmaWarpSpecializedILi2ENS5_IJNS4_1CILi1EEESB_SB_EEENS1_35KernelTmaWarpSpecializedCooperativeEEENS5_IJNSA_ILi384EEENSA_ILi224EEENSA_ILi64EEEEEENS_6half_tENS5_IJlSB_lEEESJ_SK_NS4_8TiledMMAINS4_8MMA_AtomIJNS4_4SM904GMMA25MMA_64x32x16_F32F16F16_SSILNSO_5MajorE0ELSQ_0ELNSO_7ScaleInE1ELSR_1EEEEEENS4_6LayoutINS5_IJNSA_ILi2EEESB_SB_EEENS5_IJSB_NSA_ILi0EEESX_EEEEENS5_IJNS4_10UnderscoreES10_S10_EEEEENS4_13SM90_TMA_LOADENS4_14ComposedLayoutINS4_7SwizzleILi3ELi4ELi3EEENS4_18smem_ptr_flag_bitsILi16EEENSU_INS5_IJNSA_ILi8EEESH_EEENS5_IJSH_SB_EEEEEEEvNS4_8identityES13_S1D_vS1E_EENS_8epilogue10collective6detail29Sm90TmaWarpSpecializedAdapterINS1H_15DefaultEpilogueISJ_SK_SK_NS1G_6thread17LinearCombinationISJ_Li1EffLNS1L_9ScaleType4KindE0ELNS_15FloatRoundStyleE2ESJ_EENS1_15EpilogueDefaultEEEEEvvEEEEvNT_6ParamsE,(.L_x_730 - _ZN7cutlass13device_kernelINS_4gemm6kernel13GemmUniversalIN4cute5tupleIJiiiiEEENS1_10collective13CollectiveMmaINS1_34MainloopSm90TmaGmmaWarpSpecializedILi2ENS5_IJNS4_1CILi1EEESB_SB_EEENS1_35KernelTmaWarpSpecializedCooperativeEEENS5_IJNSA_ILi384EEENSA_ILi224EEENSA_ILi64EEEEEENS_6half_tENS5_IJlSB_lEEESJ_SK_NS4_8TiledMMAINS4_8MMA_AtomIJNS4_4SM904GMMA25MMA_64x32x16_F32F16F16_SSILNSO_5MajorE0ELSQ_0ELNSO_7ScaleInE1ELSR_1EEEEEENS4_6LayoutINS5_IJNSA_ILi2EEESB_SB_EEENS5_IJSB_NSA_ILi0EEESX_EEEEENS5_IJNS4_10UnderscoreES10_S10_EEEEENS4_13SM90_TMA_LOADENS4_14ComposedLayoutINS4_7SwizzleILi3ELi4ELi3EEENS4_18smem_ptr_flag_bitsILi16EEENSU_INS5_IJNSA_ILi8EEESH_EEENS5_IJSH_SB_EEEEEEEvNS4_8identityES13_S1D_vS1E_EENS_8epilogue10collective6detail29Sm90TmaWarpSpecializedAdapterINS1H_15DefaultEpilogueISJ_SK_SK_NS1G_6thread17LinearCombinationISJ_Li1EffLNS1L_9ScaleType4KindE0ELNS_15FloatRoundStyleE2ESJ_EENS1_15EpilogueDefaultEEEEEvvEEEEvNT_6ParamsE)
        .other          _ZN7cutlass13device_kernelINS_4gemm6kernel13GemmUniversalIN4cute5tupleIJiiiiEEENS1_10collective13CollectiveMmaINS1_34MainloopSm90TmaGmmaWarpSpecializedILi2ENS5_IJNS4_1CILi1EEESB_SB_EEENS1_35KernelTmaWarpSpecializedCooperativeEEENS5_IJNSA_ILi384EEENSA_ILi224EEENSA_ILi64EEEEEENS_6half_tENS5_IJlSB_lEEESJ_SK_NS4_8TiledMMAINS4_8MMA_AtomIJNS4_4SM904GMMA25MMA_64x32x16_F32F16F16_SSILNSO_5MajorE0ELSQ_0ELNSO_7ScaleInE1ELSR_1EEEEEENS4_6LayoutINS5_IJNSA_ILi2EEESB_SB_EEENS5_IJSB_NSA_ILi0EEESX_EEEEENS5_IJNS4_10UnderscoreES10_S10_EEEEENS4_13SM90_TMA_LOADENS4_14ComposedLayoutINS4_7SwizzleILi3ELi4ELi3EEENS4_18smem_ptr_flag_bitsILi16EEENSU_INS5_IJNSA_ILi8EEESH_EEENS5_IJSH_SB_EEEEEEEvNS4_8identityES13_S1D_vS1E_EENS_8epilogue10collective6detail29Sm90TmaWarpSpecializedAdapterINS1H_15DefaultEpilogueISJ_SK_SK_NS1G_6thread17LinearCombinationISJ_Li1EffLNS1L_9ScaleType4KindE0ELNS_15FloatRoundStyleE2ESJ_EENS1_15EpilogueDefaultEEEEEvvEEEEvNT_6ParamsE,@"STO_CUDA_ENTRY STV_DEFAULT"
_ZN7cutlass13device_kernelINS_4gemm6kernel13GemmUniversalIN4cute5tupleIJiiiiEEENS1_10collective13CollectiveMmaINS1_34MainloopSm90TmaGmmaWarpSpecializedILi2ENS5_IJNS4_1CILi1EEESB_SB_EEENS1_35KernelTmaWarpSpecializedCooperativeEEENS5_IJNSA_ILi384EEENSA_ILi224EEENSA_ILi64EEEEEENS_6half_tENS5_IJlSB_lEEESJ_SK_NS4_8TiledMMAINS4_8MMA_AtomIJNS4_4SM904GMMA25MMA_64x32x16_F32F16F16_SSILNSO_5MajorE0ELSQ_0ELNSO_7ScaleInE1ELSR_1EEEEEENS4_6LayoutINS5_IJNSA_ILi2EEESB_SB_EEENS5_IJSB_NSA_ILi0EEESX_EEEEENS5_IJNS4_10UnderscoreES10_S10_EEEEENS4_13SM90_TMA_LOADENS4_14ComposedLayoutINS4_7SwizzleILi3ELi4ELi3EEENS4_18smem_ptr_flag_bitsILi16EEENSU_INS5_IJNSA_ILi8EEESH_EEENS5_IJSH_SB_EEEEEEEvNS4_8identityES13_S1D_vS1E_EENS_8epilogue10collective6detail29Sm90TmaWarpSpecializedAdapterINS1H_15DefaultEpilogueISJ_SK_SK_NS1G_6thread17LinearCombinationISJ_Li1EffLNS1L_9ScaleType4KindE0ELNS_15FloatRoundStyleE2ESJ_EENS1_15EpilogueDefaultEEEEEvvEEEEvNT_6ParamsE:
[----:B------:R-:W0:Y:S02]  /*0000*/  LDC R1, c[0x0][0x28] ;  /* 0x00000a00ff017b82 */ /* 0x000e240000000800 */
[----:B0-----:R-:W-:Y:S01]  /*0010*/  VIADD R1, R1, 0xfffff828 ;  /* 0xfffff82801017836 */ /* 0x001fe20000000000 */
[----:B------:R-:W0:Y:S01]  /*0020*/  S2R R2, SR_TID.X ;  /* 0x0000000000027919 */ /* 0x000e220000002100 */
[----:B------:R-:W-:Y:S01]  /*0030*/  ELECT P0, URZ, PT ;  /* 0x00000000003f782f */ /* 0x000fe20003800000 */
[----:B------:R-:W-:Y:S01]  /*0040*/  BSSY B0, `(.L_x_0) ;  /* 0x0000015000007945 */ /* 0x000fe20003800000 */
[--C-:B0-----:R-:W-:Y:S02]  /*0050*/  SHF.R.U32.HI R0, RZ, 0x5, R2.reuse ;  /* 0x00000005ff007819 */ /* 0x101fe40000011602 */
[----:B------:R-:W-:-:S03]  /*0060*/  SHF.R.U32.HI R2, RZ, 0x7, R2 ;  /* 0x00000007ff027819 */ /* 0x000fc60000011602 */
[----:B------:R-:W0:Y:S04]  /*0070*/  SHFL.IDX PT, R3, R0, RZ, 0x1f ;  /* 0x00001fff00037589 */ /* 0x000e2800000e0000 */
[----:B------:R-:W1:Y:S01]  /*0080*/  SHFL.IDX PT, R2, R2, RZ, 0x1f ;  /* 0x00001fff02027589 */ /* 0x000e6200000e0000 */
[----:B0-----:R-:W-:Y:S02]  /*0090*/  R2UR UR10, R3 ;  /* 0x00000000030a72ca */ /* 0x001fe400000e0000 */
[----:B-1----:R-:W-:-:S11]  /*00a0*/  R2UR UR5, R2 ;  /* 0x00000000020572ca */ /* 0x002fd600000e0000 */
[----:B------:R-:W-:Y:S02]  /*00b0*/  USHF.R.S32.HI UR4, URZ, 0x1f, UR10 ;  /* 0x0000001f3f047899 */ /* 0x000fe4000801140a */
[----:B------:R-:W-:Y:S02]  /*00c0*/  ISETP.NE.OR P0, PT, RZ, UR10, !P0 ;  /* 0x0000000aff007c0c */ /* 0x000fe4000c705670 */
[----:B------:R-:W-:-:S04]  /*00d0*/  ULEA.HI UR4, UR4, UR10, URZ, 0x2 ;  /* 0x0000000a04047291 */ /* 0x000fc8000f8f103f */
[----:B------:R-:W-:-:S04]  /*00e0*/  ULOP3.LUT UR4, UR4, 0xfffffffc, URZ, 0xc0, !UPT ;  /* 0xfffffffc04047892 */ /* 0x000fc8000f8ec03f */
[----:B------:R-:W-:-:S03]  /*00f0*/  UIADD3 UR10, UR10, -UR4, URZ ;  /* 0x800000040a0a7290 */ /* 0x000fc6000fffe03f */
[----:B------:R-:W-:Y:S09]  /*0100*/  @P0 BRA `(.L_x_1) ;  /* 0x0000000000200947 */ /* 0x000ff20003800000 */
[----:B------:R-:W-:Y:S02]  /*0110*/  ULDC.64 UR6, c[0x0][0x198] ;  /* 0x0000660000067ab9 */ /* 0x000fe40000000a00 */
[----:B------:R-:W-:Y:S02]  /*0120*/  UIADD3 UR8, UP0, UR6, 0xf0, URZ ;  /* 0x000000f006087890 */ /* 0x000fe4000ff1e03f */
[----:B------:R-:W-:Y:S02]  /*0130*/  UIADD3 UR6, UP1, UR6, 0x1f0, URZ ;  /* 0x000001f006067890 */ /* 0x000fe4000ff3e03f */
[----:B------:R-:W-:Y:S02]  /*0140*/  UIADD3.X UR9, URZ, UR7, URZ, UP0, !UPT ;  /* 0x000000073f097290 */ /* 0x000fe400087fe43f */
[----:B------:R-:W-:-:S07]  /*0150*/  UIADD3.X UR7, URZ, UR7, URZ, UP1, !UPT ;  /* 0x000000073f077290 */ /* 0x000fce0008ffe43f */
[----:B------:R0:W-:Y:S02]  /*0160*/  UTMACCTL.PF [UR8] ;  /* 0x00000000080079b9 */ /* 0x0001e40008040000 */
[----:B------:R0:W-:Y:S02]  /*0170*/  UTMACCTL.PF [UR6] ;  /* 0x00000000060079b9 */ /* 0x0001e40008040000 */
[----:B0-----:R-:W-:Y:S01]  /*0180*/  NOP ;  /* 0x0000000000007918 */ /* 0x001fe20000000000 */
.L_x_1:
[----:B------:R-:W-:Y:S05]  /*0190*/  BSYNC B0 ;  /* 0x0000000000007941 */ /* 0x000fea0003800000 */
.L_x_0:
[----:B------:R-:W0:Y:S01]  /*01a0*/  SHFL.IDX PT, R2, R0, RZ, 0x1f ;  /* 0x00001fff00027589 */ /* 0x000e2200000e0000 */
[----:B------:R-:W-:Y:S01]  /*01b0*/  UISETP.NE.AND UP0, UPT, UR10, 0x3, UPT ;  /* 0x000000030a00788c */ /* 0x000fe2000bf05270 */
[----:B------:R-:W-:Y:S01]  /*01c0*/  ISETP.NE.AND P1, PT, RZ, UR5, PT ;  /* 0x00000005ff007c0c */ /* 0x000fe2000bf25270 */
[----:B------:R-:W-:Y:S02]  /*01d0*/  UIADD3 UR18, UR5, -0x1, URZ ;  /* 0xffffffff05127890 */ /* 0x000fe4000fffe03f */
[----:B------:R-:W-:Y:S02]  /*01e0*/  UISETP.EQ.OR UP0, UPT, UR10, URZ, !UP0 ;  /* 0x0000003f0a00728c */ /* 0x000fe4000c702670 */
[----:B------:R-:W-:Y:S02]  /*01f0*/  UISETP.GE.U32.AND UP1, UPT, UR18, 0x2, UPT ;  /* 0x000000021200788c */ /* 0x000fe4000bf26070 */
[----:B------:R-:W-:-:S04]  /*0200*/  UISETP.EQ.AND UP0, UPT, UR5, URZ, UP0 ;  /* 0x0000003f0500728c */ /* 0x000fc80008702270 */
[----:B------:R-:W-:-:S04]  /*0210*/  USEL UR38, URZ, 0x1, !UP0 ;  /* 0x000000013f267887 */ /* 0x000fc8000c000000 */
[----:B------:R-:W-:Y:S01]  /*0220*/  USEL UR38, UR38, 0x2, UP1 ;  /* 0x0000000226267887 */ /* 0x000fe20008800000 */
[----:B0-----:R-:W-:-:S13]  /*0230*/  ISETP.NE.AND P0, PT, R2, RZ, PT ;  /* 0x000000ff0200720c */ /* 0x001fda0003f05270 */
[----:B------:R-:W-:Y:S05]  /*0240*/  @P0 BRA `(.L_x_2) ;  /* 0x0000000000480947 */ /* 0x000fea0003800000 */
[----:B------:R-:W0:Y:S01]  /*0250*/  S2UR UR8, SR_CgaCtaId ;  /* 0x00000000000879c3 */ /* 0x000e220000008800 */
[----:B------:R-:W-:Y:S01]  /*0260*/  UMOV UR4, 0x400 ;  /* 0x0000040000047882 */ /* 0x000fe20000000000 */
[----:B------:R-:W-:Y:S01]  /*0270*/  UMOV UR5, 0x1 ;  /* 0x0000000100057882 */ /* 0x000fe20000000000 */
[----:B------:R-:W-:Y:S01]  /*0280*/  UMOV UR6, 0x100 ;  /* 0x0000010000067882 */ /* 0x000fe20000000000 */
[----:B------:R-:W-:Y:S01]  /*0290*/  ELECT P0, URZ, PT ;  /* 0x00000000003f782f */ /* 0x000fe20003800000 */
[----:B------:R-:W-:-:S04]  /*02a0*/  UIADD3 UR6, -UR6, 0x100000, URZ ;  /* 0x0010000006067890 */ /* 0x000fc8000fffe13f */
[----:B------:R-:W-:Y:S02]  /*02b0*/  USHF.L.U32 UR7, UR6, 0xb, URZ ;  /* 0x0000000b06077899 */ /* 0x000fe4000800063f */
[----:B------:R-:W-:Y:S02]  /*02c0*/  USHF.L.U32 UR6, UR6, 0x1, URZ ;  /* 0x0000000106067899 */ /* 0x000fe4000800063f */
[----:B0-----:R-:W-:Y:S02]  /*02d0*/  ULEA UR8, UR8, UR4, 0x18 ;  /* 0x0000000408087291 */ /* 0x001fe4000f8ec03f */
[----:B------:R-:W-:-:S04]  /*02e0*/  UIADD3 UR4, -UR5, 0x100000, URZ ;  /* 0x0010000005047890 */ /* 0x000fc8000fffe13f */
[----:B------:R-:W-:Y:S02]  /*02f0*/  USHF.L.U32 UR5, UR4, 0xb, URZ ;  /* 0x0000000b04057899 */ /* 0x000fe4000800063f */
[----:B------:R-:W-:Y:S01]  /*0300*/  USHF.L.U32 UR4, UR4, 0x1, URZ ;  /* 0x0000000104047899 */ /* 0x000fe2000800063f */
[----:B------:R-:W0:Y:S11]  /*0310*/  FENCE.VIEW.ASYNC.S ;  /* 0x00000000000073c6 */ /* 0x000e360000000000 */
[----:B0-----:R0:W1:Y:S01]  /*0320*/  SYNCS.EXCH.64 URZ, [UR8], UR4 ;  /* 0x00000004083f75b2 */ /* 0x0010620008000100 */
[----:B------:R0:W2:Y:S01]  /*0330*/  SYNCS.EXCH.64 URZ, [UR8+0x10], UR6 ;  /* 0x00001006083f75b2 */ /* 0x0000a20008000100 */
[----:B------:R0:W3:Y:S01]  /*0340*/  SYNCS.EXCH.64 URZ, [UR8+0x8], UR4 ;  /* 0x00000804083f75b2 */ /* 0x0000e20008000100 */
[----:B------:R0:W4:Y:S01]  /*0350*/  SYNCS.EXCH.64 URZ, [UR8+0x18], UR6 ;  /* 0x00001806083f75b2 */ /* 0x0001220008000100 */
[----:B------:R-:W-:Y:S01]  /*0360*/  NOP ;  /* 0x0000000000007918 */ /* 0x000fe20000000000 */
.L_x_2:
[----:B------:R-:W5:Y:S01]  /*0370*/  SHFL.IDX PT, R0, R0, RZ, 0x1f ;  /* 0x00001fff00007589 */ /* 0x000f6200000e0000 */
[----:B------:R-:W-:Y:S01]  /*0380*/  ELECT P0, URZ, PT ;  /* 0x00000000003f782f */ /* 0x000fe20003800000 */
[----:B------:R-:W1:Y:S01]  /*0390*/  S2UR UR17, SR_CTAID.Y ;  /* 0x00000000001179c3 */ /* 0x000e620000002600 */
[----:B0-----:R-:W-:Y:S01]  /*03a0*/  ULDC UR5, c[0x0][0x65c] ;  /* 0x0001970000057ab9 */ /* 0x001fe20000000800 */
[----:B------:R-:W-:Y:S01]  /*03b0*/  UMOV UR12, 0x20 ;  /* 0x00000020000c7882 */ /* 0x000fe20000000000 */
[----:B------:R-:W-:Y:S01]  /*03c0*/  UISETP.NE.AND UP2, UPT, UR5, 0x1, UPT ;  /* 0x000000010500788c */ /* 0x000fe2000bf45270 */
[----:B------:R-:W-:Y:S01]  /*03d0*/  NOP ;  /* 0x0000000000007918 */ /* 0x000fe20000000000 */
[----:B------:R-:W-:Y:S02]  /*03e0*/  NOP ;  /* 0x0000000000007918 */ /* 0x000fe40000000000 */
[----:B------:R-:W-:Y:S01]  /*03f0*/  UP2UR UR39, UPR, URZ, 0x4 ;  /* 0x000000043f277883 */ /* 0x000fe20008000000 */
[----:B------:R-:W0:Y:S01]  /*0400*/  S2UR UR4, SR_CTAID.X ;  /* 0x00000000000479c3 */ /* 0x000e220000002500 */
[----:B------:R-:W-:-:S02]  /*0410*/  PLOP3.LUT P2, PT, PT, PT, UP2, 0x80, 0x0 ;  /* 0x000000000000781c */ /* 0x000fc40003f4f028 */
[----:B------:R-:W-:Y:S02]  /*0420*/  PLOP3.LUT P4, PT, PT, PT, UP2, 0x80, 0x0 ;  /* 0x000000000000781c */ /* 0x000fe40003f8f028 */
[----:B------:R-:W-:Y:S01]  /*0430*/  PLOP3.LUT P3, PT, PT, PT, UP2, 0x80, 0x0 ;  /* 0x000000000000781c */ /* 0x000fe20003f6f028 */
[----:B------:R-:W-:Y:S01]  /*0440*/  @UP2 ULDC UR14, c[0x0][0x10] ;  /* 0x00000400000e2ab9 */ /* 0x000fe20000000800 */
[----:B------:R-:W-:Y:S01]  /*0450*/  @UP2 UMOV UR9, URZ ;  /* 0x0000003f00092c82 */ /* 0x000fe20008000000 */
[----:B------:R-:W-:Y:S01]  /*0460*/  @!UP2 ULDC UR11, c[0x0][0xc] ;  /* 0x00000300000baab9 */ /* 0x000fe20000000800 */
[----:B-----5:R-:W-:Y:S01]  /*0470*/  ISETP.NE.OR P0, PT, R0, RZ, !P0 ;  /* 0x000000ff0000720c */ /* 0x020fe20004705670 */
[----:B-1----:R-:W-:Y:S02]  /*0480*/  @UP2 UMOV UR7, UR17 ;  /* 0x0000001100072c82 */ /* 0x002fe40008000000 */
[----:B------:R-:W-:Y:S01]  /*0490*/  @UP2 UMOV UR8, UR7 ;  /* 0x0000000700082c82 */ /* 0x000fe20008000000 */
[----:B------:R-:W-:Y:S01]  /*04a0*/  @!UP2 UMOV UR7, UR17 ;  /* 0x000000110007ac82 */ /* 0x000fe20008000000 */
[----:B0-----:R-:W-:-:S08]  /*04b0*/  @UP2 UIMAD.WIDE.U32 UR14, UR4, UR14, UR8 ;  /* 0x0000000e040e22a5 */ /* 0x001fd0000f8e0008 */
[----:B------:R-:W-:Y:S01]  /*04c0*/  VOTEU.ALL UP0, P0 ;  /* 0x00000000003f7886 */ /* 0x000fe20000000000 */
[----:B------:R-:W-:Y:S01]  /*04d0*/  VOTEU.ALL UP1, P0 ;  /* 0x00000000003f7886 */ /* 0x000fe20000020000 */
[----:B------:R-:W-:-:S03]  /*04e0*/  IMAD.U32 R2, RZ, RZ, UR14 ;  /* 0x0000000eff027e24 */ /* 0x000fc6000f8e00ff */
[----:B------:R-:W0:Y:S01]  /*04f0*/  @!UP0 S2UR UR6, SR_CgaCtaId ;  /* 0x00000000000689c3 */ /* 0x000e220000008800 */
[----:B------:R-:W-:Y:S01]  /*0500*/  @!UP0 UMOV UR5, 0x400 ;  /* 0x0000040000058882 */ /* 0x000fe20000000000 */
[----:B------:R-:W-:-:S04]  /*0510*/  @!UP0 UIADD3 UR12, -UR12, 0x100000, URZ ;  /* 0x001000000c0c8890 */ /* 0x000fc8000fffe13f */
[----:B------:R-:W-:Y:S02]  /*0520*/  @!UP0 USHF.L.U32 UR13, UR12, 0xb, URZ ;  /* 0x0000000b0c0d8899 */ /* 0x000fe4000800063f */
[----:B------:R-:W-:Y:S01]  /*0530*/  @!UP0 USHF.L.U32 UR12, UR12, 0x1, URZ ;  /* 0x000000010c0c8899 */ /* 0x000fe2000800063f */
[----:B------:R-:W-:Y:S01]  /*0540*/  IMAD.U32 R3, RZ, RZ, UR15 ;  /* 0x0000000fff037e24 */ /* 0x000fe2000f8e00ff */
[----:B0-----:R-:W-:Y:S01]  /*0550*/  @!UP0 ULEA UR16, UR6, UR5, 0x18 ;  /* 0x0000000506108291 */ /* 0x001fe2000f8ec03f */
[----:B------:R-:W-:Y:S01]  /*0560*/  VOTEU.ALL UP0, P0 ;  /* 0x00000000003f7886 */ /* 0x000fe20000000000 */
[----:B------:R-:W-:Y:S01]  /*0570*/  PLOP3.LUT P0, PT, PT, PT, UP2, 0x80, 0x0 ;  /* 0x000000000000781c */ /* 0x000fe20003f0f028 */
[----:B------:R-:W-:Y:S01]  /*0580*/  UMOV UR5, URZ ;  /* 0x0000003f00057c82 */ /* 0x000fe20008000000 */
[----:B------:R-:W-:Y:S01]  /*0590*/  @UP2 UMOV UR6, URZ ;  /* 0x0000003f00062c82 */ /* 0x000fe20008000000 */
[----:B------:R-:W-:Y:S02]  /*05a0*/  @!UP2 UIMAD.WIDE.U32 UR8, UR11, UR7, UR4 ;  /* 0x000000070b08a2a5 */ /* 0x000fe4000f8e0004 */
[----:B------:R-:W-:-:S04]  /*05b0*/  @UP2 UIADD3 UR6, UR15, UR6, URZ ;  /* 0x000000060f062290 */ /* 0x000fc8000fffe03f */
[----:B------:R-:W-:Y:S01]  /*05c0*/  IMAD.U32 R5, RZ, RZ, UR9 ;  /* 0x00000009ff057e24 */ /* 0x000fe2000f8e00ff */
[----:B------:R-:W0:Y:S02]  /*05d0*/  FENCE.VIEW.ASYNC.S ;  /* 0x00000000000073c6 */ /* 0x000e240000000000 */
[----:B0-----:R0:W2:Y:S01]  /*05e0*/  @!UP0 SYNCS.EXCH.64 URZ, [UR16+0x30], UR12 ;  /* 0x0000300c103f85b2 */ /* 0x0010a20008000100 */
[----:B------:R-:W-:Y:S01]  /*05f0*/  @P2 IMAD.U32 R6, RZ, RZ, UR6 ;  /* 0x00000006ff062e24 */ /* 0x000fe2000f8e00ff */
[----:B------:R-:W-:Y:S01]  /*0600*/  MOV R4, UR8 ;  /* 0x0000000800047c02 */ /* 0x000fe20008000f00 */
[----:B------:R-:W-:Y:S01]  /*0610*/  @!P4 IMAD.MOV.U32 R6, RZ, RZ, R5 ;  /* 0x000000ffff06c224 */ /* 0x000fe200078e0005 */
[----:B------:R-:W-:Y:S01]  /*0620*/  @P0 MOV R7, R2 ;  /* 0x0000000200070202 */ /* 0x000fe20000000f00 */
[----:B------:R-:W-:Y:S02]  /*0630*/  IMAD.U32 R2, RZ, RZ, UR8 ;  /* 0x00000008ff027e24 */ /* 0x000fe4000f8e00ff */
[----:B------:R-:W-:Y:S01]  /*0640*/  IMAD.U32 R3, RZ, RZ, UR9 ;  /* 0x00000009ff037e24 */ /* 0x000fe2000f8e00ff */
[----:B------:R0:W-:Y:S01]  /*0650*/  STL [R1+0x218], R6 ;  /* 0x0002180601007387 */ /* 0x0001e20000100800 */
[----:B------:R-:W-:-:S05]  /*0660*/  @!P3 IMAD.MOV.U32 R7, RZ, RZ, R2 ;  /* 0x000000ffff07b224 */ /* 0x000fca00078e0002 */
[----:B------:R0:W-:Y:S01]  /*0670*/  STL [R1+0x21c], R7 ;  /* 0x00021c0701007387 */ /* 0x0001e20000100800 */
[----:B------:R0:W2:Y:S01]  /*0680*/  @!UP1 SYNCS.EXCH.64 URZ, [UR16+0x38], UR12 ;  /* 0x0000380c103f95b2 */ /* 0x0000a20008000100 */
[----:B------:R-:W-:Y:S01]  /*0690*/  NOP ;  /* 0x0000000000007918 */ /* 0x000fe20000000000 */
[----:B--234-:R-:W-:Y:S06]  /*06a0*/  BAR.SYNC.DEFER_BLOCKING 0x0 ;  /* 0x0000000000007b1d */ /* 0x01cfec0000010000 */
[----:B------:R-:W-:Y:S05]  /*06b0*/  @!P1 BRA `(.L_x_3) ;  /* 0x0000024c00349947 */ /* 0x000fea0003800000 */
[----:B------:R-:W-:-:S06]  /*06c0*/  UISETP.GT.U32.AND UP0, UPT, UR18, 0x1, UPT ;  /* 0x000000011200788c */ /* 0x000fcc000bf04070 */
[----:B------:R-:W-:-:S13]  /*06d0*/  PLOP3.LUT P0, PT, PT, PT, UP0, 0x80, 0x0 ;  /* 0x000000000000781c */ /* 0x000fda0003f0f008 */
[----:B0-----:R-:W-:Y:S05]  /*06e0*/  @P0 EXIT ;  /* 0x000000000000094d */ /* 0x001fea0003800000 */
[----:B------:R-:W-:Y:S01]  /*06f0*/  ULDC.64 UR8, c[0x0][0x650] ;  /* 0x0001940000087ab9 */ /* 0x000fe20000000a00 */
[----:B------:R-:W-:Y:S01]  /*0700*/  UMOV UR48, 0xffffffff ;  /* 0xffffffff00307882 */ /* 0x000fe20000000000 */
[----:B------:R-:W-:Y:S01]  /*0710*/  ISETP.GE.U32.AND P0, PT, R7, UR8, PT ;  /* 0x0000000807007c0c */ /* 0x000fe2000bf06070 */
[----:B------:R-:W-:Y:S01]  /*0720*/  UMOV UR43, 0xffffffff ;  /* 0xffffffff002b7882 */ /* 0x000fe20000000000 */
[----:B------:R-:W-:Y:S01]  /*0730*/  UMOV UR42, 0xffffffff ;  /* 0xffffffff002a7882 */ /* 0x000fe20000000000 */
[----:B------:R-:W-:Y:S02]  /*0740*/  PRMT R0, RZ, 0x7610, R0 ;  /* 0x00007610ff007816 */ /* 0x000fe40000000000 */
[----:B------:R-:W-:-:S13]  /*0750*/  ISETP.GE.U32.AND.EX P0, PT, R6, UR9, PT, P0 ;  /* 0x0000000906007c0c */ /* 0x000fda000bf06100 */
[----:B------:R-:W-:Y:S05]  /*0760*/  @P0 BRA `(.L_x_4) ;  /* 0x0000000400800947 */ /* 0x000fea0003800000 */
[----:B------:R-:W-:Y:S01]  /*0770*/  I2FP.F32.U32 R0, UR4 ;  /* 0x0000000400007c45 */ /* 0x000fe20008201000 */
[----:B------:R-:W-:Y:S01]  /*0780*/  ULDC.64 UR16, c[0x0][0x628] ;  /* 0x00018a0000107ab9 */ /* 0x000fe20000000a00 */
[----:B------:R-:W-:Y:S01]  /*0790*/  ULDC UR6, c[0x0][0x150] ;  /* 0x0000540000067ab9 */ /* 0x000fe20000000800 */
[----:B------:R-:W-:Y:S01]  /*07a0*/  ISETP.NE.U32.AND P0, PT, RZ, UR16, PT ;  /* 0x00000010ff007c0c */ /* 0x000fe2000bf05070 */
[----:B------:R-:W-:Y:S01]  /*07b0*/  ULDC UR15, c[0x0][0x630] ;  /* 0x00018c00000f7ab9 */ /* 0x000fe20000000800 */
[----:B------:R-:W-:Y:S01]  /*07c0*/  FMUL R0, R0, UR6 ;  /* 0x0000000600007c20 */ /* 0x000fe20008400000 */
[----:B------:R-:W-:Y:S01]  /*07d0*/  R2UR UR18, R7 ;  /* 0x00000000071272ca */ /* 0x000fe200000e0000 */
[----:B------:R-:W-:Y:S01]  /*07e0*/  ULDC UR20, c[0x0][0x154] ;  /* 0x0000550000147ab9 */ /* 0x000fe20000000800 */
[----:B------:R-:W-:Y:S01]  /*07f0*/  ISETP.NE.AND.EX P0, PT, RZ, UR17, PT, P0 ;  /* 0x00000011ff007c0c */ /* 0x000fe2000bf05300 */
[----:B------:R0:W1:Y:S01]  /*0800*/  F2I.U32.TRUNC.NTZ R2, R0 ;  /* 0x0000000000027305 */ /* 0x000062000020f000 */
[----:B------:R-:W-:-:S02]  /*0810*/  R2UR UR19, R6 ;  /* 0x00000000061372ca */ /* 0x000fc400000e0000 */
[----:B------:R-:W-:Y:S02]  /*0820*/  R2UR UR8, R7 ;  /* 0x00000000070872ca */ /* 0x000fe400000e0000 */
[----:B------:R-:W-:-:S07]  /*0830*/  R2UR UR9, R6 ;  /* 0x00000000060972ca */ /* 0x000fce00000e0000 */
[----:B0-----:R-:W-:Y:S08]  /*0840*/  @!P0 BRA `(.L_x_5) ;  /* 0x0000000000308947 */ /* 0x001ff00003800000 */
[----:B------:R-:W-:Y:S01]  /*0850*/  R2UR UR8, R7 ;  /* 0x00000000070872ca */ /* 0x000fe200000e0000 */
[----:B------:R-:W-:Y:S01]  /*0860*/  ULDC UR6, c[0x0][0x634] ;  /* 0x00018d0000067ab9 */ /* 0x000fe20000000800 */
[----:B------:R-:W-:-:S11]  /*0870*/  R2UR UR14, R6 ;  /* 0x00000000060e72ca */ /* 0x000fd600000e0000 */
[----:B------:R-:W-:-:S04]  /*0880*/  UIADD3 UR6, UP0, UR8, UR6, URZ ;  /* 0x0000000608067290 */ /* 0x000fc8000ff1e03f */
[----:B------:R-:W-:-:S04]  /*0890*/  UIADD3.X UR14, URZ, UR14, URZ, UP0, !UPT ;  /* 0x0000000e3f0e7290 */ /* 0x000fc800087fe43f */
[----:B------:R-:W-:-:S04]  /*08a0*/  UIMAD.WIDE.U32 UR8, UR14, UR16, URZ ;  /* 0x000000100e0872a5 */ /* 0x000fc8000f8e003f */
[----:B------:R-:W-:Y:S02]  /*08b0*/  UIMAD.WIDE.U32 UR10, UP0, UR6, UR17, UR8 ;  /* 0x00000011060a72a5 */ /* 0x000fe4000f800008 */
[----:B------:R-:W-:Y:S02]  /*08c0*/  UIMAD.WIDE.U32 UR8, UR6, UR16, URZ ;  /* 0x00000010060872a5 */ /* 0x000fe4000f8e003f */
[----:B------:R-:W-:Y:S02]  /*08d0*/  UIADD3.X UR13, URZ, URZ, URZ, UP0, !UPT ;  /* 0x0000003f3f0d7290 */ /* 0x000fe400087fe43f */
[----:B------:R-:W-:Y:S01]  /*08e0*/  UIADD3 URZ, UP0, UR9, UR10, URZ ;  /* 0x0000000a093f7290 */ /* 0x000fe2000ff1e03f */
[----:B------:R-:W-:-:S03]  /*08f0*/  UMOV UR12, UR11 ;  /* 0x0000000b000c7c82 */ /* 0x000fc60008000000 */
[----:B------:R-:W-:-:S12]  /*0900*/  UIMAD.WIDE.U32.X UR8, UR14, UR17, UR12, UP0 ;  /* 0x000000110e0872a5 */ /* 0x000fd800080e040c */
.L_x_5:
[----:B------:R-:W-:Y:S01]  /*0910*/  USHF.R.U64 UR42, UR8, UR15, UR9 ;  /* 0x0000000f082a7299 */ /* 0x000fe20008001209 */
[----:B------:R-:W-:Y:S01]  /*0920*/  I2FP.F32.U32 R0, UR7 ;  /* 0x0000000700007c45 */ /* 0x000fe20008201000 */
[----:B------:R-:W-:Y:S01]  /*0930*/  USHF.R.U32.HI UR5, URZ, UR15, UR9 ;  /* 0x0000000f3f057299 */ /* 0x000fe20008011609 */
[----:B-1----:R-:W-:Y:S01]  /*0940*/  R2UR UR12, R2 ;  /* 0x00000000020c72ca */ /* 0x002fe200000e0000 */
[----:B------:R-:W-:Y:S02]  /*0950*/  UIADD3 UR6, UP0, URZ, -UR42, URZ ;  /* 0x8000002a3f067290 */ /* 0x000fe4000ff1e03f */
[----:B------:R-:W-:Y:S01]  /*0960*/  FMUL R0, R0, UR20 ;  /* 0x0000001400007c20 */ /* 0x000fe20008400000 */
[----:B------:R-:W-:Y:S01]  /*0970*/  ULDC.64 UR8, c[0x0][0x620] ;  /* 0x0001880000087ab9 */ /* 0x000fe20000000a00 */
[----:B------:R-:W-:Y:S01]  /*0980*/  UIADD3.X UR5, URZ, ~UR5, URZ, UP0, !UPT ;  /* 0x800000053f057290 */ /* 0x000fe200087fe43f */
[----:B------:R-:W-:Y:S01]  /*0990*/  UMOV UR10, UR18 ;  /* 0x00000012000a7c82 */ /* 0x000fe20008000000 */
[----:B------:R-:W-:-:S02]  /*09a0*/  UMOV UR11, UR19 ;  /* 0x00000013000b7c82 */ /* 0x000fc40008000000 */
[----:B------:R-:W-:Y:S01]  /*09b0*/  UIMAD UR5, UR5, UR8, URZ ;  /* 0x00000008050572a4 */ /* 0x000fe2000f8e023f */
[----:B------:R-:W0:Y:S01]  /*09c0*/  F2I.U32.TRUNC.NTZ R0, R0 ;  /* 0x0000000000007305 */ /* 0x000e22000020f000 */
[----:B------:R-:W-:Y:S02]  /*09d0*/  UIMAD.WIDE.U32 UR10, UR6, UR8, UR10 ;  /* 0x00000008060a72a5 */ /* 0x000fe4000f8e000a */
[----:B------:R-:W-:Y:S01]  /*09e0*/  UIMAD UR6, UR6, UR9, UR5 ;  /* 0x00000009060672a4 */ /* 0x000fe2000f8e0205 */
[----:B------:R-:W-:Y:S01]  /*09f0*/  ULDC UR21, c[0x0][0x658] ;  /* 0x0001960000157ab9 */ /* 0x000fe20000000800 */
[----:B------:R-:W-:Y:S02]  /*0a00*/  UMOV UR19, 0xffffffff ;  /* 0xffffffff00137882 */ /* 0x000fe40000000000 */
[----:B------:R-:W-:Y:S01]  /*0a10*/  UIADD3 UR6, UR11, UR6, URZ ;  /* 0x000000060b067290 */ /* 0x000fe2000fffe03f */
[----:B------:R-:W-:Y:S01]  /*0a20*/  ULDC UR15, c[0x0][0x618] ;  /* 0x00018600000f7ab9 */ /* 0x000fe20000000800 */
[----:B------:R-:W-:Y:S01]  /*0a30*/  ULDC.64 UR8, c[0x0][0x640] ;  /* 0x0001900000087ab9 */ /* 0x000fe20000000a00 */
[----:B------:R-:W-:Y:S01]  /*0a40*/  USHF.L.U32 UR11, UR19, UR21, URZ ;  /* 0x00000015130b7299 */ /* 0x000fe2000800063f */
[----:B------:R-:W-:Y:S01]  /*0a50*/  ISETP.NE.U32.AND P0, PT, RZ, UR8, PT ;  /* 0x00000008ff007c0c */ /* 0x000fe2000bf05070 */
[----:B------:R-:W-:-:S02]  /*0a60*/  USHF.R.U64 UR19, UR10, UR15, UR6 ;  /* 0x0000000f0a137299 */ /* 0x000fc40008001206 */
[----:B------:R-:W-:Y:S01]  /*0a70*/  USHF.R.U32.HI UR10, URZ, UR15, UR6 ;  /* 0x0000000f3f0a7299 */ /* 0x000fe20008011606 */
[----:B0-----:R-:W-:Y:S01]  /*0a80*/  R2UR UR14, R0 ;  /* 0x00000000000e72ca */ /* 0x001fe200000e0000 */
[----:B------:R-:W-:Y:S01]  /*0a90*/  ULDC UR17, c[0x0][0x608] ;  /* 0x0001820000117ab9 */ /* 0x000fe20000000800 */
[----:B------:R-:W-:Y:S01]  /*0aa0*/  ISETP.NE.AND.EX P0, PT, RZ, UR9, PT, P0 ;  /* 0x00000009ff007c0c */ /* 0x000fe2000bf05300 */
[----:B------:R-:W-:Y:S02]  /*0ab0*/  USHF.R.U64 UR23, UR19, UR17, UR10 ;  /* 0x0000001113177299 */ /* 0x000fe4000800120a */
[----:B------:R-:W-:Y:S01]  /*0ac0*/  USHF.R.U32.HI UR10, URZ, UR17, UR10 ;  /* 0x000000113f0a7299 */ /* 0x000fe2000801160a */
[----:B------:R-:W-:Y:S01]  /*0ad0*/  UMOV UR16, 0x1 ;  /* 0x0000000100107882 */ /* 0x000fe20000000000 */
[----:B------:R-:W-:Y:S02]  /*0ae0*/  UIADD3 UR12, -UR12, URZ, URZ ;  /* 0x0000003f0c0c7290 */ /* 0x000fe4000fffe13f */
[----:B------:R-:W-:-:S02]  /*0af0*/  USHF.R.U64 UR24, UR23, UR21, UR10 ;  /* 0x0000001517187299 */ /* 0x000fc4000800120a */
[----:B------:R-:W-:Y:S01]  /*0b00*/  USHF.L.U32 UR6, UR16, UR21, URZ ;  /* 0x0000001510067299 */ /* 0x000fe2000800063f */
[----:B------:R-:W-:Y:S01]  /*0b10*/  ULDC UR13, c[0x0][0x144] ;  /* 0x00005100000d7ab9 */ /* 0x000fe20000000800 */
[----:B------:R-:W-:Y:S01]  /*0b20*/  ULDC UR5, c[0x0][0x600] ;  /* 0x0001800000057ab9 */ /* 0x000fe20000000800 */
[----:B------:R-:W-:Y:S02]  /*0b30*/  ULOP3.LUT UR16, URZ, UR11, URZ, 0x33, !UPT ;  /* 0x0000000b3f107292 */ /* 0x000fe4000f8e333f */
[----:B------:R-:W-:Y:S02]  /*0b40*/  USHF.R.U32.HI UR11, URZ, UR21, UR10 ;  /* 0x000000153f0b7299 */ /* 0x000fe4000801160a */
[----:B------:R-:W-:Y:S02]  /*0b50*/  UIADD3 UR18, UR5, -0x1, URZ ;  /* 0xffffffff05127890 */ /* 0x000fe4000fffe03f */
[----:B------:R-:W-:Y:S02]  /*0b60*/  UIADD3 UR20, -UR14, URZ, URZ ;  /* 0x0000003f0e147290 */ /* 0x000fe4000fffe13f */
[----:B------:R-:W-:Y:S01]  /*0b70*/  UIMAD UR4, UR13, UR12, UR4 ;  /* 0x0000000c0d0472a4 */ /* 0x000fe2000f8e0204 */
[----:B------:R-:W-:Y:S01]  /*0b80*/  ULDC UR25, c[0x0][0x148] ;  /* 0x0000520000197ab9 */ /* 0x000fe20000000800 */
[----:B------:R-:W-:Y:S01]  /*0b90*/  ULDC UR21, c[0x0][0x648] ;  /* 0x0001920000157ab9 */ /* 0x000fe20000000800 */
[----:B------:R-:W-:Y:S01]  /*0ba0*/  ULDC UR22, c[0x0][0x638] ;  /* 0x00018e0000167ab9 */ /* 0x000fe20000000800 */
[----:B------:R-:W-:Y:S01]  /*0bb0*/  UMOV UR10, UR24 ;  /* 0x00000018000a7c82 */ /* 0x000fe20008000000 */
[----:B------:R-:W-:Y:S07]  /*0bc0*/  @!P0 BRA `(.L_x_6) ;  /* 0x0000000000308947 */ /* 0x000fee0003800000 */
[----:B------:R-:W-:Y:S02]  /*0bd0*/  ULDC UR14, c[0x0][0x64c] ;  /* 0x00019300000e7ab9 */ /* 0x000fe40000000800 */
        /* <DEDUP_REMOVED lines=8> */
[----:B------:R-:W-:-:S07]  /*0c60*/  UIMAD.WIDE.U32.X UR8, UR17, UR9, UR14, UP0 ;  /* 0x00000009110872a5 */ /* 0x000fce00080e040e */
[----:B------:R-:W-:Y:S01]  /*0c70*/  UMOV UR10, UR8 ;  /* 0x00000008000a7c82 */ /* 0x000fe20008000000 */
[----:B------:R-:W-:-:S05]  /*0c80*/  UMOV UR11, UR9 ;  /* 0x00000009000b7c82 */ /* 0x000fca0008000000 */
.L_x_6:
[----:B------:R-:W-:Y:S01]  /*0c90*/  UISETP.NE.AND UP0, UPT, UR39, URZ, UPT ;  /* 0x0000003f2700728c */ /* 0x000fe2000bf05270 */
[----:B------:R-:W-:Y:S01]  /*0ca0*/  MOV R0, 0x1 ;  /* 0x0000000100007802 */ /* 0x000fe20000000f00 */
[----:B------:R-:W-:Y:S02]  /*0cb0*/  USHF.R.U64 UR8, UR10, UR21, UR11 ;  /* 0x000000150a087299 */ /* 0x000fe4000800120b */
[----:B------:R-:W-:Y:S02]  /*0cc0*/  ULOP3.LUT UR16, UR23, UR16, URZ, 0xc0, !UPT ;  /* 0x0000001017107292 */ /* 0x000fe4000f8ec03f */
[----:B------:R-:W-:Y:S02]  /*0cd0*/  ULOP3.LUT UR18, UR19, UR18, URZ, 0xc0, !UPT ;  /* 0x0000001213127292 */ /* 0x000fe4000f8ec03f */
[----:B------:R-:W-:-:S03]  /*0ce0*/  UIMAD UR16, UR6, UR8, UR16 ;  /* 0x00000008061072a4 */ /* 0x000fc6000f8e0210 */
[----:B------:R-:W-:Y:S02]  /*0cf0*/  @UP0 UIMAD UR4, UR25, UR20, UR7 ;  /* 0x00000014190402a4 */ /* 0x000fe4000f8e0207 */
[----:B------:R-:W-:-:S04]  /*0d00*/  UIADD3 UR7, -UR8, URZ, URZ ;  /* 0x0000003f08077290 */ /* 0x000fc8000fffe13f */
[----:B------:R-:W-:-:S03]  /*0d10*/  UIMAD UR6, UR7, UR22, UR24 ;  /* 0x00000016070672a4 */ /* 0x000fc6000f8e0218 */
[----:B------:R-:W-:Y:S01]  /*0d20*/  ULDC UR7, c[0x0][0x610] ;  /* 0x0001840000077ab9 */ /* 0x000fe20000000800 */
[----:B------:R-:W-:Y:S02]  /*0d30*/  UIMAD UR6, UR6, UR5, UR18 ;  /* 0x00000005060672a4 */ /* 0x000fe4000f8e0212 */
[----:B------:R-:W-:-:S04]  /*0d40*/  UIMAD UR4, UR16, UR7, UR4 ;  /* 0x00000007100472a4 */ /* 0x000fc8000f8e0204 */
[----:B------:R-:W-:Y:S02]  /*0d50*/  USEL UR43, UR6, UR4, !UP0 ;  /* 0x00000004062b7287 */ /* 0x000fe4000c000000 */
[----:B------:R-:W-:-:S12]  /*0d60*/  USEL UR48, UR4, UR6, !UP0 ;  /* 0x0000000604307287 */ /* 0x000fd8000c000000 */
.L_x_4:
[----:B------:R-:W-:-:S08]  /*0d70*/  NOP ;  /* 0x0000000000007918 */ /* 0x000fd00000000000 */
[----:B------:R-:W0:Y:S02]  /*0d80*/  USETMAXREG.TRY_ALLOC.CTAPOOL UP0, 0xf0 ;  /* 0x000000f0000079c8 */ /* 0x000e240008000600 */
[----:B0-----:R-:W-:-:S13]  /*0d90*/  PLOP3.LUT P0, PT, PT, PT, UP0, 0x80, 0x0 ;  /* 0x000000000000781c */ /* 0x001fda0003f0f008 */
[----:B------:R-:W-:Y:S05]  /*0da0*/  @!P0 BRA `(.L_x_4) ;  /* 0xfffffffc00f08947 */ /* 0x000fea000383ffff */
[----:B------:R-:W-:Y:S01]  /*0db0*/  ULDC.64 UR4, c[0x0][0x598] ;  /* 0x0001660000047ab9 */ /* 0x000fe20000000a00 */
[----:B------:R-:W-:Y:S01]  /*0dc0*/  ULDC.64 UR52, c[0x0][0x208] ;  /* 0x0000820000347ab9 */ /* 0x000fe20000000a00 */
[----:B------:R-:W-:-:S04]  /*0dd0*/  ISETP.NE.U32.AND P0, PT, RZ, UR4, PT ;  /* 0x00000004ff007c0c */ /* 0x000fc8000bf05070 */
[----:B------:R-:W-:-:S13]  /*0de0*/  ISETP.NE.AND.EX P0, PT, RZ, UR5, PT, P0 ;  /* 0x00000005ff007c0c */ /* 0x000fda000bf05300 */
[----:B------:R-:W-:Y:S05]  /*0df0*/  @!P0 BRA `(.L_x_7) ;  /* 0x00000000001c8947 */ /* 0x000fea0003800000 */
[----:B------:R-:W0:Y:S02]  /*0e00*/  LDC.64 R2, c[0x0][0x598] ;  /* 0x00016600ff027b82 */ /* 0x000e240000000a00 */
[----:B0-----:R-:W2:Y:S02]  /*0e10*/  LDG.E.64 R2, desc[UR52][R2.64] ;  /* 0x0000003402027981 */ /* 0x001ea4000c1e1b00 */
[----:B--2---:R-:W-:-:S04]  /*0e20*/  ISETP.NE.U32.AND P0, PT, R2, RZ, PT ;  /* 0x000000ff0200720c */ /* 0x004fc80003f05070 */
[----:B------:R-:W-:-:S13]  /*0e30*/  ISETP.NE.AND.EX P0, PT, R3, RZ, PT, P0 ;  /* 0x000000ff0300720c */ /* 0x000fda0003f05300 */
[----:B------:R-:W-:Y:S05]  /*0e40*/  @!P0 BRA `(.L_x_7) ;  /* 0x0000000000088947 */ /* 0x000fea0003800000 */
[----:B------:R0:W5:Y:S01]  /*0e50*/  LD.E R2, desc[UR52][R2.64] ;  /* 0x0000003402027980 */ /* 0x000162000c101900 */
[----:B------:R-:W-:Y:S05]  /*0e60*/  BRA `(.L_x_8) ;  /* 0x0000000000247947 */ /* 0x000fea0003800000 */
.L_x_7:
[----:B------:R-:W-:Y:S02]  /*0e70*/  ULDC.64 UR4, c[0x0][0x588] ;  /* 0x0001620000047ab9 */ /* 0x000fe40000000a00 */
[----:B------:R-:W-:-:S04]  /*0e80*/  ISETP.NE.U32.AND P0, PT, RZ, UR4, PT ;  /* 0x00000004ff007c0c */ /* 0x000fc8000bf05070 */
[----:B------:R-:W-:-:S13]  /*0e90*/  ISETP.NE.AND.EX P0, PT, RZ, UR5, PT, P0 ;  /* 0x00000005ff007c0c */ /* 0x000fda000bf05300 */
[----:B------:R-:W-:Y:S05]  /*0ea0*/  @!P0 BRA `(.L_x_9) ;  /* 0x00000000000c8947 */ /* 0x000fea0003800000 */
[----:B------:R-:W0:Y:S02]  /*0eb0*/  LDC.64 R2, c[0x0][0x588] ;  /* 0x00016200ff027b82 */ /* 0x000e240000000a00 */
[----:B0-----:R1:W5:Y:S01]  /*0ec0*/  LDG.E R2, desc[UR52][R2.64] ;  /* 0x0000003402027981 */ /* 0x001362000c1e1900 */
[----:B------:R-:W-:Y:S05]  /*0ed0*/  BRA `(.L_x_8) ;  /* 0x0000000000087947 */ /* 0x000fea0003800000 */
.L_x_9:
[----:B------:R-:W-:Y:S02]  /*0ee0*/  ULDC UR4, c[0x0][0x580] ;  /* 0x0001600000047ab9 */ /* 0x000fe40000000800 */
[----:B------:R-:W-:-:S07]  /*0ef0*/  IMAD.U32 R2, RZ, RZ, UR4 ;  /* 0x00000004ff027e24 */ /* 0x000fce000f8e00ff */
.L_x_8:
[----:B------:R-:W-:Y:S02]  /*0f00*/  ULDC.64 UR4, c[0x0][0x5a0] ;  /* 0x0001680000047ab9 */ /* 0x000fe40000000a00 */
[----:B------:R-:W-:-:S04]  /*0f10*/  ISETP.NE.U32.AND P0, PT, RZ, UR4, PT ;  /* 0x00000004ff007c0c */ /* 0x000fc8000bf05070 */
[----:B------:R-:W-:-:S13]  /*0f20*/  ISETP.NE.AND.EX P0, PT, RZ, UR5, PT, P0 ;  /* 0x00000005ff007c0c */ /* 0x000fda000bf05300 */
[----:B------:R-:W-:Y:S05]  /*0f30*/  @!P0 BRA `(.L_x_10) ;  /* 0x00000000001c8947 */ /* 0x000fea0003800000 */
[----:B------:R-:W2:Y:S02]  /*0f40*/  LDC.64 R4, c[0x0][0x5a0] ;  /* 0x00016800ff047b82 */ /* 0x000ea40000000a00 */
[----:B--2---:R-:W2:Y:S02]  /*0f50*/  LDG.E.64 R4, desc[UR52][R4.64] ;  /* 0x0000003404047981 */ /* 0x004ea4000c1e1b00 */
[----:B--2---:R-:W-:-:S04]  /*0f60*/  ISETP.NE.U32.AND P0, PT, R4, RZ, PT ;  /* 0x000000ff0400720c */ /* 0x004fc80003f05070 */
[----:B------:R-:W-:-:S13]  /*0f70*/  ISETP.NE.AND.EX P0, PT, R5, RZ, PT, P0 ;  /* 0x000000ff0500720c */ /* 0x000fda0003f05300 */
[----:B------:R-:W-:Y:S05]  /*0f80*/  @!P0 BRA `(.L_x_10) ;  /* 0x0000000000088947 */ /* 0x000fea0003800000 */
[----:B------:R2:W5:Y:S01]  /*0f90*/  LD.E R16, desc[UR52][R4.64] ;  /* 0x0000003404107980 */ /* 0x000562000c101900 */
[----:B------:R-:W-:Y:S05]  /*0fa0*/  BRA `(.L_x_11) ;  /* 0x0000000000247947 */ /* 0x000fea0003800000 */
.L_x_10:
[----:B------:R-:W-:Y:S02]  /*0fb0*/  ULDC.64 UR4, c[0x0][0x590] ;  /* 0x0001640000047ab9 */ /* 0x000fe40000000a00 */
[----:B------:R-:W-:-:S04]  /*0fc0*/  ISETP.NE.U32.AND P0, PT, RZ, UR4, PT ;  /* 0x00000004ff007c0c */ /* 0x000fc8000bf05070 */
[----:B------:R-:W-:-:S13]  /*0fd0*/  ISETP.NE.AND.EX P0, PT, RZ, UR5, PT, P0 ;  /* 0x00000005ff007c0c */ /* 0x000fda000bf05300 */
[----:B------:R-:W-:Y:S05]  /*0fe0*/  @!P0 BRA `(.L_x_12) ;  /* 0x00000000000c8947 */ /* 0x000fea0003800000 */
[----:B------:R-:W2:Y:S02]  /*0ff0*/  LDC.64 R16, c[0x0][0x590] ;  /* 0x00016400ff107b82 */ /* 0x000ea40000000a00 */
[----:B--2---:R3:W5:Y:S01]  /*1000*/  LDG.E R16, desc[UR52][R16.64] ;  /* 0x0000003410107981 */ /* 0x004762000c1e1900 */
[----:B------:R-:W-:Y:S05]  /*1010*/  BRA `(.L_x_11) ;  /* 0x0000000000087947 */ /* 0x000fea0003800000 */
.L_x_12:
[----:B------:R-:W-:Y:S02]  /*1020*/  ULDC UR4, c[0x0][0x584] ;  /* 0x0001610000047ab9 */ /* 0x000fe40000000800 */
[----:B------:R-:W-:-:S07]  /*1030*/  IMAD.U32 R16, RZ, RZ, UR4 ;  /* 0x00000004ff107e24 */ /* 0x000fce000f8e00ff */
.L_x_11:
[----:B------:R-:W-:-:S13]  /*1040*/  LOP3.LUT P0, RZ, R0, 0xff, RZ, 0xc0, !PT ;  /* 0x000000ff00ff7812 */ /* 0x000fda000780c0ff */
[----:B------:R-:W-:Y:S05]  /*1050*/  @!P0 EXIT ;  /* 0x000000000000894d */ /* 0x000fea0003800000 */
[----:B------:R-:W-:Y:S01]  /*1060*/  ULDC UR4, c[0x0][0x28c] ;  /* 0x0000a30000047ab9 */ /* 0x000fe20000000800 */
[----:B------:R-:W-:Y:S01]  /*1070*/  UMOV UR36, URZ ;  /* 0x0000003f00247c82 */ /* 0x000fe20008000000 */
[----:B------:R-:W-:Y:S01]  /*1080*/  UIADD3 UR4, UR4, 0x3f, URZ ;  /* 0x0000003f04047890 */ /* 0x000fe2000fffe03f */
[----:B------:R-:W-:-:S03]  /*1090*/  UMOV UR37, URZ ;  /* 0x0000003f00257c82 */ /* 0x000fc60008000000 */
[----:B------:R-:W-:-:S04]  /*10a0*/  USHF.R.S32.HI UR5, URZ, 0x1f, UR4 ;  /* 0x0000001f3f057899 */ /* 0x000fc80008011404 */
[----:B------:R-:W-:-:S04]  /*10b0*/  ULEA.HI UR5, UR5, UR4, URZ, 0x6 ;  /* 0x0000000405057291 */ /* 0x000fc8000f8f303f */
[----:B------:R-:W-:-:S12]  /*10c0*/  USHF.R.S32.HI UR41, URZ, 0x6, UR5 ;  /* 0x000000063f297899 */ /* 0x000fd80008011405 */
.L_x_698:
[----:B----4-:R-:W4:Y:S01]  /*10d0*/  S2R R0, SR_TID.X ;  /* 0x0000000000007919 */ /* 0x010f220000002100 */
[----:B0-----:R-:W0:Y:S01]  /*10e0*/  S2UR UR6, SR_CgaCtaId ;  /* 0x00000000000679c3 */ /* 0x001e220000008800 */
[----:B------:R-:W-:Y:S02]  /*10f0*/  UMOV UR40, 0x400 ;  /* 0x0000040000287882 */ /* 0x000fe40000000000 */
[----:B0-----:R-:W-:Y:S01]  /*1100*/  ULEA UR40, UR6, UR40, 0x18 ;  /* 0x0000002806287291 */ /* 0x001fe2000f8ec03f */
[----:B----4-:R-:W-:-:S04]  /*1110*/  LOP3.LUT R0, R0, 0x80, RZ, 0xc0, !PT ;  /* 0x0000008000007812 */ /* 0x010fc800078ec0ff */
[----:B------:R-:W-:-:S06]  /*1120*/  SHF.R.U32.HI R0, RZ, 0x7, R0 ;  /* 0x00000007ff007819 */ /* 0x000fcc0000011600 */
[----:B------:R-:W0:Y:S02]  /*1130*/  SHFL.IDX PT, R0, R0, RZ, 0x1f ;  /* 0x00001fff00007589 */ /* 0x000e2400000e0000 */
[----:B0-----:R-:W-:-:S13]  /*1140*/  R2UR UR4, R0 ;  /* 0x00000000000472ca */ /* 0x001fda00000e0000 */
[----:B------:R-:W-:-:S04]  /*1150*/  ULEA.HI UR5, UR4, UR4, URZ, 0x1 ;  /* 0x0000000404057291 */ /* 0x000fc8000f8f083f */
[----:B------:R-:W-:-:S04]  /*1160*/  ULOP3.LUT UR5, UR5, 0x7fffe, URZ, 0xc0, !UPT ;  /* 0x0007fffe05057892 */ /* 0x000fc8000f8ec03f */
[----:B------:R-:W-:-:S03]  /*1170*/  UIADD3 UR5, UR4, -UR5, URZ ;  /* 0x8000000504057290 */ /* 0x000fc6000fffe03f */
[----:B------:R-:W-:Y:S01]  /*1180*/  ULDC UR4, c[0x0][0x28c] ;  /* 0x0000a30000047ab9 */ /* 0x000fe20000000800 */
[----:B------:R-:W-:Y:S01]  /*1190*/  ULEA UR5, UR5, UR40, 0xd ;  /* 0x0000002805057291 */ /* 0x000fe2000f8e683f */
[----:B------:R-:W-:-:S03]  /*11a0*/  ISETP.LT.AND P0, PT, RZ, UR4, PT ;  /* 0x00000004ff007c0c */ /* 0x000fc6000bf01270 */
[----:B------:R-:W-:-:S04]  /*11b0*/  UIADD3 UR5, UR5, 0x100, URZ ;  /* 0x0000010005057890 */ /* 0x000fc8000fffe03f */
[----:B------:R-:W-:-:S04]  /*11c0*/  USHF.R.U32.HI UR5, URZ, 0x4, UR5 ;  /* 0x000000043f057899 */ /* 0x000fc80008011605 */
[----:B------:R-:W-:Y:S02]  /*11d0*/  ULOP3.LUT UR49, UR5, 0x3fff, URZ, 0xc0, !UPT ;  /* 0x00003fff05317892 */ /* 0x000fe4000f8ec03f */
[----:B---3--:R-:W-:Y:S10]  /*11e0*/  @P0 BRA `(.L_x_13) ;  /* 0x0000000000400947 */ /* 0x008ff40003800000 */
[----:B------:R-:W-:Y:S01]  /*11f0*/  MOV R0, 0x0 ;  /* 0x0000000000007802 */ /* 0x000fe20000000f00 */
[----:B------:R-:W-:Y:S01]  /*1200*/  ULDC.64 UR4, c[0x4][0x68] ;  /* 0x01001a0000047ab9 */ /* 0x000fe20000000a00 */
[----:B------:R-:W-:Y:S01]  /*1210*/  ULDC.64 UR6, c[0x4][0x8] ;  /* 0x0100020000067ab9 */ /* 0x000fe20000000a00 */
[----:B--2---:R-:W-:Y:S01]  /*1220*/  IMAD.U32 R4, RZ, RZ, UR4 ;  /* 0x00000004ff047e24 */ /* 0x004fe2000f8e00ff */
[----:B------:R0:W2:Y:S01]  /*1230*/  LDC.64 R14, c[0x4][R0] ;  /* 0x01000000000e7b82 */ /* 0x0000a20000000a00 */
[----:B------:R-:W-:Y:S01]  /*1240*/  MOV R5, UR5 ;  /* 0x0000000500057c02 */ /* 0x000fe20008000f00 */
[----:B------:R-:W-:Y:S01]  /*1250*/  ULDC.64 UR4, c[0x4][0x70] ;  /* 0x01001c0000047ab9 */ /* 0x000fe20000000a00 */
[----:B------:R-:W-:Y:S01]  /*1260*/  IMAD.U32 R10, RZ, RZ, UR6 ;  /* 0x00000006ff0a7e24 */ /* 0x000fe2000f8e00ff */
[----:B------:R-:W-:Y:S01]  /*1270*/  MOV R11, UR7 ;  /* 0x00000007000b7c02 */ /* 0x000fe20008000f00 */
[----:B------:R-:W-:Y:S02]  /*1280*/  IMAD.U32 R6, RZ, RZ, UR4 ;  /* 0x00000004ff067e24 */ /* 0x000fe4000f8e00ff */
[----:B------:R-:W-:-:S02]  /*1290*/  IMAD.U32 R7, RZ, RZ, UR5 ;  /* 0x00000005ff077e24 */ /* 0x000fc4000f8e00ff */
[----:B------:R-:W-:Y:S02]  /*12a0*/  IMAD.MOV.U32 R8, RZ, RZ, 0x1e1 ;  /* 0x000001e1ff087424 */ /* 0x000fe400078e00ff */
[----:B------:R-:W-:Y:S02]  /*12b0*/  IMAD.MOV.U32 R12, RZ, RZ, 0x1 ;  /* 0x00000001ff0c7424 */ /* 0x000fe400078e00ff */
[----:B0-----:R-:W-:-:S07]  /*12c0*/  IMAD.MOV.U32 R13, RZ, RZ, RZ ;  /* 0x000000ffff0d7224 */ /* 0x001fce00078e00ff */
[----:B------:R-:W-:-:S07]  /*12d0*/  LEPC R20, `(.L_x_13) ;  /* 0x000000001014794e */ /* 0x000fce0000000000 */
[----:B-123-5:R-:W-:Y:S05]  /*12e0*/  CALL.ABS.NOINC R14 ;  /* 0x000000000e007343 */ /* 0x02efea0003c00000 */
.L_x_13:
[----:B------:R-:W-:-:S06]  /*12f0*/  ULOP3.LUT UR4, UR38, 0x1, URZ, 0xfc, !UPT ;  /* 0x0000000126047892 */ /* 0x000fcc000f8efc3f */
[----:B------:R-:W-:-:S04]  /*1300*/  MOV R0, UR4 ;  /* 0x0000000400007c02 */ /* 0x000fc80008000f00 */
[----:B------:R-:W-:-:S13]  /*1310*/  ISETP.NE.AND P0, PT, R0, 0x3, PT ;  /* 0x000000030000780c */ /* 0x000fda0003f05270 */
[----:B------:R-:W-:Y:S05]  /*1320*/  @!P0 BRA `(.L_x_14) ;  /* 0x0000000000048947 */ /* 0x000fea0003800000 */
[----:B------:R-:W-:Y:S01]  /*1330*/  BPT.TRAP 0x1 ;  /* 0x000000040000795c */ /* 0x000fe20000300000 */
.L_x_14:
[----:B-1----:R-:W-:Y:S02]  /*1340*/  IMAD.U32 R3, RZ, RZ, UR37 ;  /* 0x00000025ff037e24 */ /* 0x002fe4000f8e00ff */
[----:B------:R-:W-:-:S03]  /*1350*/  IMAD.U32 R0, RZ, RZ, UR36 ;  /* 0x00000024ff007e24 */ /* 0x000fc6000f8e00ff */
[----:B------:R-:W-:Y:S02]  /*1360*/  LEA R3, R3, UR40, 0x3 ;  /* 0x0000002803037c11 */ /* 0x000fe4000f8e18ff */
[----:B------:R-:W-:-:S04]  /*1370*/  SHF.L.U32 R0, R0, 0x1f, RZ ;  /* 0x0000001f00007819 */ /* 0x000fc800000006ff */
[----:B------:R0:W1:Y:S01]  /*1380*/  SYNCS.PHASECHK.TRANS64.TRYWAIT P1, [R3+URZ], R0 ;  /* 0x00000000030075a7 */ /* 0x000062000802017f */
[----:B------:R-:W-:Y:S05]  /*1390*/  @!P0 BRA `(.L_x_15) ;  /* 0x0000000000048947 */ /* 0x000fea0003800000 */
[----:B------:R-:W-:Y:S01]  /*13a0*/  BPT.TRAP 0x1 ;  /* 0x000000040000795c */ /* 0x000fe20000300000 */
.L_x_15:
[----:B-1----:R-:W-:Y:S05]  /*13b0*/  @P1 BRA `(.L_x_16) ;  /* 0x0000000000081947 */ /* 0x002fea0003800000 */
[----:B------:R-:W1:Y:S02]  /*13c0*/  SYNCS.PHASECHK.TRANS64.TRYWAIT P1, [R3+URZ], R0 ;  /* 0x00000000030075a7 */ /* 0x000e64000802017f */
[----:B-1----:R-:W-:Y:S05]  /*13d0*/  @!P1 BRA `(.L_x_17) ;  /* 0x0000025400a49947 */ /* 0x002fea0003800000 */
.L_x_16:
[----:B------:R-:W-:-:S04]  /*13e0*/  UISETP.LT.AND UP0, UPT, UR41, 0x1, UPT ;  /* 0x000000012900788c */ /* 0x000fc8000bf01270 */
[----:B------:R-:W-:-:S06]  /*13f0*/  USEL UR4, UR41, 0x1, UP0 ;  /* 0x0000000129047887 */ /* 0x000fcc0008000000 */
[----:B01----:R-:W-:Y:S01]  /*1400*/  IMAD.U32 R3, RZ, RZ, UR4 ;  /* 0x00000004ff037e24 */ /* 0x003fe2000f8e00ff */
[----:B------:R-:W-:Y:S05]  /*1410*/  WARPSYNC.ALL ;  /* 0x0000000000007948 */ /* 0x000fea0003800000 */
[----:B------:R-:W-:-:S04]  /*1420*/  IADD3 R3, -R3, UR41, RZ ;  /* 0x0000002903037c10 */ /* 0x000fc8000fffe1ff */
[----:B------:R-:W-:Y:S01]  /*1430*/  ISETP.GE.AND P1, PT, R3, 0x1, PT ;  /* 0x000000010300780c */ /* 0x000fe20003f26270 */
[----:B------:R-:W-:Y:S01]  /*1440*/  UIADD3 UR4, UR40, 0x18100, URZ ;  /* 0x0001810028047890 */ /* 0x000fe2000fffe03f */
[----:B------:R-:W-:Y:S01]  /*1450*/  WARPGROUP.ARRIVE ;  /* 0x00000000000079c5 */ /* 0x000fe20000000000 */
[----:B------:R-:W-:Y:S01]  /*1460*/  ULOP3.LUT UR49, UR49, 0x10000, URZ, 0xfc, !UPT ;  /* 0x0001000031317892 */ /* 0x000fe2000f8efc3f */
[----:B-----5:R2:W-:Y:S01]  /*1470*/  STL [R1+0x358], R16 ;  /* 0x0003581001007387 */ /* 0x0205e20000100800 */
[----:B------:R-:W-:Y:S02]  /*1480*/  USHF.R.U32.HI UR4, URZ, 0x4, UR4 ;  /* 0x000000043f047899 */ /* 0x000fe40008011604 */
[----:B------:R-:W-:Y:S01]  /*1490*/  UIMAD UR51, UR37, 0xc00, UR49 ;  /* 0x00000c00253378a4 */ /* 0x000fe2000f8e0231 */
[----:B------:R-:W-:Y:S01]  /*14a0*/  STL [R1+0x354], R3 ;  /* 0x0003540301007387 */ /* 0x000fe20000100800 */
[----:B------:R-:W-:Y:S01]  /*14b0*/  ULOP3.LUT UR4, UR4, 0x3fff, URZ, 0xc0, !UPT ;  /* 0x00003fff04047892 */ /* 0x000fe2000f8ec03f */
[----:B------:R-:W-:Y:S01]  /*14c0*/  UMOV UR21, 0x40000040 ;  /* 0x4000004000157882 */ /* 0x000fe20000000000 */
[----:B------:R-:W-:-:S02]  /*14d0*/  UMOV UR23, 0x40000040 ;  /* 0x4000004000177882 */ /* 0x000fc40000000000 */
[----:B------:R-:W-:Y:S01]  /*14e0*/  ULOP3.LUT UR50, UR4, 0x10000, URZ, 0xfc, !UPT ;  /* 0x0001000004327892 */ /* 0x000fe2000f8efc3f */
[----:B------:R-:W-:Y:S01]  /*14f0*/  STL [R1+0x350], R2 ;  /* 0x0003500201007387 */ /* 0x000fe20000100800 */
[----:B------:R-:W-:Y:S01]  /*1500*/  UMOV UR20, UR51 ;  /* 0x0000003300147c82 */ /* 0x000fe20008000000 */
[----:B------:R-:W-:Y:S01]  /*1510*/  UMOV UR25, UR21 ;  /* 0x0000001500197c82 */ /* 0x000fe20008000000 */
[----:B------:R-:W-:Y:S01]  /*1520*/  UIMAD UR54, UR37, 0x700, UR50 ;  /* 0x00000700253678a4 */ /* 0x000fe2000f8e0232 */
[----:B------:R-:W-:Y:S01]  /*1530*/  UMOV UR24, UR20 ;  /* 0x0000001400187c82 */ /* 0x000fe20008000000 */
[----:B------:R-:W-:Y:S02]  /*1540*/  UMOV UR27, 0x40000040 ;  /* 0x40000040001b7882 */ /* 0x000fe40000000000 */
[----:B------:R-:W-:Y:S02]  /*1550*/  UIADD3 UR26, UR54, 0x100, URZ ;  /* 0x00000100361a7890 */ /* 0x000fe4000fffe03f */
[----:B------:R-:W-:-:S02]  /*1560*/  UIADD3 UR30, UR54, 0x200, URZ ;  /* 0x00000200361e7890 */ /* 0x000fc4000fffe03f */
[----:B------:R-:W-:Y:S01]  /*1570*/  UMOV UR22, UR54 ;  /* 0x0000003600167c82 */ /* 0x000fe20008000000 */
[----:B------:R-:W-:Y:S01]  /*1580*/  UMOV UR28, UR20 ;  /* 0x00000014001c7c82 */ /* 0x000fe20008000000 */
[----:B------:R-:W-:Y:S01]  /*1590*/  HGMMA.64x32x16.F32 R24, gdesc[UR20], RZ, !UPT, gsb0 ;  /* 0x00600000141879f0 */ /* 0x000fe2000c0008ff */
[----:B------:R-:W-:Y:S01]  /*15a0*/  UMOV UR29, UR21 ;  /* 0x00000015001d7c82 */ /* 0x000fe20008000000 */
[----:B------:R-:W-:Y:S01]  /*15b0*/  UMOV UR31, 0x40000040 ;  /* 0x40000040001f7882 */ /* 0x000fe20000000000 */
[----:B------:R-:W-:Y:S01]  /*15c0*/  UIADD3 UR14, UR54, 0x300, URZ ;  /* 0x00000300360e7890 */ /* 0x000fe2000fffe03f */
[----:B------:R-:W-:Y:S01]  /*15d0*/  UMOV UR12, UR20 ;  /* 0x00000014000c7c82 */ /* 0x000fe20008000000 */
        /* <DEDUP_REMOVED lines=14> */
[----:B------:R-:W-:Y:S01]  /*16c0*/  UMOV UR34, UR22 ;  /* 0x0000001600227c82 */ /* 0x000fe20008000000 */
[----:B------:R-:W-:Y:S01]  /*16d0*/  UMOV UR35, UR23 ;  /* 0x0000001700237c82 */ /* 0x000fe20008000000 */
[----:B------:R-:W-:Y:S01]  /*16e0*/  UIADD3 UR20, UR51, 0x800, URZ ;  /* 0x0000080033147890 */ /* 0x000fe2000fffe03f */
[----:B------:R-:W-:Y:S01]  /*16f0*/  UMOV UR21, 0x40000040 ;  /* 0x4000004000157882 */ /* 0x000fe20000000000 */
[----:B------:R-:W-:Y:S01]  /*1700*/  UIADD3 UR46, UR54, 0x202, URZ ;  /* 0x00000202362e7890 */ /* 0x000fe2000fffe03f */
[----:B------:R-:W-:-:S02]  /*1710*/  WARPGROUP.DEPBAR.LE gsb0, 0x0 ;  /* 0x00008000000079c5 */ /* 0x000fc40000010000 */
[----:B--23--:R-:W-:Y:S01]  /*1720*/  WARPGROUP.ARRIVE ;  /* 0x00000000000079c5 */ /* 0x00cfe20000000000 */
[----:B------:R-:W-:Y:S04]  /*1730*/  STL.64 [R1+0x1c0], R24 ;  /* 0x0001c01801007387 */ /* 0x000fe80000100a00 */
[----:B------:R-:W-:Y:S01]  /*1740*/  STL.64 [R1+0x1c8], R26 ;  /* 0x0001c81a01007387 */ /* 0x000fe20000100a00 */
[----:B------:R-:W-:Y:S01]  /*1750*/  HGMMA.64x32x16.F32 R4, gdesc[UR24], RZ, !UPT, gsb0 ;  /* 0x00600000180479f0 */ /* 0x000fe2000c0008ff */
[----:B------:R-:W-:Y:S02]  /*1760*/  UIADD3 UR24, UR51, 0x2, URZ ;  /* 0x0000000233187890 */ /* 0x000fe4000fffe03f */
[----:B------:R-:W-:Y:S04]  /*1770*/  STL.64 [R1+0x1d0], R28 ;  /* 0x0001d01c01007387 */ /* 0x000fe80000100a00 */
[----:B------:R-:W-:Y:S04]  /*1780*/  STL.64 [R1+0x1d8], R30 ;  /* 0x0001d81e01007387 */ /* 0x000fe80000100a00 */
[----:B------:R-:W-:Y:S04]  /*1790*/  STL.64 [R1+0x1e0], R32 ;  /* 0x0001e02001007387 */ /* 0x000fe80000100a00 */
[----:B------:R-:W-:Y:S04]  /*17a0*/  STL.64 [R1+0x1e8], R34 ;  /* 0x0001e82201007387 */ /* 0x000fe80000100a00 */
[----:B------:R-:W-:Y:S04]  /*17b0*/  STL.64 [R1+0x1f0], R36 ;  /* 0x0001f02401007387 */ /* 0x000fe80000100a00 */
[----:B------:R0:W-:Y:S01]  /*17c0*/  STL.64 [R1+0x1f8], R38 ;  /* 0x0001f82601007387 */ /* 0x0001e20000100a00 */
[----:B------:R-:W-:-:S02]  /*17d0*/  WARPGROUP.DEPBAR.LE gsb0, 0x0 ;  /* 0x00008000000079c5 */ /* 0x000fc40000010000 */
[----:B------:R-:W-:Y:S01]  /*17e0*/  MOV R78, R4 ;  /* 0x00000004004e7202 */ /* 0x000fe20000000f00 */
[----:B------:R-:W-:Y:S01]  /*17f0*/  IMAD.MOV.U32 R77, RZ, RZ, R5 ;  /* 0x000000ffff4d7224 */ /* 0x000fe200078e0005 */
[----:B------:R-:W-:Y:S01]  /*1800*/  MOV R74, R8 ;  /* 0x00000008004a7202 */ /* 0x000fe20000000f00 */
[----:B------:R-:W-:Y:S01]  /*1810*/  IMAD.MOV.U32 R76, RZ, RZ, R6 ;  /* 0x000000ffff4c7224 */ /* 0x000fe200078e0006 */
[----:B0-----:R-:W-:Y:S01]  /*1820*/  MOV R38, R12 ;  /* 0x0000000c00267202 */ /* 0x001fe20000000f00 */
[----:B------:R-:W-:Y:S01]  /*1830*/  IMAD.MOV.U32 R75, RZ, RZ, R7 ;  /* 0x000000ffff4b7224 */ /* 0x000fe200078e0007 */
[----:B------:R-:W-:Y:S01]  /*1840*/  MOV R34, R16 ;  /* 0x0000001000227202 */ /* 0x000fe20000000f00 */
[----:B------:R-:W-:Y:S02]  /*1850*/  IMAD.MOV.U32 R73, RZ, RZ, R9 ;  /* 0x000000ffff497224 */ /* 0x000fe400078e0009 */
[----:B------:R-:W-:Y:S02]  /*1860*/  IMAD.MOV.U32 R72, RZ, RZ, R10 ;  /* 0x000000ffff487224 */ /* 0x000fe400078e000a */
[----:B------:R-:W-:-:S02]  /*1870*/  IMAD.MOV.U32 R39, RZ, RZ, R11 ;  /* 0x000000ffff277224 */ /* 0x000fc400078e000b */
[----:B------:R-:W-:Y:S02]  /*1880*/  IMAD.MOV.U32 R37, RZ, RZ, R13 ;  /* 0x000000ffff257224 */ /* 0x000fe400078e000d */
[----:B------:R-:W-:Y:S02]  /*1890*/  IMAD.MOV.U32 R36, RZ, RZ, R14 ;  /* 0x000000ffff247224 */ /* 0x000fe400078e000e */
[----:B------:R-:W-:Y:S02]  /*18a0*/  IMAD.MOV.U32 R35, RZ, RZ, R15 ;  /* 0x000000ffff237224 */ /* 0x000fe400078e000f */
[----:B------:R-:W-:Y:S02]  /*18b0*/  IMAD.MOV.U32 R33, RZ, RZ, R17 ;  /* 0x000000ffff217224 */ /* 0x000fe400078e0011 */
[----:B------:R-:W-:Y:S02]  /*18c0*/  IMAD.MOV.U32 R32, RZ, RZ, R18 ;  /* 0x000000ffff207224 */ /* 0x000fe400078e0012 */
[----:B------:R-:W-:-:S02]  /*18d0*/  IMAD.MOV.U32 R31, RZ, RZ, R19 ;  /* 0x000000ffff1f7224 */ /* 0x000fc400078e0013 */
[----:B------:R-:W-:-:S06]  /*18e0*/  WARPGROUP.ARRIVE ;  /* 0x00000000000079c5 */ /* 0x000fcc0000000000 */
[----:B------:R-:W-:Y:S03]  /*18f0*/  HGMMA.64x32x16.F32 R4, gdesc[UR28], RZ, !UPT, gsb0 ;  /* 0x006000001c0479f0 */ /* 0x000fe6000c0008ff */
[----:B------:R-:W-:Y:S02]  /*1900*/  WARPGROUP.DEPBAR.LE gsb0, 0x0 ;  /* 0x00008000000079c5 */ /* 0x000fe40000010000 */
[----:B------:R-:W-:Y:S01]  /*1910*/  WARPGROUP.ARRIVE ;  /* 0x00000000000079c5 */ /* 0x000fe20000000000 */
[----:B------:R-:W-:Y:S04]  /*1920*/  STL [R1+0x67c], R4 ;  /* 0x00067c0401007387 */ /* 0x000fe80000100800 */
[----:B------:R-:W-:Y:S01]  /*1930*/  STL [R1+0x678], R5 ;  /* 0x0006780501007387 */ /* 0x000fe20000100800 */
[----:B------:R-:W-:Y:S03]  /*1940*/  HGMMA.64x32x16.F32 R200, gdesc[UR12], RZ, !UPT, gsb0 ;  /* 0x006000000cc879f0 */ /* 0x000fe6000c0008ff */
[----:B------:R-:W-:Y:S04]  /*1950*/  STL [R1+0x674], R6 ;  /* 0x0006740601007387 */ /* 0x000fe80000100800 */
        /* <DEDUP_REMOVED lines=12> */
[----:B------:R-:W-:Y:S01]  /*1a20*/  STL [R1+0x640], R19 ;  /* 0x0006401301007387 */ /* 0x000fe20000100800 */
[----:B------:R-:W-:-:S02]  /*1a30*/  WARPGROUP.DEPBAR.LE gsb0, 0x0 ;  /* 0x00008000000079c5 */ /* 0x000fc40000010000 */
[----:B------:R-:W-:Y:S01]  /*1a40*/  WARPGROUP.ARRIVE ;  /* 0x00000000000079c5 */ /* 0x000fe20000000000 */
[----:B------:R-:W-:Y:S04]  /*1a50*/  STL [R1+0x6bc], R200 ;  /* 0x0006bcc801007387 */ /* 0x000fe80000100800 */
[----:B------:R-:W-:Y:S01]  /*1a60*/  STL [R1+0x6b8], R201 ;  /* 0x0006b8c901007387 */ /* 0x000fe20000100800 */
[----:B------:R-:W-:Y:S01]  /*1a70*/  HGMMA.64x32x16.F32 R152, gdesc[UR4], RZ, !UPT, gsb0 ;  /* 0x00600000049879f0 */ /* 0x000fe2000c0008ff */
[----:B------:R-:W-:Y:S02]  /*1a80*/  UIADD3 UR4, UR51, 0x400, URZ ;  /* 0x0000040033047890 */ /* 0x000fe4000fffe03f */
        /* <DEDUP_REMOVED lines=18> */
[----:B------:R-:W-:Y:S03]  /*1bb0*/  HGMMA.64x32x16.F32 R104, gdesc[UR8], RZ, !UPT, gsb0 ;  /* 0x00600000086879f0 */ /* 0x000fe6000c0008ff */
[----:B------:R-:W-:Y:S02]  /*1bc0*/  WARPGROUP.DEPBAR.LE gsb0, 0x0 ;  /* 0x00008000000079c5 */ /* 0x000fe40000010000 */
[----:B------:R-:W-:-:S06]  /*1bd0*/  WARPGROUP.ARRIVE ;  /* 0x00000000000079c5 */ /* 0x000fcc0000000000 */
[----:B------:R-:W-:Y:S01]  /*1be0*/  HGMMA.64x32x16.F32 R56, gdesc[UR16], RZ, !UPT, gsb0 ;  /* 0x00600000103879f0 */ /* 0x000fe2000c0008ff */
[----:B------:R-:W-:Y:S01]  /*1bf0*/  UMOV UR16, UR4 ;  /* 0x0000000400107c82 */ /* 0x000fe20008000000 */
[----:B------:R-:W-:Y:S01]  /*1c00*/  UMOV UR17, 0x40000040 ;  /* 0x4000004000117882 */ /* 0x000fe20000000000 */
[----:B------:R-:W-:Y:S01]  /*1c10*/  UMOV UR8, UR16 ;  /* 0x0000001000087c82 */ /* 0x000fe20008000000 */
        /* <DEDUP_REMOVED lines=10> */
[----:B------:R-:W-:-:S02]  /*1cc0*/  WARPGROUP.DEPBAR.LE gsb0, 0x0 ;  /* 0x00008000000079c5 */ /* 0x000fc40000010000 */
[----:B------:R-:W-:-:S06]  /*1cd0*/  WARPGROUP.ARRIVE ;  /* 0x00000000000079c5 */ /* 0x000fcc0000000000 */
[----:B------:R-:W-:Y:S03]  /*1ce0*/  HGMMA.64x32x16.F32 R40, gdesc[UR16], RZ, !UPT, gsb0 ;  /* 0x00600000102879f0 */ /* 0x000fe6000c0008ff */
[----:B------:R-:W-:Y:S02]  /*1cf0*/  WARPGROUP.DEPBAR.LE gsb0, 0x0 ;  /* 0x00008000000079c5 */ /* 0x000fe40000010000 */
[----:B------:R-:W-:-:S06]  /*1d00*/  WARPGROUP.ARRIVE ;  /* 0x00000000000079c5 */ /* 0x000fcc0000000000 */
[----:B------:R-:W-:Y:S01]  /*1d10*/  HGMMA.64x32x16.F32 R88, gdesc[UR8], RZ, !UPT, gsb0 ;  /* 0x00600000085879f0 */ /* 0x000fe2000c0008ff */
[----:B------:R-:W-:Y:S01]  /*1d20*/  UMOV UR8, UR20 ;  /* 0x0000001400087c82 */ /* 0x000fe20008000000 */
[----:B------:R-:W-:Y:S01]  /*1d30*/  UMOV UR9, UR21 ;  /* 0x0000001500097c82 */ /* 0x000fe20008000000 */
[----:B------:R-:W-:Y:S02]  /*1d40*/  WARPGROUP.DEPBAR.LE gsb0, 0x0 ;  /* 0x00008000000079c5 */ /* 0x000fe40000010000 */
[----:B------:R-:W-:-:S06]  /*1d50*/  WARPGROUP.ARRIVE ;  /* 0x00000000000079c5 */ /* 0x000fcc0000000000 */
[----:B------:R-:W-:Y:S01]  /*1d60*/  HGMMA.64x32x16.F32 R136, gdesc[UR4], RZ, !UPT, gsb0 ;  /* 0x00600000048879f0 */ /* 0x000fe2000c0008ff */
[----:B------:R-:W-:Y:S01]  /*1d70*/  UMOV UR4, UR24 ;  /* 0x0000001800047c82 */ /* 0x000fe20008000000 */
[----:B------:R-:W-:Y:S01]  /*1d80*/  UMOV UR24, UR16 ;  /* 0x0000001000187c82 */ /* 0x000fe20008000000 */
[----:B------:R-:W-:Y:S01]  /*1d90*/  UMOV UR5, 0x40000040 ;  /* 0x4000004000057882 */ /* 0x000fe20000000000 */
[----:B------:R-:W-:Y:S01]  /*1da0*/  UMOV UR16, UR4 ;  /* 0x0000000400107c82 */ /* 0x000fe20008000000 */
[----:B------:R-:W-:Y:S01]  /*1db0*/  UMOV UR17, UR5 ;  /* 0x0000000500117c82 */ /* 0x000fe20008000000 */
[----:B------:R-:W-:Y:S01]  /*1dc0*/  UMOV UR44, UR4 ;  /* 0x00000004002c7c82 */ /* 0x000fe20008000000 */
[----:B------:R-:W-:Y:S01]  /*1dd0*/  UMOV UR45, UR5 ;  /* 0x00000005002d7c82 */ /* 0x000fe20008000000 */
        /* <DEDUP_REMOVED lines=11> */
[----:B------:R-:W-:Y:S04]  /*1e90*/  STL.64 [R1], R120 ;  /* 0x0000007801007387 */ /* 0x000fe80000100a00 */
[----:B------:R-:W-:Y:S04]  /*1ea0*/  STL.64 [R1+0x8], R122 ;  /* 0x0000087a01007387 */ /* 0x000fe80000100a00 */
[----:B------:R-:W-:Y:S04]  /*1eb0*/  STL.64 [R1+0x10], R124 ;  /* 0x0000107c01007387 */ /* 0x000fe80000100a00 */
[----:B------:R-:W-:Y:S04]  /*1ec0*/  STL.64 [R1+0x18], R126 ;  /* 0x0000187e01007387 */ /* 0x000fe80000100a00 */
[----:B------:R-:W-:Y:S04]  /*1ed0*/  STL.64 [R1+0x20], R128 ;  /* 0x0000208001007387 */ /* 0x000fe80000100a00 */
[----:B------:R-:W-:Y:S04]  /*1ee0*/  STL.64 [R1+0x28], R130 ;  /* 0x0000288201007387 */ /* 0x000fe80000100a00 */
[----:B------:R-:W-:Y:S04]  /*1ef0*/  STL.64 [R1+0x30], R132 ;  /* 0x0000308401007387 */ /* 0x000fe80000100a00 */
[----:B------:R0:W-:Y:S02]  /*1f00*/  STL.64 [R1+0x38], R134 ;  /* 0x0000388601007387 */ /* 0x0001e40000100a00 */
[----:B0-----:R-:W-:-:S06]  /*1f10*/  WARPGROUP.ARRIVE ;  /* 0x00000000000079c5 */ /* 0x001fcc0000000000 */
[----:B------:R-:W-:Y:S01]  /*1f20*/  HGMMA.64x32x16.F32 R120, gdesc[UR24], RZ, !UPT, gsb0 ;  /* 0x00600000187879f0 */ /* 0x000fe2000c0008ff */
[----:B------:R-:W-:Y:S01]  /*1f30*/  UMOV UR24, UR20 ;  /* 0x0000001400187c82 */ /* 0x000fe20008000000 */
[----:B------:R-:W-:Y:S01]  /*1f40*/  UMOV UR25, UR21 ;  /* 0x0000001500197c82 */ /* 0x000fe20008000000 */
[----:B------:R-:W-:Y:S02]  /*1f50*/  WARPGROUP.DEPBAR.LE gsb0, 0x0 ;  /* 0x00008000000079c5 */ /* 0x000fe40000010000 */
[----:B------:R-:W-:Y:S01]  /*1f60*/  MOV R4, R120 ;  /* 0x0000007800047202 */ /* 0x000fe20000000f00 */
[----:B------:R-:W-:Y:S01]  /*1f70*/  IMAD.MOV.U32 R5, RZ, RZ, R121 ;  /* 0x000000ffff057224 */ /* 0x000fe200078e0079 */
[----:B------:R-:W-:Y:S01]  /*1f80*/  MOV R8, R124 ;  /* 0x0000007c00087202 */ /* 0x000fe20000000f00 */
[----:B------:R-:W-:Y:S01]  /*1f90*/  IMAD.MOV.U32 R6, RZ, RZ, R122 ;  /* 0x000000ffff067224 */ /* 0x000fe200078e007a */
[----:B------:R-:W-:Y:S01]  /*1fa0*/  MOV R12, R128 ;  /* 0x00000080000c7202 */ /* 0x000fe20000000f00 */
[----:B------:R-:W-:Y:S01]  /*1fb0*/  IMAD.MOV.U32 R7, RZ, RZ, R123 ;  /* 0x000000ffff077224 */ /* 0x000fe200078e007b */
[----:B------:R-:W-:Y:S01]  /*1fc0*/  MOV R16, R132 ;  /* 0x0000008400107202 */ /* 0x000fe20000000f00 */
[----:B------:R-:W-:-:S02]  /*1fd0*/  IMAD.MOV.U32 R9, RZ, RZ, R125 ;  /* 0x000000ffff097224 */ /* 0x000fc400078e007d */
[----:B------:R-:W-:Y:S02]  /*1fe0*/  IMAD.MOV.U32 R10, RZ, RZ, R126 ;  /* 0x000000ffff0a7224 */ /* 0x000fe400078e007e */
[----:B------:R-:W-:Y:S02]  /*1ff0*/  IMAD.MOV.U32 R11, RZ, RZ, R127 ;  /* 0x000000ffff0b7224 */ /* 0x000fe400078e007f */
[----:B------:R-:W-:Y:S02]  /*2000*/  IMAD.MOV.U32 R13, RZ, RZ, R129 ;  /* 0x000000ffff0d7224 */ /* 0x000fe400078e0081 */
[----:B------:R-:W-:Y:S02]  /*2010*/  IMAD.MOV.U32 R14, RZ, RZ, R130 ;  /* 0x000000ffff0e7224 */ /* 0x000fe400078e0082 */
[----:B------:R-:W-:Y:S02]  /*2020*/  IMAD.MOV.U32 R15, RZ, RZ, R131 ;  /* 0x000000ffff0f7224 */ /* 0x000fe400078e0083 */
[----:B------:R-:W-:-:S02]  /*2030*/  IMAD.MOV.U32 R17, RZ, RZ, R133 ;  /* 0x000000ffff117224 */ /* 0x000fc400078e0085 */
[----:B------:R-:W-:Y:S02]  /*2040*/  IMAD.MOV.U32 R18, RZ, RZ, R134 ;  /* 0x000000ffff127224 */ /* 0x000fe400078e0086 */
[----:B------:R-:W-:Y:S02]  /*2050*/  IMAD.MOV.U32 R19, RZ, RZ, R135 ;  /* 0x000000ffff137224 */ /* 0x000fe400078e0087 */
[----:B------:R-:W-:-:S06]  /*2060*/  WARPGROUP.ARRIVE ;  /* 0x00000000000079c5 */ /* 0x000fcc0000000000 */
[----:B------:R-:W-:Y:S01]  /*2070*/  HGMMA.64x32x16.F32 R120, gdesc[UR32], RZ, !UPT, gsb0 ;  /* 0x00600000207879f0 */ /* 0x000fe2000c0008ff */
[----:B------:R-:W-:Y:S01]  /*2080*/  UMOV UR32, UR20 ;  /* 0x0000001400207c82 */ /* 0x000fe20008000000 */
[----:B------:R-:W-:Y:S01]  /*2090*/  UMOV UR33, UR21 ;  /* 0x0000001500217c82 */ /* 0x000fe20008000000 */
        /* <DEDUP_REMOVED lines=25> */
[----:B------:R-:W-:Y:S01]  /*2230*/  UMOV UR7, 0x40000040 ;  /* 0x4000004000077882 */ /* 0x000fe20000000000 */
[----:B------:R-:W-:Y:S02]  /*2240*/  WARPGROUP.DEPBAR.LE gsb0, 0x0 ;  /* 0x00008000000079c5 */ /* 0x000fe40000010000 */
[----:B------:R-:W-:Y:S01]  /*2250*/  WARPGROUP.ARRIVE ;  /* 0x00000000000079c5 */ /* 0x000fe20000000000 */
[----:B------:R-:W-:Y:S01]  /*2260*/  MOV R30, R120 ;  /* 0x00000078001e7202 */ /* 0x000fe20000000f00 */
[----:B------:R-:W-:Y:S01]  /*2270*/  IMAD.MOV.U32 R29, RZ, RZ, R121 ;  /* 0x000000ffff1d7224 */ /* 0x000fe200078e0079 */
[----:B------:R-:W-:Y:S01]  /*2280*/  MOV R26, R124 ;  /* 0x0000007c001a7202 */ /* 0x000fe20000000f00 */
[----:B------:R-:W-:Y:S01]  /*2290*/  IMAD.MOV.U32 R28, RZ, RZ, R122 ;  /* 0x000000ffff1c7224 */ /* 0x000fe200078e007a */
[----:B------:R-:W-:Y:S01]  /*22a0*/  MOV R22, R128 ;  /* 0x0000008000167202 */ /* 0x000fe20000000f00 */
[----:B------:R-:W-:Y:S01]  /*22b0*/  HGMMA.64x32x16.F32 R168, gdesc[UR20], RZ, !UPT, gsb0 ;  /* 0x0060000014a879f0 */ /* 0x000fe2000c0008ff */
[----:B------:R-:W-:Y:S01]  /*22c0*/  IMAD.MOV.U32 R27, RZ, RZ, R123 ;  /* 0x000000ffff1b7224 */ /* 0x000fe200078e007b */
[----:B------:R-:W-:Y:S01]  /*22d0*/  MOV R2, R132 ;  /* 0x0000008400027202 */ /* 0x000fe20000000f00 */
[----:B------:R-:W-:Y:S01]  /*22e0*/  IMAD.MOV.U32 R25, RZ, RZ, R125 ;  /* 0x000000ffff197224 */ /* 0x000fe200078e007d */
[----:B------:R-:W-:Y:S01]  /*22f0*/  UIADD3 UR22, UR54, 0x2, URZ ;  /* 0x0000000236167890 */ /* 0x000fe2000fffe03f */
[----:B------:R-:W-:Y:S01]  /*2300*/  IMAD.MOV.U32 R24, RZ, RZ, R126 ;  /* 0x000000ffff187224 */ /* 0x000fe200078e007e */
[----:B------:R-:W-:Y:S01]  /*2310*/  UMOV UR19, 0x40000040 ;  /* 0x4000004000137882 */ /* 0x000fe20000000000 */
[----:B------:R-:W-:Y:S01]  /*2320*/  IMAD.MOV.U32 R23, RZ, RZ, R127 ;  /* 0x000000ffff177224 */ /* 0x000fe200078e007f */
[----:B------:R-:W-:Y:S01]  /*2330*/  UMOV UR47, 0x40000040 ;  /* 0x40000040002f7882 */ /* 0x000fe20000000000 */
[----:B------:R-:W-:Y:S01]  /*2340*/  IMAD.MOV.U32 R21, RZ, RZ, R129 ;  /* 0x000000ffff157224 */ /* 0x000fe200078e0081 */
[----:B------:R-:W-:Y:S01]  /*2350*/  UMOV UR20, UR4 ;  /* 0x0000000400147c82 */ /* 0x000fe20008000000 */
[----:B------:R-:W-:Y:S01]  /*2360*/  IMAD.MOV.U32 R20, RZ, RZ, R130 ;  /* 0x000000ffff147224 */ /* 0x000fe200078e0082 */
[----:B------:R-:W-:Y:S01]  /*2370*/  UMOV UR6, UR22 ;  /* 0x0000001600067c82 */ /* 0x000fe20008000000 */
[----:B------:R-:W-:Y:S01]  /*2380*/  IMAD.MOV.U32 R3, RZ, RZ, R131 ;  /* 0x000000ffff037224 */ /* 0x000fe200078e0083 */
[----:B------:R-:W-:Y:S01]  /*2390*/  UMOV UR21, UR5 ;  /* 0x0000000500157c82 */ /* 0x000fe20008000000 */
[----:B------:R-:W-:-:S02]  /*23a0*/  IMAD.MOV.U32 R0, RZ, RZ, R133 ;  /* 0x000000ffff007224 */ /* 0x000fc400078e0085 */
[----:B------:R-:W-:Y:S02]  /*23b0*/  IMAD.MOV.U32 R166, RZ, RZ, R134 ;  /* 0x000000ffffa67224 */ /* 0x000fe400078e0086 */
[----:B------:R-:W-:Y:S01]  /*23c0*/  IMAD.MOV.U32 R167, RZ, RZ, R135 ;  /* 0x000000ffffa77224 */ /* 0x000fe200078e0087 */
        /* <DEDUP_REMOVED lines=15> */
[----:B------:R-:W-:Y:S01]  /*24c0*/  UMOV UR28, UR4 ;  /* 0x00000004001c7c82 */ /* 0x000fe20008000000 */
[----:B------:R-:W-:Y:S01]  /*24d0*/  IMAD.MOV.U32 R81, RZ, RZ, R171 ;  /* 0x000000ffff517224 */ /* 0x000fe200078e00ab */
[----:B------:R-:W-:Y:S01]  /*24e0*/  UMOV UR29, UR5 ;  /* 0x00000005001d7c82 */ /* 0x000fe20008000000 */
[----:B------:R-:W-:-:S02]  /*24f0*/  IMAD.MOV.U32 R80, RZ, RZ, R169 ;  /* 0x000000ffff507224 */ /* 0x000fc400078e00a9 */
[----:B------:R-:W-:Y:S02]  /*2500*/  IMAD.MOV.U32 R79, RZ, RZ, R168 ;  /* 0x000000ffff4f7224 */ /* 0x000fe400078e00a8 */
[----:B------:R-:W-:Y:S02]  /*2510*/  IMAD.MOV.U32 R233, RZ, RZ, R181 ;  /* 0x000000ffffe97224 */ /* 0x000fe400078e00b5 */
[----:B------:R-:W-:Y:S02]  /*2520*/  IMAD.MOV.U32 R234, RZ, RZ, R182 ;  /* 0x000000ffffea7224 */ /* 0x000fe400078e00b6 */
[----:B------:R-:W-:Y:S01]  /*2530*/  IMAD.MOV.U32 R235, RZ, RZ, R183 ;  /* 0x000000ffffeb7224 */ /* 0x000fe200078e00b7 */
[----:B------:R-:W-:Y:S02]  /*2540*/  WARPGROUP.DEPBAR.LE gsb0, 0x0 ;  /* 0x00008000000079c5 */ /* 0x000fe40000010000 */
[----:B------:R-:W-:Y:S01]  /*2550*/  WARPGROUP.ARRIVE ;  /* 0x00000000000079c5 */ /* 0x000fe20000000000 */
[----:B------:R0:W-:Y:S04]  /*2560*/  STL.64 [R1+0x538], R230 ;  /* 0x000538e601007387 */ /* 0x0001e80000100a00 */
[----:B------:R1:W-:Y:S01]  /*2570*/  STL.64 [R1+0x530], R228 ;  /* 0x000530e401007387 */ /* 0x0003e20000100a00 */
[----:B------:R-:W-:Y:S01]  /*2580*/  HGMMA.64x32x16.F32 R168, gdesc[UR12], RZ, !UPT, gsb0 ;  /* 0x006000000ca879f0 */ /* 0x000fe2000c0008ff */
[----:B------:R-:W-:-:S02]  /*2590*/  UIADD3 UR12, UR54, 0x102, URZ ;  /* 0x00000102360c7890 */ /* 0x000fc4000fffe03f */
[----:B------:R2:W-:Y:S01]  /*25a0*/  STL.64 [R1+0x528], R226 ;  /* 0x000528e201007387 */ /* 0x0005e20000100a00 */
[----:B0-----:R-:W-:Y:S01]  /*25b0*/  MOV R230, R122 ;  /* 0x0000007a00e67202 */ /* 0x001fe20000000f00 */
[----:B------:R-:W-:Y:S02]  /*25c0*/  IMAD.MOV.U32 R231, RZ, RZ, R121 ;  /* 0x000000ffffe77224 */ /* 0x000fe400078e0079 */
[----:B------:R0:W-:Y:S01]  /*25d0*/  STL.64 [R1+0x520], R224 ;  /* 0x000520e001007387 */ /* 0x0001e20000100a00 */
[----:B-1----:R-:W-:-:S03]  /*25e0*/  IMAD.MOV.U32 R228, RZ, RZ, R120 ;  /* 0x000000ffffe47224 */ /* 0x002fc600078e0078 */
[----:B------:R1:W-:Y:S01]  /*25f0*/  STL.64 [R1+0x518], R222 ;  /* 0x000518de01007387 */ /* 0x0003e20000100a00 */
[----:B------:R-:W-:Y:S01]  /*2600*/  IMAD.MOV.U32 R229, RZ, RZ, R87 ;  /* 0x000000ffffe57224 */ /* 0x000fe200078e0057 */
[----:B--2---:R-:W-:Y:S01]  /*2610*/  MOV R226, R86 ;  /* 0x0000005600e27202 */ /* 0x004fe20000000f00 */
[----:B------:R-:W-:Y:S01]  /*2620*/  IMAD.MOV.U32 R227, RZ, RZ, R85 ;  /* 0x000000ffffe37224 */ /* 0x000fe200078e0055 */
[----:B------:R2:W-:Y:S01]  /*2630*/  STL.64 [R1+0x510], R220 ;  /* 0x000510dc01007387 */ /* 0x0005e20000100a00 */
[----:B0-----:R-:W-:Y:S01]  /*2640*/  IMAD.MOV.U32 R224, RZ, RZ, R84 ;  /* 0x000000ffffe07224 */ /* 0x001fe200078e0054 */
[----:B------:R-:W-:Y:S01]  /*2650*/  MOV R225, R83 ;  /* 0x0000005300e17202 */ /* 0x000fe20000000f00 */
[----:B-1----:R-:W-:Y:S02]  /*2660*/  IMAD.MOV.U32 R222, RZ, RZ, R82 ;  /* 0x000000ffffde7224 */ /* 0x002fe400078e0052 */
[----:B------:R-:W-:Y:S01]  /*2670*/  IMAD.MOV.U32 R223, RZ, RZ, R81 ;  /* 0x000000ffffdf7224 */ /* 0x000fe200078e0051 */
[----:B--2---:R-:W-:Y:S01]  /*2680*/  MOV R221, R80 ;  /* 0x0000005000dd7202 */ /* 0x004fe20000000f00 */
[----:B------:R-:W-:Y:S01]  /*2690*/  IMAD.MOV.U32 R220, RZ, RZ, R79 ;  /* 0x000000ffffdc7224 */ /* 0x000fe200078e004f */
[----:B------:R-:W-:-:S02]  /*26a0*/  WARPGROUP.DEPBAR.LE gsb0, 0x0 ;  /* 0x00008000000079c5 */ /* 0x000fc40000010000 */
[----:B------:R-:W-:Y:S01]  /*26b0*/  WARPGROUP.ARRIVE ;  /* 0x00000000000079c5 */ /* 0x000fe20000000000 */
[----:B------:R0:W-:Y:S04]  /*26c0*/  STL.64 [R1+0x578], R182 ;  /* 0x000578b601007387 */ /* 0x0001e80000100a00 */
[----:B------:R1:W-:Y:S01]  /*26d0*/  STL.64 [R1+0x570], R180 ;  /* 0x000570b401007387 */ /* 0x0003e20000100a00 */
[----:B------:R-:W-:Y:S03]  /*26e0*/  HGMMA.64x32x16.F32 R120, gdesc[UR24], RZ, !UPT, gsb0 ;  /* 0x00600000187879f0 */ /* 0x000fe6000c0008ff */
[----:B------:R2:W-:Y:S04]  /*26f0*/  STL.64 [R1+0x568], R178 ;  /* 0x000568b201007387 */ /* 0x0005e80000100a00 */
[----:B------:R3:W-:Y:S01]  /*2700*/  STL.64 [R1+0x560], R176 ;  /* 0x000560b001007387 */ /* 0x0007e20000100a00 */
[----:B------:R-:W-:Y:S01]  /*2710*/  UMOV UR18, UR12 ;  /* 0x0000000c00127c82 */ /* 0x000fe20008000000 */
[----:B0-----:R-:W-:Y:S01]  /*2720*/  MOV R182, R2 ;  /* 0x0000000200b67202 */ /* 0x001fe20000000f00 */
[----:B------:R-:W-:Y:S01]  /*2730*/  IMAD.MOV.U32 R183, RZ, RZ, R0 ;  /* 0x000000ffffb77224 */ /* 0x000fe200078e0000 */
[----:B------:R0:W-:Y:S01]  /*2740*/  STL.64 [R1+0x558], R174 ;  /* 0x000558ae01007387 */ /* 0x0001e20000100a00 */
[----:B-1----:R-:W-:-:S02]  /*2750*/  IMAD.MOV.U32 R180, RZ, RZ, R20 ;  /* 0x000000ffffb47224 */ /* 0x002fc400078e0014 */
[----:B------:R-:W-:Y:S01]  /*2760*/  IMAD.MOV.U32 R181, RZ, RZ, R3 ;  /* 0x000000ffffb57224 */ /* 0x000fe200078e0003 */
[----:B------:R1:W-:Y:S01]  /*2770*/  STL.64 [R1+0x550], R172 ;  /* 0x000550ac01007387 */ /* 0x0003e20000100a00 */
[----:B--2---:R-:W-:Y:S01]  /*2780*/  IMAD.MOV.U32 R178, RZ, RZ, R22 ;  /* 0x000000ffffb27224 */ /* 0x004fe200078e0016 */
[----:B------:R-:W-:Y:S02]  /*2790*/  MOV R179, R21 ;  /* 0x0000001500b37202 */ /* 0x000fe40000000f00 */
[----:B------:R2:W-:Y:S01]  /*27a0*/  STL.64 [R1+0x548], R170 ;  /* 0x000548aa01007387 */ /* 0x0005e20000100a00 */
[----:B---3--:R-:W-:Y:S01]  /*27b0*/  MOV R176, R24 ;  /* 0x0000001800b07202 */ /* 0x008fe20000000f00 */
[----:B------:R-:W-:Y:S02]  /*27c0*/  IMAD.MOV.U32 R177, RZ, RZ, R23 ;  /* 0x000000ffffb17224 */ /* 0x000fe400078e0017 */
[----:B------:R-:W-:Y:S01]  /*27d0*/  STL.64 [R1+0x540], R168 ;  /* 0x000540a801007387 */ /* 0x000fe20000100a00 */
[----:B0-----:R-:W-:-:S02]  /*27e0*/  IMAD.MOV.U32 R174, RZ, RZ, R26 ;  /* 0x000000ffffae7224 */ /* 0x001fc400078e001a */
[----:B------:R-:W-:Y:S01]  /*27f0*/  IMAD.MOV.U32 R175, RZ, RZ, R25 ;  /* 0x000000ffffaf7224 */ /* 0x000fe200078e0019 */
[----:B-1----:R-:W-:Y:S01]  /*2800*/  MOV R173, R27 ;  /* 0x0000001b00ad7202 */ /* 0x002fe20000000f00 */
[----:B------:R-:W-:Y:S01]  /*2810*/  IMAD.MOV.U32 R172, RZ, RZ, R28 ;  /* 0x000000ffffac7224 */ /* 0x000fe200078e001c */
[----:B--2---:R-:W-:Y:S01]  /*2820*/  MOV R170, R30 ;  /* 0x0000001e00aa7202 */ /* 0x004fe20000000f00 */
[----:B------:R-:W-:Y:S01]  /*2830*/  IMAD.MOV.U32 R171, RZ, RZ, R29 ;  /* 0x000000ffffab7224 */ /* 0x000fe200078e001d */
[----:B------:R-:W-:Y:S02]  /*2840*/  WARPGROUP.DEPBAR.LE gsb0, 0x0 ;  /* 0x00008000000079c5 */ /* 0x000fe40000010000 */
[----:B------:R0:W-:Y:S04]  /*2850*/  STL.64 [R1+0x5b8], R134 ;  /* 0x0005b88601007387 */ /* 0x0001e80000100a00 */
[----:B------:R1:W-:Y:S04]  /*2860*/  STL.64 [R1+0x5b0], R132 ;  /* 0x0005b08401007387 */ /* 0x0003e80000100a00 */
[----:B------:R2:W-:Y:S04]  /*2870*/  STL.64 [R1+0x5a8], R130 ;  /* 0x0005a88201007387 */ /* 0x0005e80000100a00 */
[----:B------:R3:W-:Y:S01]  /*2880*/  STL.64 [R1+0x5a0], R128 ;  /* 0x0005a08001007387 */ /* 0x0007e20000100a00 */
[----:B0-----:R-:W-:-:S02]  /*2890*/  IMAD.MOV.U32 R134, RZ, RZ, R32 ;  /* 0x000000ffff867224 */ /* 0x001fc400078e0020 */
[----:B------:R-:W-:Y:S01]  /*28a0*/  IMAD.MOV.U32 R135, RZ, RZ, R31 ;  /* 0x000000ffff877224 */ /* 0x000fe200078e001f */
[----:B------:R0:W-:Y:S01]  /*28b0*/  STL.64 [R1+0x598], R126 ;  /* 0x0005987e01007387 */ /* 0x0001e20000100a00 */
[----:B-1----:R-:W-:Y:S01]  /*28c0*/  IMAD.MOV.U32 R132, RZ, RZ, R34 ;  /* 0x000000ffff847224 */ /* 0x002fe200078e0022 */
[----:B------:R-:W-:Y:S02]  /*28d0*/  MOV R133, R33 ;  /* 0x0000002100857202 */ /* 0x000fe40000000f00 */
[----:B------:R1:W-:Y:S01]  /*28e0*/  STL.64 [R1+0x590], R124 ;  /* 0x0005907c01007387 */ /* 0x0003e20000100a00 */
[----:B--2---:R-:W-:Y:S01]  /*28f0*/  MOV R130, R36 ;  /* 0x0000002400827202 */ /* 0x004fe20000000f00 */
[----:B------:R-:W-:Y:S02]  /*2900*/  IMAD.MOV.U32 R131, RZ, RZ, R35 ;  /* 0x000000ffff837224 */ /* 0x000fe400078e0023 */
[----:B------:R2:W-:Y:S01]  /*2910*/  STL.64 [R1+0x588], R122 ;  /* 0x0005887a01007387 */ /* 0x0005e20000100a00 */
[----:B---3--:R-:W-:-:S02]  /*2920*/  IMAD.MOV.U32 R128, RZ, RZ, R38 ;  /* 0x000000ffff807224 */ /* 0x008fc400078e0026 */
[----:B------:R-:W-:Y:S01]  /*2930*/  IMAD.MOV.U32 R129, RZ, RZ, R37 ;  /* 0x000000ffff817224 */ /* 0x000fe200078e0025 */
[----:B------:R3:W-:Y:S01]  /*2940*/  STL.64 [R1+0x580], R120 ;  /* 0x0005807801007387 */ /* 0x0007e20000100a00 */
[----:B0-----:R-:W-:Y:S01]  /*2950*/  IMAD.MOV.U32 R126, RZ, RZ, R72 ;  /* 0x000000ffff7e7224 */ /* 0x001fe200078e0048 */
[----:B------:R-:W-:Y:S02]  /*2960*/  MOV R127, R39 ;  /* 0x00000027007f7202 */ /* 0x000fe40000000f00 */
[----:B-1----:R-:W-:Y:S01]  /*2970*/  MOV R124, R74 ;  /* 0x0000004a007c7202 */ /* 0x002fe20000000f00 */
[----:B------:R-:W-:Y:S02]  /*2980*/  IMAD.MOV.U32 R125, RZ, RZ, R73 ;  /* 0x000000ffff7d7224 */ /* 0x000fe400078e0049 */
[----:B--2---:R-:W-:Y:S02]  /*2990*/  IMAD.MOV.U32 R122, RZ, RZ, R76 ;  /* 0x000000ffff7a7224 */ /* 0x004fe400078e004c */
[----:B------:R-:W-:-:S02]  /*29a0*/  IMAD.MOV.U32 R123, RZ, RZ, R75 ;  /* 0x000000ffff7b7224 */ /* 0x000fc400078e004b */
[----:B---3--:R-:W-:Y:S01]  /*29b0*/  IMAD.MOV.U32 R120, RZ, RZ, R78 ;  /* 0x000000ffff787224 */ /* 0x008fe200078e004e */
[----:B------:R-:W-:Y:S02]  /*29c0*/  MOV R121, R77 ;  /* 0x0000004d00797202 */ /* 0x000fe40000000f00 */
[----:B------:R-:W-:-:S06]  /*29d0*/  WARPGROUP.ARRIVE ;  /* 0x00000000000079c5 */ /* 0x000fcc0000000000 */
[----:B------:R-:W-:Y:S03]  /*29e0*/  HGMMA.64x32x16.F32 R72, gdesc[UR8], RZ, !UPT, gsb0 ;  /* 0x00600000084879f0 */ /* 0x000fe6000c0008ff */
[----:B------:R-:W-:Y:S02]  /*29f0*/  WARPGROUP.DEPBAR.LE gsb0, 0x0 ;  /* 0x00008000000079c5 */ /* 0x000fe40000010000 */
[----:B------:R-:W-:Y:S04]  /*2a00*/  STL.64 [R1+0x5f8], R86 ;  /* 0x0005f85601007387 */ /* 0x000fe80000100a00 */
[----:B------:R-:W-:Y:S04]  /*2a10*/  STL.64 [R1+0x5f0], R84 ;  /* 0x0005f05401007387 */ /* 0x000fe80000100a00 */
[----:B------:R-:W-:Y:S04]  /*2a20*/  STL.64 [R1+0x5e8], R82 ;  /* 0x0005e85201007387 */ /* 0x000fe80000100a00 */
[----:B------:R-:W-:Y:S04]  /*2a30*/  STL.64 [R1+0x5e0], R80 ;  /* 0x0005e05001007387 */ /* 0x000fe80000100a00 */
[----:B------:R-:W-:Y:S04]  /*2a40*/  STL.64 [R1+0x5d8], R78 ;  /* 0x0005d84e01007387 */ /* 0x000fe80000100a00 */
[----:B------:R-:W-:Y:S04]  /*2a50*/  STL.64 [R1+0x5d0], R76 ;  /* 0x0005d04c01007387 */ /* 0x000fe80000100a00 */
[----:B------:R-:W-:Y:S04]  /*2a60*/  STL.64 [R1+0x5c8], R74 ;  /* 0x0005c84a01007387 */ /* 0x000fe80000100a00 */
[----:B------:R0:W-:Y:S04]  /*2a70*/  STL.64 [R1+0x5c0], R72 ;  /* 0x0005c04801007387 */ /* 0x0001e80000100a00 */
[----:B0-----:R-:W2:Y:S04]  /*2a80*/  LDL.LU.64 R72, [R1+0x1c0] ;  /* 0x0001c00001487983 */ /* 0x001ea80000300a00 */
[----:B------:R-:W2:Y:S04]  /*2a90*/  LDL.LU.64 R74, [R1+0x1c8] ;  /* 0x0001c800014a7983 */ /* 0x000ea80000300a00 */
[----:B------:R-:W2:Y:S04]  /*2aa0*/  LDL.LU.64 R76, [R1+0x1d0] ;  /* 0x0001d000014c7983 */ /* 0x000ea80000300a00 */
[----:B------:R-:W2:Y:S04]  /*2ab0*/  LDL.LU.64 R78, [R1+0x1d8] ;  /* 0x0001d800014e7983 */ /* 0x000ea80000300a00 */
[----:B------:R-:W2:Y:S04]  /*2ac0*/  LDL.LU.64 R80, [R1+0x1e0] ;  /* 0x0001e00001507983 */ /* 0x000ea80000300a00 */
[----:B------:R-:W2:Y:S04]  /*2ad0*/  LDL.LU.64 R82, [R1+0x1e8] ;  /* 0x0001e80001527983 */ /* 0x000ea80000300a00 */
[----:B------:R-:W2:Y:S04]  /*2ae0*/  LDL.LU.64 R84, [R1+0x1f0] ;  /* 0x0001f00001547983 */ /* 0x000ea80000300a00 */
[----:B------:R-:W2:Y:S01]  /*2af0*/  LDL.LU.64 R86, [R1+0x1f8] ;  /* 0x0001f80001567983 */ /* 0x000ea20000300a00 */
[----:B------:R-:W-:Y:S01]  /*2b00*/  WARPGROUP.ARRIVE ;  /* 0x00000000000079c5 */ /* 0x000fe20000000000 */
[----:B------:R-:W-:Y:S01]  /*2b10*/  MOV R168, R170 ;  /* 0x000000aa00a87202 */ /* 0x000fe20000000f00 */
[----:B------:R-:W-:Y:S01]  /*2b20*/  IMAD.MOV.U32 R169, RZ, RZ, R171 ;  /* 0x000000ffffa97224 */ /* 0x000fe200078e00ab */
[----:B------:R-:W-:Y:S01]  /*2b30*/  MOV R171, R173 ;  /* 0x000000ad00ab7202 */ /* 0x000fe20000000f00 */
[----:B------:R-:W-:-:S02]  /*2b40*/  IMAD.MOV.U32 R170, RZ, RZ, R172 ;  /* 0x000000ffffaa7224 */ /* 0x000fc400078e00ac */
[----:B------:R-:W-:Y:S01]  /*2b50*/  HGMMA.64x32x16.F32 R24, gdesc[UR32], RZ, !UPT, gsb0 ;  /* 0x00600000201879f0 */ /* 0x000fe2000c0008ff */
[----:B------:R-:W-:Y:S01]  /*2b60*/  IMAD.MOV.U32 R172, RZ, RZ, R174 ;  /* 0x000000ffffac7224 */ /* 0x000fe200078e00ae */
[----:B------:R-:W-:Y:S01]  /*2b70*/  MOV R174, R176 ;  /* 0x000000b000ae7202 */ /* 0x000fe20000000f00 */
[----:B------:R-:W-:Y:S02]  /*2b80*/  IMAD.MOV.U32 R173, RZ, RZ, R175 ;  /* 0x000000ffffad7224 */ /* 0x000fe400078e00af */
[----:B------:R-:W-:Y:S01]  /*2b90*/  IMAD.MOV.U32 R175, RZ, RZ, R177 ;  /* 0x000000ffffaf7224 */ /* 0x000fe200078e00b1 */
[----:B------:R-:W-:Y:S01]  /*2ba0*/  MOV R177, R179 ;  /* 0x000000b300b17202 */ /* 0x000fe20000000f00 */
[----:B------:R-:W-:Y:S02]  /*2bb0*/  IMAD.MOV.U32 R176, RZ, RZ, R178 ;  /* 0x000000ffffb07224 */ /* 0x000fe400078e00b2 */
[----:B------:R-:W-:Y:S01]  /*2bc0*/  IMAD.MOV.U32 R178, RZ, RZ, R180 ;  /* 0x000000ffffb27224 */ /* 0x000fe200078e00b4 */
[----:B------:R-:W-:Y:S01]  /*2bd0*/  MOV R180, R182 ;  /* 0x000000b600b47202 */ /* 0x000fe20000000f00 */
[----:B------:R-:W-:-:S02]  /*2be0*/  IMAD.MOV.U32 R179, RZ, RZ, R181 ;  /* 0x000000ffffb37224 */ /* 0x000fc400078e00b5 */
[----:B------:R-:W-:Y:S01]  /*2bf0*/  IMAD.MOV.U32 R181, RZ, RZ, R183 ;  /* 0x000000ffffb57224 */ /* 0x000fe200078e00b7 */
[----:B------:R-:W-:Y:S02]  /*2c00*/  WARPGROUP.DEPBAR.LE gsb0, 0x0 ;  /* 0x00008000000079c5 */ /* 0x000fe40000010000 */
[----:B------:R-:W-:Y:S01]  /*2c10*/  STL.64 [R1+0x638], R38 ;  /* 0x0006382601007387 */ /* 0x000fe20000100a00 */
[----:B------:R-:W-:-:S03]  /*2c20*/  IMAD.MOV.U32 R182, RZ, RZ, R166 ;  /* 0x000000ffffb67224 */ /* 0x000fc600078e00a6 */
[----:B------:R-:W-:Y:S04]  /*2c30*/  STL.64 [R1+0x630], R36 ;  /* 0x0006302401007387 */ /* 0x000fe80000100a00 */
[----:B------:R-:W-:Y:S04]  /*2c40*/  STL.64 [R1+0x628], R34 ;  /* 0x0006282201007387 */ /* 0x000fe80000100a00 */
[----:B------:R-:W-:Y:S04]  /*2c50*/  STL.64 [R1+0x620], R32 ;  /* 0x0006202001007387 */ /* 0x000fe80000100a00 */
[----:B------:R-:W-:Y:S04]  /*2c60*/  STL.64 [R1+0x618], R30 ;  /* 0x0006181e01007387 */ /* 0x000fe80000100a00 */
[----:B------:R-:W-:Y:S04]  /*2c70*/  STL.64 [R1+0x610], R28 ;  /* 0x0006101c01007387 */ /* 0x000fe80000100a00 */
[----:B------:R-:W-:Y:S04]  /*2c80*/  STL.64 [R1+0x608], R26 ;  /* 0x0006081a01007387 */ /* 0x000fe80000100a00 */
[----:B------:R-:W-:Y:S01]  /*2c90*/  STL.64 [R1+0x600], R24 ;  /* 0x0006001801007387 */ /* 0x000fe20000100a00 */
[----:B------:R-:W-:Y:S01]  /*2ca0*/  MOV R183, R167 ;  /* 0x000000a700b77202 */ /* 0x000fe20000000f00 */
[----:B--2---:R-:W-:-:S06]  /*2cb0*/  WARPGROUP.ARRIVE ;  /* 0x00000000000079c5 */ /* 0x004fcc0000000000 */
[----:B------:R-:W-:Y:S03]  /*2cc0*/  HGMMA.64x32x16.F32 R72, gdesc[UR4], R72, gsb0 ;  /* 0x00600000044879f0 */ /* 0x000fe60008000848 */
[----:B------:R-:W-:Y:S02]  /*2cd0*/  WARPGROUP.DEPBAR.LE gsb0, 0x0 ;  /* 0x00008000000079c5 */ /* 0x000fe40000010000 */
[----:B------:R-:W-:Y:S01]  /*2ce0*/  WARPGROUP.ARRIVE ;  /* 0x00000000000079c5 */ /* 0x000fe20000000000 */
[----:B------:R0:W-:Y:S01]  /*2cf0*/  STL.64 [R1+0x1c0], R72 ;  /* 0x0001c04801007387 */ /* 0x0001e20000100a00 */
[----:B------:R-:W-:Y:S01]  /*2d00*/  IMAD.MOV.U32 R23, RZ, RZ, R81 ;  /* 0x000000ffff177224 */ /* 0x000fe200078e0051 */
[----:B------:R-:W-:Y:S01]  /*2d10*/  MOV R22, R82 ;  /* 0x0000005200167202 */ /* 0x000fe20000000f00 */
[----:B------:R-:W-:Y:S01]  /*2d20*/  IMAD.MOV.U32 R21, RZ, RZ, R83 ;  /* 0x000000ffff157224 */ /* 0x000fe200078e0053 */
[----:B------:R1:W-:Y:S01]  /*2d30*/  STL.64 [R1+0x1c8], R74 ;  /* 0x0001c84a01007387 */ /* 0x0003e20000100a00 */
[----:B------:R-:W-:Y:S01]  /*2d40*/  HGMMA.64x32x16.F32 R120, gdesc[UR16], R120, gsb0 ;  /* 0x00600000107879f0 */ /* 0x000fe20008000878 */
[----:B------:R-:W-:Y:S01]  /*2d50*/  IMAD.MOV.U32 R20, RZ, RZ, R84 ;  /* 0x000000ffff147224 */ /* 0x000fe200078e0054 */
[----:B------:R-:W-:Y:S01]  /*2d60*/  MOV R3, R85 ;  /* 0x0000005500037202 */ /* 0x000fe20000000f00 */
[----:B------:R2:W-:Y:S01]  /*2d70*/  STL.64 [R1+0x1d0], R76 ;  /* 0x0001d04c01007387 */ /* 0x0005e20000100a00 */
[----:B------:R-:W-:-:S02]  /*2d80*/  IMAD.MOV.U32 R2, RZ, RZ, R86 ;  /* 0x000000ffff027224 */ /* 0x000fc400078e0056 */
[----:B------:R-:W-:Y:S01]  /*2d90*/  IMAD.MOV.U32 R0, RZ, RZ, R87 ;  /* 0x000000ffff007224 */ /* 0x000fe200078e0057 */
[----:B------:R3:W-:Y:S04]  /*2da0*/  STL.64 [R1+0x1d8], R78 ;  /* 0x0001d84e01007387 */ /* 0x0007e80000100a00 */
[----:B------:R4:W-:Y:S01]  /*2db0*/  STL [R1+0x1e0], R80 ;  /* 0x0001e05001007387 */ /* 0x0009e20000100800 */
[----:B0-----:R-:W-:Y:S01]  /*2dc0*/  IMAD.MOV.U32 R72, RZ, RZ, R4 ;  /* 0x000000ffff487224 */ /* 0x001fe200078e0004 */
[----:B------:R-:W-:Y:S01]  /*2dd0*/  MOV R73, R5 ;  /* 0x0000000500497202 */ /* 0x000fe20000000f00 */
[----:B-1----:R-:W-:Y:S01]  /*2de0*/  IMAD.MOV.U32 R74, RZ, RZ, R6 ;  /* 0x000000ffff4a7224 */ /* 0x002fe200078e0006 */
[----:B--2---:R-:W-:Y:S01]  /*2df0*/  MOV R76, R8 ;  /* 0x00000008004c7202 */ /* 0x004fe20000000f00 */
[----:B------:R-:W-:-:S02]  /*2e00*/  IMAD.MOV.U32 R75, RZ, RZ, R7 ;  /* 0x000000ffff4b7224 */ /* 0x000fc400078e0007 */
[----:B------:R-:W-:Y:S01]  /*2e10*/  IMAD.MOV.U32 R77, RZ, RZ, R9 ;  /* 0x000000ffff4d7224 */ /* 0x000fe200078e0009 */
[----:B---3--:R-:W-:Y:S01]  /*2e20*/  MOV R79, R11 ;  /* 0x0000000b004f7202 */ /* 0x008fe20000000f00 */
[----:B------:R-:W-:Y:S02]  /*2e30*/  IMAD.MOV.U32 R78, RZ, RZ, R10 ;  /* 0x000000ffff4e7224 */ /* 0x000fe400078e000a */
[----:B----4-:R-:W-:Y:S01]  /*2e40*/  IMAD.MOV.U32 R80, RZ, RZ, R12 ;  /* 0x000000ffff507224 */ /* 0x010fe200078e000c */
[----:B------:R-:W-:Y:S01]  /*2e50*/  MOV R82, R14 ;  /* 0x0000000e00527202 */ /* 0x000fe20000000f00 */
[----:B------:R-:W-:Y:S01]  /*2e60*/  IMAD.MOV.U32 R81, RZ, RZ, R13 ;  /* 0x000000ffff517224 */ /* 0x000fe200078e000d */
[----:B------:R-:W-:Y:S02]  /*2e70*/  WARPGROUP.DEPBAR.LE gsb0, 0x0 ;  /* 0x00008000000079c5 */ /* 0x000fe40000010000 */
[----:B------:R0:W-:Y:S04]  /*2e80*/  STL.64 [R1+0x100], R120 ;  /* 0x0001007801007387 */ /* 0x0001e80000100a00 */
[----:B------:R1:W-:Y:S04]  /*2e90*/  STL.64 [R1+0x108], R122 ;  /* 0x0001087a01007387 */ /* 0x0003e80000100a00 */
[----:B------:R2:W-:Y:S04]  /*2ea0*/  STL.64 [R1+0x110], R124 ;  /* 0x0001107c01007387 */ /* 0x0005e80000100a00 */
[----:B------:R3:W-:Y:S04]  /*2eb0*/  STL.64 [R1+0x118], R126 ;  /* 0x0001187e01007387 */ /* 0x0007e80000100a00 */
[----:B------:R4:W-:Y:S04]  /*2ec0*/  STL.64 [R1+0x120], R128 ;  /* 0x0001208001007387 */ /* 0x0009e80000100a00 */
[----:B------:R4:W-:Y:S01]  /*2ed0*/  STL.64 [R1+0x128], R130 ;  /* 0x0001288201007387 */ /* 0x0009e20000100a00 */
[----:B0-----:R-:W-:-:S03]  /*2ee0*/  IMAD.MOV.U32 R120, RZ, RZ, R200 ;  /* 0x000000ffff787224 */ /* 0x001fc600078e00c8 */
[----:B------:R0:W-:Y:S01]  /*2ef0*/  STL.64 [R1+0x130], R132 ;  /* 0x0001308401007387 */ /* 0x0001e20000100a00 */
[----:B------:R-:W-:-:S03]  /*2f00*/  IMAD.MOV.U32 R121, RZ, RZ, R201 ;  /* 0x000000ffff797224 */ /* 0x000fc600078e00c9 */
[----:B------:R0:W-:Y:S01]  /*2f10*/  STL.64 [R1+0x138], R134 ;  /* 0x0001388601007387 */ /* 0x0001e20000100a00 */
[----:B-1----:R-:W-:-:S03]  /*2f20*/  MOV R122, R202 ;  /* 0x000000ca007a7202 */ /* 0x002fc60000000f00 */
[----:B------:R-:W4:Y:S01]  /*2f30*/  LDL.LU R166, [R1+0x6c4] ;  /* 0x0006c40001a67983 */ /* 0x000f220000300800 */
[----:B------:R-:W-:-:S03]  /*2f40*/  IMAD.MOV.U32 R123, RZ, RZ, R203 ;  /* 0x000000ffff7b7224 */ /* 0x000fc600078e00cb */
[----:B------:R-:W4:Y:S01]  /*2f50*/  LDL.LU R167, [R1+0x6c0] ;  /* 0x0006c00001a77983 */ /* 0x000f220000300800 */
[----:B--2---:R-:W-:-:S03]  /*2f60*/  IMAD.MOV.U32 R124, RZ, RZ, R204 ;  /* 0x000000ffff7c7224 */ /* 0x004fc600078e00cc */
[----:B------:R-:W2:Y:S01]  /*2f70*/  LDL.LU R200, [R1+0x6bc] ;  /* 0x0006bc0001c87983 */ /* 0x000ea20000300800 */
[----:B------:R-:W-:-:S03]  /*2f80*/  MOV R125, R205 ;  /* 0x000000cd007d7202 */ /* 0x000fc60000000f00 */
[----:B------:R-:W2:Y:S01]  /*2f90*/  LDL.LU R201, [R1+0x6b8] ;  /* 0x0006b80001c97983 */ /* 0x000ea20000300800 */
[----:B---3--:R-:W-:-:S03]  /*2fa0*/  IMAD.MOV.U32 R126, RZ, RZ, R206 ;  /* 0x000000ffff7e7224 */ /* 0x008fc600078e00ce */
[----:B------:R-:W2:Y:S01]  /*2fb0*/  LDL.LU R202, [R1+0x6b4] ;  /* 0x0006b40001ca7983 */ /* 0x000ea20000300800 */
[----:B------:R-:W-:-:S03]  /*2fc0*/  IMAD.MOV.U32 R127, RZ, RZ, R207 ;  /* 0x000000ffff7f7224 */ /* 0x000fc600078e00cf */
[----:B------:R-:W2:Y:S01]  /*2fd0*/  LDL.LU R203, [R1+0x6b0] ;  /* 0x0006b00001cb7983 */ /* 0x000ea20000300800 */
[----:B----4-:R-:W-:-:S03]  /*2fe0*/  MOV R128, R208 ;  /* 0x000000d000807202 */ /* 0x010fc60000000f00 */
[----:B------:R-:W2:Y:S01]  /*2ff0*/  LDL.LU R204, [R1+0x6ac] ;  /* 0x0006ac0001cc7983 */ /* 0x000ea20000300800 */
[----:B------:R-:W-:-:S03]  /*3000*/  IMAD.MOV.U32 R129, RZ, RZ, R209 ;  /* 0x000000ffff817224 */ /* 0x000fc600078e00d1 */
[----:B------:R-:W2:Y:S01]  /*3010*/  LDL.LU R205, [R1+0x6a8] ;  /* 0x0006a80001cd7983 */ /* 0x000ea20000300800 */
[----:B------:R-:W-:-:S03]  /*3020*/  IMAD.MOV.U32 R130, RZ, RZ, R210 ;  /* 0x000000ffff827224 */ /* 0x000fc600078e00d2 */
[----:B------:R-:W2:Y:S01]  /*3030*/  LDL.LU R206, [R1+0x6a4] ;  /* 0x0006a40001ce7983 */ /* 0x000ea20000300800 */
[----:B------:R-:W-:-:S03]  /*3040*/  MOV R131, R211 ;  /* 0x000000d300837202 */ /* 0x000fc60000000f00 */
[----:B------:R-:W2:Y:S01]  /*3050*/  LDL.LU R207, [R1+0x6a0] ;  /* 0x0006a00001cf7983 */ /* 0x000ea20000300800 */
[----:B0-----:R-:W-:-:S03]  /*3060*/  IMAD.MOV.U32 R132, RZ, RZ, R212 ;  /* 0x000000ffff847224 */ /* 0x001fc600078e00d4 */
[----:B------:R-:W2:Y:S01]  /*3070*/  LDL.LU R208, [R1+0x69c] ;  /* 0x00069c0001d07983 */ /* 0x000ea20000300800 */
[----:B------:R-:W-:-:S03]  /*3080*/  IMAD.MOV.U32 R133, RZ, RZ, R213 ;  /* 0x000000ffff857224 */ /* 0x000fc600078e00d5 */
[----:B------:R-:W2:Y:S01]  /*3090*/  LDL.LU R209, [R1+0x698] ;  /* 0x0006980001d17983 */ /* 0x000ea20000300800 */
[----:B------:R-:W-:-:S03]  /*30a0*/  MOV R134, R214 ;  /* 0x000000d600867202 */ /* 0x000fc60000000f00 */
[----:B------:R-:W2:Y:S01]  /*30b0*/  LDL.LU R210, [R1+0x694] ;  /* 0x0006940001d27983 */ /* 0x000ea20000300800 */
[----:B------:R-:W-:-:S03]  /*30c0*/  IMAD.MOV.U32 R135, RZ, RZ, R215 ;  /* 0x000000ffff877224 */ /* 0x000fc600078e00d7 */
[----:B------:R-:W2:Y:S04]  /*30d0*/  LDL.LU R211, [R1+0x690] ;  /* 0x0006900001d37983 */ /* 0x000ea80000300800 */
[----:B------:R-:W2:Y:S04]  /*30e0*/  LDL.LU R212, [R1+0x68c] ;  /* 0x00068c0001d47983 */ /* 0x000ea80000300800 */
[----:B------:R-:W2:Y:S04]  /*30f0*/  LDL.LU R213, [R1+0x688] ;  /* 0x0006880001d57983 */ /* 0x000ea80000300800 */
[----:B------:R-:W2:Y:S04]  /*3100*/  LDL.LU R214, [R1+0x684] ;  /* 0x0006840001d67983 */ /* 0x000ea80000300800 */
[----:B------:R-:W2:Y:S04]  /*3110*/  LDL.LU R215, [R1+0x680] ;  /* 0x0006800001d77983 */ /* 0x000ea80000300800 */
[----:B------:R-:W3:Y:S04]  /*3120*/  LDL.LU R4, [R1+0x67c] ;  /* 0x00067c0001047983 */ /* 0x000ee80000300800 */
[----:B------:R-:W3:Y:S04]  /*3130*/  LDL.LU R5, [R1+0x678] ;  /* 0x0006780001057983 */ /* 0x000ee80000300800 */
[----:B------:R-:W3:Y:S04]  /*3140*/  LDL.LU R6, [R1+0x674] ;  /* 0x0006740001067983 */ /* 0x000ee80000300800 */
[----:B------:R-:W3:Y:S04]  /*3150*/  LDL.LU R7, [R1+0x670] ;  /* 0x0006700001077983 */ /* 0x000ee80000300800 */
[----:B------:R-:W3:Y:S04]  /*3160*/  LDL.LU R8, [R1+0x66c] ;  /* 0x00066c0001087983 */ /* 0x000ee80000300800 */
[----:B------:R-:W3:Y:S04]  /*3170*/  LDL.LU R9, [R1+0x668] ;  /* 0x0006680001097983 */ /* 0x000ee80000300800 */
[----:B------:R-:W3:Y:S01]  /*3180*/  LDL.LU R10, [R1+0x664] ;  /* 0x00066400010a7983 */ /* 0x000ee20000300800 */
[----:B------:R-:W-:-:S03]  /*3190*/  IMAD.MOV.U32 R83, RZ, RZ, R15 ;  /* 0x000000ffff537224 */ /* 0x000fc600078e000f */
[----:B------:R-:W3:Y:S01]  /*31a0*/  LDL.LU R11, [R1+0x660] ;  /* 0x00066000010b7983 */ /* 0x000ee20000300800 */
[----:B------:R-:W-:-:S03]  /*31b0*/  IMAD.MOV.U32 R84, RZ, RZ, R16 ;  /* 0x000000ffff547224 */ /* 0x000fc600078e0010 */
[----:B------:R-:W3:Y:S01]  /*31c0*/  LDL.LU R12, [R1+0x65c] ;  /* 0x00065c00010c7983 */ /* 0x000ee20000300800 */
[----:B------:R-:W-:-:S03]  /*31d0*/  MOV R85, R17 ;  /* 0x0000001100557202 */ /* 0x000fc60000000f00 */
[----:B------:R-:W3:Y:S01]  /*31e0*/  LDL.LU R13, [R1+0x658] ;  /* 0x00065800010d7983 */ /* 0x000ee20000300800 */
[----:B------:R-:W-:-:S03]  /*31f0*/  IMAD.MOV.U32 R86, RZ, RZ, R18 ;  /* 0x000000ffff567224 */ /* 0x000fc600078e0012 */
[----:B------:R-:W3:Y:S01]  /*3200*/  LDL.LU R14, [R1+0x654] ;  /* 0x00065400010e7983 */ /* 0x000ee20000300800 */
[----:B------:R-:W-:-:S03]  /*3210*/  IMAD.MOV.U32 R87, RZ, RZ, R19 ;  /* 0x000000ffff577224 */ /* 0x000fc600078e0013 */
[----:B------:R-:W3:Y:S04]  /*3220*/  LDL.LU R15, [R1+0x650] ;  /* 0x00065000010f7983 */ /* 0x000ee80000300800 */
[----:B------:R-:W3:Y:S04]  /*3230*/  LDL.LU R16, [R1+0x64c] ;  /* 0x00064c0001107983 */ /* 0x000ee80000300800 */
[----:B------:R-:W3:Y:S04]  /*3240*/  LDL.LU R17, [R1+0x648] ;  /* 0x0006480001117983 */ /* 0x000ee80000300800 */
[----:B------:R-:W3:Y:S04]  /*3250*/  LDL.LU R18, [R1+0x644] ;  /* 0x0006440001127983 */ /* 0x000ee80000300800 */
[----:B------:R-:W3:Y:S01]  /*3260*/  LDL.LU R19, [R1+0x640] ;  /* 0x0006400001137983 */ /* 0x000ee20000300800 */
[----:B------:R-:W-:Y:S01]  /*3270*/  UIADD3 UR30, UR54, 0x402, URZ ;  /* 0x00000402361e7890 */ /* 0x000fe2000fffe03f */
[----:B------:R-:W-:Y:S01]  /*3280*/  UMOV UR31, 0x40000040 ;  /* 0x40000040001f7882 */ /* 0x000fe20000000000 */
[----:B------:R-:W-:Y:S01]  /*3290*/  UIADD3 UR10, UR54, 0x502, URZ ;  /* 0x00000502360a7890 */ /* 0x000fe2000fffe03f */
[----:B------:R-:W4:Y:S01]  /*32a0*/  LDL.LU R24, [R1] ;  /* 0x0000000001187983 */ /* 0x000f220000300800 */
[----:B------:R-:W-:Y:S01]  /*32b0*/  UMOV UR8, UR4 ;  /* 0x0000000400087c82 */ /* 0x000fe20008000000 */
[----:B------:R-:W-:Y:S01]  /*32c0*/  UMOV UR9, UR5 ;  /* 0x0000000500097c82 */ /* 0x000fe20008000000 */
[----:B------:R-:W-:Y:S01]  /*32d0*/  UMOV UR11, 0x40000040 ;  /* 0x40000040000b7882 */ /* 0x000fe20000000000 */
[----:B------:R-:W-:Y:S01]  /*32e0*/  UIADD3 UR14, UR54, 0x602, URZ ;  /* 0x00000602360e7890 */ /* 0x000fe2000fffe03f */
[----:B------:R-:W4:Y:S01]  /*32f0*/  LDL.LU R25, [R1+0x4] ;  /* 0x0000040001197983 */ /* 0x000f220000300800 */
[----:B------:R-:W-:Y:S01]  /*3300*/  UMOV UR12, UR4 ;  /* 0x00000004000c7c82 */ /* 0x000fe20008000000 */
[----:B------:R-:W-:Y:S01]  /*3310*/  UMOV UR13, UR5 ;  /* 0x00000005000d7c82 */ /* 0x000fe20008000000 */
[----:B------:R-:W-:Y:S01]  /*3320*/  UMOV UR15, 0x40000040 ;  /* 0x40000040000f7882 */ /* 0x000fe20000000000 */
[----:B------:R-:W4:Y:S04]  /*3330*/  LDL.LU R26, [R1+0x8] ;  /* 0x00000800011a7983 */ /* 0x000f280000300800 */
        /* <DEDUP_REMOVED lines=12> */
[----:B------:R-:W4:Y:S01]  /*3400*/  LDL.LU R39, [R1+0x3c] ;  /* 0x00003c0001277983 */ /* 0x000f220000300800 */
[----:B------:R-:W-:Y:S01]  /*3410*/  UIADD3 UR16, UR51, 0x402, URZ ;  /* 0x0000040233107890 */ /* 0x000fe2000fffe03f */
[----:B---3--:R-:W-:-:S06]  /*3420*/  WARPGROUP.ARRIVE ;  /* 0x00000000000079c5 */ /* 0x008fcc0000000000 */
[----:B------:R-:W-:Y:S03]  /*3430*/  HGMMA.64x32x16.F32 R4, gdesc[UR44], R4, gsb0 ;  /* 0x006000002c0479f0 */ /* 0x000fe60008000804 */
[----:B------:R-:W-:Y:S02]  /*3440*/  WARPGROUP.DEPBAR.LE gsb0, 0x0 ;  /* 0x00008000000079c5 */ /* 0x000fe40000010000 */
[----:B--2---:R-:W-:-:S06]  /*3450*/  WARPGROUP.ARRIVE ;  /* 0x00000000000079c5 */ /* 0x004fcc0000000000 */
[----:B------:R-:W-:Y:S03]  /*3460*/  HGMMA.64x32x16.F32 R200, gdesc[UR20], R200, gsb0 ;  /* 0x0060000014c879f0 */ /* 0x000fe600080008c8 */
[----:B------:R-:W-:Y:S02]  /*3470*/  WARPGROUP.DEPBAR.LE gsb0, 0x0 ;  /* 0x00008000000079c5 */ /* 0x000fe40000010000 */
[----:B------:R-:W-:-:S06]  /*3480*/  WARPGROUP.ARRIVE ;  /* 0x00000000000079c5 */ /* 0x000fcc0000000000 */
[----:B------:R-:W-:Y:S03]  /*3490*/  HGMMA.64x32x16.F32 R152, gdesc[UR28], R152, gsb0 ;  /* 0x006000001c9879f0 */ /* 0x000fe60008000898 */
[----:B------:R-:W-:Y:S02]  /*34a0*/  WARPGROUP.DEPBAR.LE gsb0, 0x0 ;  /* 0x00008000000079c5 */ /* 0x000fe40000010000 */
[----:B------:R-:W-:-:S06]  /*34b0*/  WARPGROUP.ARRIVE ;  /* 0x00000000000079c5 */ /* 0x000fcc0000000000 */
[----:B------:R-:W-:Y:S03]  /*34c0*/  HGMMA.64x32x16.F32 R104, gdesc[UR8], R104, gsb0 ;  /* 0x00600000086879f0 */ /* 0x000fe60008000868 */
[----:B------:R-:W-:Y:S02]  /*34d0*/  WARPGROUP.DEPBAR.LE gsb0, 0x0 ;  /* 0x00008000000079c5 */ /* 0x000fe40000010000 */
[----:B------:R-:W-:-:S06]  /*34e0*/  WARPGROUP.ARRIVE ;  /* 0x00000000000079c5 */ /* 0x000fcc0000000000 */
[----:B------:R-:W-:Y:S01]  /*34f0*/  HGMMA.64x32x16.F32 R56, gdesc[UR12], R56, gsb0 ;  /* 0x006000000c3879f0 */ /* 0x000fe20008000838 */
        /* <DEDUP_REMOVED lines=12> */
[----:B------:R-:W-:Y:S03]  /*35c0*/  HGMMA.64x32x16.F32 R40, gdesc[UR12], R40, gsb0 ;  /* 0x006000000c2879f0 */ /* 0x000fe60008000828 */
[----:B------:R-:W-:Y:S02]  /*35d0*/  WARPGROUP.DEPBAR.LE gsb0, 0x0 ;  /* 0x00008000000079c5 */ /* 0x000fe40000010000 */
[----:B------:R-:W-:-:S06]  /*35e0*/  WARPGROUP.ARRIVE ;  /* 0x00000000000079c5 */ /* 0x000fcc0000000000 */
[----:B------:R-:W-:Y:S01]  /*35f0*/  HGMMA.64x32x16.F32 R88, gdesc[UR8], R88, gsb0 ;  /* 0x00600000085879f0 */ /* 0x000fe20008000858 */
[----:B------:R-:W-:Y:S01]  /*3600*/  UMOV UR16, UR12 ;  /* 0x0000000c00107c82 */ /* 0x000fe20008000000 */
[----:B------:R-:W-:Y:S01]  /*3610*/  UMOV UR17, UR13 ;  /* 0x0000000d00117c82 */ /* 0x000fe20008000000 */
[----:B------:R-:W-:Y:S01]  /*3620*/  UMOV UR4, UR12 ;  /* 0x0000000c00047c82 */ /* 0x000fe20008000000 */
[----:B------:R-:W-:Y:S01]  /*3630*/  UMOV UR5, UR13 ;  /* 0x0000000d00057c82 */ /* 0x000fe20008000000 */
[----:B------:R-:W-:Y:S01]  /*3640*/  UIADD3 UR8, UR51, 0x802, URZ ;  /* 0x0000080233087890 */ /* 0x000fe2000fffe03f */
[----:B------:R-:W-:Y:S02]  /*3650*/  WARPGROUP.DEPBAR.LE gsb0, 0x0 ;  /* 0x00008000000079c5 */ /* 0x000fe40000010000 */
[----:B------:R-:W-:-:S06]  /*3660*/  WARPGROUP.ARRIVE ;  /* 0x00000000000079c5 */ /* 0x000fcc0000000000 */
[----:B------:R-:W-:Y:S03]  /*3670*/  HGMMA.64x32x16.F32 R136, gdesc[UR28], R136, gsb0 ;  /* 0x006000001c8879f0 */ /* 0x000fe60008000888 */
[----:B------:R-:W-:Y:S02]  /*3680*/  WARPGROUP.DEPBAR.LE gsb0, 0x0 ;  /* 0x00008000000079c5 */ /* 0x000fe40000010000 */
[----:B------:R-:W-:-:S06]  /*3690*/  WARPGROUP.ARRIVE ;  /* 0x00000000000079c5 */ /* 0x000fcc0000000000 */
[----:B------:R-:W-:Y:S03]  /*36a0*/  HGMMA.64x32x16.F32 R184, gdesc[UR20], R184, gsb0 ;  /* 0x0060000014b879f0 */ /* 0x000fe600080008b8 */
[----:B------:R-:W-:Y:S02]  /*36b0*/  WARPGROUP.DEPBAR.LE gsb0, 0x0 ;  /* 0x00008000000079c5 */ /* 0x000fe40000010000 */
[----:B----4-:R-:W-:-:S06]  /*36c0*/  WARPGROUP.ARRIVE ;  /* 0x00000000000079c5 */ /* 0x010fcc0000000000 */
[----:B------:R-:W-:Y:S03]  /*36d0*/  HGMMA.64x32x16.F32 R24, gdesc[UR44], R24, gsb0 ;  /* 0x006000002c1879f0 */ /* 0x000fe60008000818 */
[----:B------:R-:W-:Y:S02]  /*36e0*/  WARPGROUP.DEPBAR.LE gsb0, 0x0 ;  /* 0x00008000000079c5 */ /* 0x000fe40000010000 */
[----:B------:R-:W-:Y:S01]  /*36f0*/  WARPGROUP.ARRIVE ;  /* 0x00000000000079c5 */ /* 0x000fe20000000000 */
[----:B------:R-:W-:Y:S04]  /*3700*/  STL.64 [R1], R24 ;  /* 0x0000001801007387 */ /* 0x000fe80000100a00 */
[----:B------:R-:W-:Y:S01]  /*3710*/  STL.64 [R1+0x8], R26 ;  /* 0x0000081a01007387 */ /* 0x000fe20000100a00 */
[----:B------:R-:W-:Y:S03]  /*3720*/  HGMMA.64x32x16.F32 R72, gdesc[UR16], R72, gsb0 ;  /* 0x00600000104879f0 */ /* 0x000fe60008000848 */
        /* <DEDUP_REMOVED lines=12> */
[----:B------:R-:W2:Y:S01]  /*37f0*/  LDL.LU.64 R26, [R1+0x608] ;  /* 0x00060800011a7983 */ /* 0x000ea20000300a00 */
[----:B------:R-:W-:-:S02]  /*3800*/  WARPGROUP.DEPBAR.LE gsb0, 0x0 ;  /* 0x00008000000079c5 */ /* 0x000fc40000010000 */
[----:B------:R-:W-:Y:S01]  /*3810*/  WARPGROUP.ARRIVE ;  /* 0x00000000000079c5 */ /* 0x000fe20000000000 */
[----:B------:R-:W2:Y:S01]  /*3820*/  LDL.LU.64 R24, [R1+0x600] ;  /* 0x0006000001187983 */ /* 0x000ea20000300a00 */
[----:B------:R-:W-:-:S03]  /*3830*/  UIADD3 UR20, UR51, 0x4, URZ ;  /* 0x0000000433147890 */ /* 0x000fc6000fffe03f */
[----:B------:R-:W-:Y:S01]  /*3840*/  STL.64 [R1+0xc0], R72 ;  /* 0x0000c04801007387 */ /* 0x000fe20000100a00 */
[----:B------:R-:W-:Y:S01]  /*3850*/  HGMMA.64x32x16.F32 R120, gdesc[UR4], R120, gsb0 ;  /* 0x00600000047879f0 */ /* 0x000fe20008000878 */
[----:B------:R-:W-:Y:S01]  /*3860*/  UMOV UR4, UR8 ;  /* 0x0000000800047c82 */ /* 0x000fe20008000000 */
[----:B------:R-:W-:Y:S01]  /*3870*/  UMOV UR5, 0x40000040 ;  /* 0x4000004000057882 */ /* 0x000fe20000000000 */
[----:B------:R-:W-:Y:S01]  /*3880*/  STL.64 [R1+0xc8], R74 ;  /* 0x0000c84a01007387 */ /* 0x000fe20000100a00 */
[----:B------:R-:W-:Y:S02]  /*3890*/  WARPGROUP.DEPBAR.LE gsb0, 0x0 ;  /* 0x00008000000079c5 */ /* 0x000fe40000010000 */
[----:B------:R-:W-:Y:S01]  /*38a0*/  WARPGROUP.ARRIVE ;  /* 0x00000000000079c5 */ /* 0x000fe20000000000 */
[----:B------:R-:W-:Y:S01]  /*38b0*/  UMOV UR16, UR4 ;  /* 0x0000000400107c82 */ /* 0x000fe20008000000 */
[----:B------:R-:W-:Y:S01]  /*38c0*/  UMOV UR17, UR5 ;  /* 0x0000000500117c82 */ /* 0x000fe20008000000 */
[----:B------:R-:W-:Y:S03]  /*38d0*/  STL.64 [R1+0xd0], R76 ;  /* 0x0000d04c01007387 */ /* 0x000fe60000100a00 */
[----:B------:R-:W-:Y:S01]  /*38e0*/  HGMMA.64x32x16.F32 R168, gdesc[UR4], R168, gsb0 ;  /* 0x0060000004a879f0 */ /* 0x000fe200080008a8 */
[----:B------:R-:W-:Y:S04]  /*38f0*/  STL.64 [R1+0xd8], R78 ;  /* 0x0000d84e01007387 */ /* 0x000fe80000100a00 */
[----:B------:R-:W-:Y:S04]  /*3900*/  STL.64 [R1+0xe0], R80 ;  /* 0x0000e05001007387 */ /* 0x000fe80000100a00 */
[----:B------:R-:W-:Y:S04]  /*3910*/  STL.64 [R1+0xe8], R82 ;  /* 0x0000e85201007387 */ /* 0x000fe80000100a00 */
[----:B------:R-:W-:Y:S04]  /*3920*/  STL.64 [R1+0xf0], R84 ;  /* 0x0000f05401007387 */ /* 0x000fe80000100a00 */
[----:B------:R0:W-:Y:S04]  /*3930*/  STL.64 [R1+0xf8], R86 ;  /* 0x0000f85601007387 */ /* 0x0001e80000100a00 */
[----:B0-----:R-:W3:Y:S04]  /*3940*/  LDL.LU.64 R86, [R1+0x5f8] ;  /* 0x0005f80001567983 */ /* 0x001ee80000300a00 */
[----:B------:R-:W3:Y:S04]  /*3950*/  LDL.LU.64 R84, [R1+0x5f0] ;  /* 0x0005f00001547983 */ /* 0x000ee80000300a00 */
[----:B------:R-:W3:Y:S04]  /*3960*/  LDL.LU.64 R82, [R1+0x5e8] ;  /* 0x0005e80001527983 */ /* 0x000ee80000300a00 */
[----:B------:R-:W3:Y:S04]  /*3970*/  LDL.LU.64 R80, [R1+0x5e0] ;  /* 0x0005e00001507983 */ /* 0x000ee80000300a00 */
[----:B------:R-:W3:Y:S04]  /*3980*/  LDL.LU.64 R78, [R1+0x5d8] ;  /* 0x0005d800014e7983 */ /* 0x000ee80000300a00 */
[----:B------:R-:W3:Y:S04]  /*3990*/  LDL.LU.64 R76, [R1+0x5d0] ;  /* 0x0005d000014c7983 */ /* 0x000ee80000300a00 */
[----:B------:R-:W3:Y:S04]  /*39a0*/  LDL.LU.64 R74, [R1+0x5c8] ;  /* 0x0005c800014a7983 */ /* 0x000ee80000300a00 */
[----:B------:R-:W3:Y:S01]  /*39b0*/  LDL.LU.64 R72, [R1+0x5c0] ;  /* 0x0005c00001487983 */ /* 0x000ee20000300a00 */
[----:B------:R-:W-:-:S02]  /*39c0*/  WARPGROUP.DEPBAR.LE gsb0, 0x0 ;  /* 0x00008000000079c5 */ /* 0x000fc40000010000 */
[----:B------:R-:W-:Y:S01]  /*39d0*/  WARPGROUP.ARRIVE ;  /* 0x00000000000079c5 */ /* 0x000fe20000000000 */
[----:B------:R-:W-:Y:S04]  /*39e0*/  STL.64 [R1+0x180], R120 ;  /* 0x0001807801007387 */ /* 0x000fe80000100a00 */
        /* <DEDUP_REMOVED lines=8> */
[----:B0-----:R-:W4:Y:S04]  /*3a70*/  LDL.LU.64 R134, [R1+0x5b8] ;  /* 0x0005b80001867983 */ /* 0x001f280000300a00 */
[----:B------:R-:W4:Y:S04]  /*3a80*/  LDL.LU.64 R132, [R1+0x5b0] ;  /* 0x0005b00001847983 */ /* 0x000f280000300a00 */
[----:B------:R-:W4:Y:S04]  /*3a90*/  LDL.LU.64 R130, [R1+0x5a8] ;  /* 0x0005a80001827983 */ /* 0x000f280000300a00 */
[----:B------:R-:W4:Y:S04]  /*3aa0*/  LDL.LU.64 R128, [R1+0x5a0] ;  /* 0x0005a00001807983 */ /* 0x000f280000300a00 */
[----:B------:R-:W4:Y:S04]  /*3ab0*/  LDL.LU.64 R126, [R1+0x598] ;  /* 0x00059800017e7983 */ /* 0x000f280000300a00 */
[----:B------:R-:W4:Y:S04]  /*3ac0*/  LDL.LU.64 R124, [R1+0x590] ;  /* 0x00059000017c7983 */ /* 0x000f280000300a00 */
[----:B------:R-:W4:Y:S04]  /*3ad0*/  LDL.LU.64 R122, [R1+0x588] ;  /* 0x00058800017a7983 */ /* 0x000f280000300a00 */
[----:B------:R-:W4:Y:S01]  /*3ae0*/  LDL.LU.64 R120, [R1+0x580] ;  /* 0x0005800001787983 */ /* 0x000f220000300a00 */
[----:B------:R-:W-:Y:S01]  /*3af0*/  UMOV UR8, UR20 ;  /* 0x0000001400087c82 */ /* 0x000fe20008000000 */
[----:B------:R-:W-:-:S02]  /*3b00*/  UMOV UR9, 0x40000040 ;  /* 0x4000004000097882 */ /* 0x000fc40000000000 */
[----:B------:R-:W-:Y:S04]  /*3b10*/  STL.64 [R1+0x140], R168 ;  /* 0x000140a801007387 */ /* 0x000fe80000100a00 */
[----:B------:R-:W-:Y:S04]  /*3b20*/  STL.64 [R1+0x148], R170 ;  /* 0x000148aa01007387 */ /* 0x000fe80000100a00 */
[----:B------:R-:W-:Y:S04]  /*3b30*/  STL.64 [R1+0x150], R172 ;  /* 0x000150ac01007387 */ /* 0x000fe80000100a00 */
[----:B------:R-:W-:Y:S04]  /*3b40*/  STL.64 [R1+0x158], R174 ;  /* 0x000158ae01007387 */ /* 0x000fe80000100a00 */
[----:B------:R-:W-:Y:S04]  /*3b50*/  STL.64 [R1+0x160], R176 ;  /* 0x000160b001007387 */ /* 0x000fe80000100a00 */
[----:B------:R-:W-:Y:S04]  /*3b60*/  STL.64 [R1+0x168], R178 ;  /* 0x000168b201007387 */ /* 0x000fe80000100a00 */
[----:B------:R-:W-:Y:S04]  /*3b70*/  STL.64 [R1+0x170], R180 ;  /* 0x000170b401007387 */ /* 0x000fe80000100a00 */
[----:B------:R0:W-:Y:S01]  /*3b80*/  STL.64 [R1+0x178], R182 ;  /* 0x000178b601007387 */ /* 0x0001e20000100a00 */
[----:B------:R-:W-:-:S03]  /*3b90*/  WARPGROUP.DEPBAR.LE gsb0, 0x0 ;  /* 0x00008000000079c5 */ /* 0x000fc60000010000 */
        /* <DEDUP_REMOVED lines=8> */
[----:B------:R-:W-:Y:S01]  /*3c20*/  UMOV UR44, UR4 ;  /* 0x00000004002c7c82 */ /* 0x000fe20008000000 */
[----:B------:R-:W-:-:S02]  /*3c30*/  UMOV UR45, UR5 ;  /* 0x00000005002d7c82 */ /* 0x000fc40008000000 */
[----:B------:R-:W-:Y:S04]  /*3c40*/  STL.64 [R1+0x80], R220 ;  /* 0x000080dc01007387 */ /* 0x000fe80000100a00 */
[----:B------:R-:W-:Y:S04]  /*3c50*/  STL.64 [R1+0x88], R222 ;  /* 0x000088de01007387 */ /* 0x000fe80000100a00 */
[----:B------:R-:W-:Y:S04]  /*3c60*/  STL.64 [R1+0x90], R224 ;  /* 0x000090e001007387 */ /* 0x000fe80000100a00 */
[----:B------:R-:W-:Y:S04]  /*3c70*/  STL.64 [R1+0x98], R226 ;  /* 0x000098e201007387 */ /* 0x000fe80000100a00 */
[----:B------:R-:W-:Y:S04]  /*3c80*/  STL.64 [R1+0xa0], R228 ;  /* 0x0000a0e401007387 */ /* 0x000fe80000100a00 */
[----:B------:R0:W-:Y:S04]  /*3c90*/  STL.64 [R1+0xa8], R230 ;  /* 0x0000a8e601007387 */ /* 0x0001e80000100a00 */
[----:B------:R-:W-:Y:S04]  /*3ca0*/  STL.64 [R1+0xb0], R232 ;  /* 0x0000b0e801007387 */ /* 0x000fe80000100a00 */
[----:B------:R-:W-:Y:S04]  /*3cb0*/  STL.64 [R1+0xb8], R234 ;  /* 0x0000b8ea01007387 */ /* 0x000fe80000100a00 */
[----:B0-----:R-:W3:Y:S04]  /*3cc0*/  LDL.LU.64 R230, [R1+0x538] ;  /* 0x0005380001e67983 */ /* 0x001ee80000300a00 */
[----:B------:R-:W3:Y:S04]  /*3cd0*/  LDL.LU.64 R228, [R1+0x530] ;  /* 0x0005300001e47983 */ /* 0x000ee80000300a00 */
[----:B------:R-:W3:Y:S04]  /*3ce0*/  LDL.LU.64 R226, [R1+0x528] ;  /* 0x0005280001e27983 */ /* 0x000ee80000300a00 */
[----:B------:R-:W3:Y:S04]  /*3cf0*/  LDL.LU.64 R224, [R1+0x520] ;  /* 0x0005200001e07983 */ /* 0x000ee80000300a00 */
[----:B------:R-:W3:Y:S04]  /*3d00*/  LDL.LU.64 R222, [R1+0x518] ;  /* 0x0005180001de7983 */ /* 0x000ee80000300a00 */
[----:B------:R-:W3:Y:S01]  /*3d10*/  LDL.LU.64 R220, [R1+0x510] ;  /* 0x0005100001dc7983 */ /* 0x000ee20000300a00 */
[----:B------:R-:W-:Y:S01]  /*3d20*/  UMOV UR20, UR4 ;  /* 0x0000000400147c82 */ /* 0x000fe20008000000 */
[----:B------:R-:W-:Y:S01]  /*3d30*/  UMOV UR21, UR5 ;  /* 0x0000000500157c82 */ /* 0x000fe20008000000 */
[----:B------:R-:W-:Y:S01]  /*3d40*/  UMOV UR28, UR4 ;  /* 0x00000004001c7c82 */ /* 0x000fe20008000000 */
[----:B------:R-:W-:Y:S01]  /*3d50*/  UMOV UR29, UR5 ;  /* 0x00000005001d7c82 */ /* 0x000fe20008000000 */
[----:B---3--:R-:W-:-:S06]  /*3d60*/  WARPGROUP.ARRIVE ;  /* 0x00000000000079c5 */ /* 0x008fcc0000000000 */
[----:B------:R-:W-:Y:S03]  /*3d70*/  HGMMA.64x32x16.F32 R216, gdesc[UR44], R216, gsb0 ;  /* 0x006000002cd879f0 */ /* 0x000fe600080008d8 */
[----:B------:R-:W-:Y:S02]  /*3d80*/  WARPGROUP.DEPBAR.LE gsb0, 0x0 ;  /* 0x00008000000079c5 */ /* 0x000fe40000010000 */
[----:B--2---:R-:W-:Y:S01]  /*3d90*/  WARPGROUP.ARRIVE ;  /* 0x00000000000079c5 */ /* 0x004fe20000000000 */
[----:B------:R-:W-:Y:S04]  /*3da0*/  STL.64 [R1+0x4c8], R230 ;  /* 0x0004c8e601007387 */ /* 0x000fe80000100a00 */
[----:B------:R-:W-:Y:S01]  /*3db0*/  STL.64 [R1+0x4c0], R228 ;  /* 0x0004c0e401007387 */ /* 0x000fe20000100a00 */
[----:B------:R-:W-:Y:S03]  /*3dc0*/  HGMMA.64x32x16.F32 R168, gdesc[UR20], R168, gsb0 ;  /* 0x0060000014a879f0 */ /* 0x000fe600080008a8 */
        /* <DEDUP_REMOVED lines=14> */
[----:B------:R-:W-:Y:S01]  /*3eb0*/  STL.64 [R1+0x498], R218 ;  /* 0x000498da01007387 */ /* 0x000fe20000100a00 */
[----:B------:R-:W-:-:S03]  /*3ec0*/  WARPGROUP.DEPBAR.LE gsb0, 0x0 ;  /* 0x00008000000079c5 */ /* 0x000fc60000010000 */
[----:B------:R-:W-:Y:S04]  /*3ed0*/  STL.64 [R1+0x490], R216 ;  /* 0x000490d801007387 */ /* 0x000fe80000100a00 */
        /* <DEDUP_REMOVED lines=8> */
[----:B0-----:R-:W3:Y:S04]  /*3f60*/  LDL.LU R168, [R1+0x1c0] ;  /* 0x0001c00001a87983 */ /* 0x001ee80000300800 */
[----:B------:R-:W3:Y:S04]  /*3f70*/  LDL.LU R169, [R1+0x1c4] ;  /* 0x0001c40001a97983 */ /* 0x000ee80000300800 */
[----:B------:R-:W3:Y:S04]  /*3f80*/  LDL.LU R170, [R1+0x1c8] ;  /* 0x0001c80001aa7983 */ /* 0x000ee80000300800 */
[----:B------:R-:W3:Y:S04]  /*3f90*/  LDL.LU R171, [R1+0x1cc] ;  /* 0x0001cc0001ab7983 */ /* 0x000ee80000300800 */
[----:B------:R-:W3:Y:S04]  /*3fa0*/  LDL.LU R172, [R1+0x1d0] ;  /* 0x0001d00001ac7983 */ /* 0x000ee80000300800 */
[----:B------:R-:W3:Y:S04]  /*3fb0*/  LDL.LU R173, [R1+0x1d4] ;  /* 0x0001d40001ad7983 */ /* 0x000ee80000300800 */
[----:B------:R-:W3:Y:S04]  /*3fc0*/  LDL.LU R174, [R1+0x1d8] ;  /* 0x0001d80001ae7983 */ /* 0x000ee80000300800 */
[----:B------:R-:W3:Y:S04]  /*3fd0*/  LDL.LU R175, [R1+0x1dc] ;  /* 0x0001dc0001af7983 */ /* 0x000ee80000300800 */
[----:B------:R-:W3:Y:S01]  /*3fe0*/  LDL.LU R176, [R1+0x1e0] ;  /* 0x0001e00001b07983 */ /* 0x000ee20000300800 */
[----:B----4-:R-:W-:Y:S01]  /*3ff0*/  WARPGROUP.ARRIVE ;  /* 0x00000000000079c5 */ /* 0x010fe20000000000 */
[----:B------:R-:W-:Y:S01]  /*4000*/  UMOV UR6, UR10 ;  /* 0x0000000a00067c82 */ /* 0x000fe20008000000 */
[----:B------:R-:W-:Y:S01]  /*4010*/  UMOV UR7, UR11 ;  /* 0x0000000b00077c82 */ /* 0x000fe20008000000 */
[----:B------:R-:W-:Y:S01]  /*4020*/  MOV R177, R23 ;  /* 0x0000001700b17202 */ /* 0x000fe20000000f00 */
[----:B------:R-:W-:Y:S01]  /*4030*/  IMAD.MOV.U32 R178, RZ, RZ, R22 ;  /* 0x000000ffffb27224 */ /* 0x000fe200078e0016 */
[----:B------:R-:W-:Y:S01]  /*4040*/  MOV R180, R20 ;  /* 0x0000001400b47202 */ /* 0x000fe20000000f00 */
[----:B------:R-:W-:Y:S01]  /*4050*/  HGMMA.64x32x16.F32 R120, gdesc[UR28], R120, gsb0 ;  /* 0x006000001c7879f0 */ /* 0x000fe20008000878 */
[----:B------:R-:W-:Y:S01]  /*4060*/  IMAD.MOV.U32 R179, RZ, RZ, R21 ;  /* 0x000000ffffb37224 */ /* 0x000fe200078e0015 */
[----:B------:R-:W-:Y:S01]  /*4070*/  MOV R183, R0 ;  /* 0x0000000000b77202 */ /* 0x000fe20000000f00 */
[----:B------:R-:W-:Y:S01]  /*4080*/  IMAD.MOV.U32 R181, RZ, RZ, R3 ;  /* 0x000000ffffb57224 */ /* 0x000fe200078e0003 */
[----:B------:R-:W-:Y:S01]  /*4090*/  UIADD3 UR10, UR54, 0x4, URZ ;  /* 0x00000004360a7890 */ /* 0x000fe2000fffe03f */
[----:B------:R-:W-:Y:S01]  /*40a0*/  IMAD.MOV.U32 R182, RZ, RZ, R2 ;  /* 0x000000ffffb67224 */ /* 0x000fe200078e0002 */
        /* <DEDUP_REMOVED lines=12> */
[----:B------:R-:W-:-:S02]  /*4170*/  WARPGROUP.DEPBAR.LE gsb0, 0x0 ;  /* 0x00008000000079c5 */ /* 0x000fc40000010000 */
[----:B------:R-:W-:Y:S01]  /*4180*/  WARPGROUP.ARRIVE ;  /* 0x00000000000079c5 */ /* 0x000fe20000000000 */
[----:B------:R-:W-:Y:S01]  /*4190*/  UMOV UR27, 0x40000040 ;  /* 0x40000040001b7882 */ /* 0x000fe20000000000 */
[----:B------:R-:W-:Y:S01]  /*41a0*/  UIADD3 UR30, UR54, 0x504, URZ ;  /* 0x00000504361e7890 */ /* 0x000fe2000fffe03f */
[----:B------:R-:W-:Y:S03]  /*41b0*/  STL [R1+0x488], R124 ;  /* 0x0004887c01007387 */ /* 0x000fe60000100800 */
[----:B------:R-:W-:Y:S01]  /*41c0*/  HGMMA.64x32x16.F32 R72, gdesc[UR4], R72, gsb0 ;  /* 0x00600000044879f0 */ /* 0x000fe20008000848 */
[----:B------:R-:W-:Y:S01]  /*41d0*/  UIADD3 UR6, UR54, 0x404, URZ ;  /* 0x0000040436067890 */ /* 0x000fe2000fffe03f */
[----:B------:R-:W-:Y:S01]  /*41e0*/  STL [R1+0x484], R125 ;  /* 0x0004847d01007387 */ /* 0x000fe20000100800 */
[----:B------:R-:W-:Y:S01]  /*41f0*/  UMOV UR4, UR8 ;  /* 0x0000000800047c82 */ /* 0x000fe20008000000 */
[----:B------:R-:W-:Y:S01]  /*4200*/  UMOV UR5, UR9 ;  /* 0x0000000900057c82 */ /* 0x000fe20008000000 */
[----:B------:R-:W-:Y:S01]  /*4210*/  UMOV UR7, 0x40000040 ;  /* 0x4000004000077882 */ /* 0x000fe20000000000 */
[----:B------:R-:W-:Y:S01]  /*4220*/  UMOV UR28, UR8 ;  /* 0x00000008001c7c82 */ /* 0x000fe20008000000 */
[----:B------:R-:W-:Y:S01]  /*4230*/  UMOV UR29, UR9 ;  /* 0x00000009001d7c82 */ /* 0x000fe20008000000 */
[----:B------:R-:W-:Y:S01]  /*4240*/  UMOV UR31, 0x40000040 ;  /* 0x40000040001f7882 */ /* 0x000fe20000000000 */
        /* <DEDUP_REMOVED lines=14> */
[----:B------:R-:W-:Y:S03]  /*4330*/  HGMMA.64x32x16.F32 R24, gdesc[UR12], R24, gsb0 ;  /* 0x006000000c1879f0 */ /* 0x000fe60008000818 */
[----:B------:R-:W-:Y:S01]  /*4340*/  STL [R1+0x450], R74 ;  /* 0x0004504a01007387 */ /* 0x000fe20000100800 */
[----:B------:R-:W-:Y:S01]  /*4350*/  UIADD3 UR14, UR54, 0x604, URZ ;  /* 0x00000604360e7890 */ /* 0x000fe2000fffe03f */
[----:B------:R-:W-:-:S02]  /*4360*/  UMOV UR12, UR8 ;  /* 0x00000008000c7c82 */ /* 0x000fc40008000000 */
[----:B------:R-:W-:Y:S01]  /*4370*/  STL [R1+0x44c], R75 ;  /* 0x00044c4b01007387 */ /* 0x000fe20000100800 */
[----:B------:R-:W-:Y:S01]  /*4380*/  UMOV UR13, UR9 ;  /* 0x00000009000d7c82 */ /* 0x000fe20008000000 */
[----:B------:R-:W-:Y:S02]  /*4390*/  UMOV UR15, 0x40000040 ;  /* 0x40000040000f7882 */ /* 0x000fe40000000000 */
        /* <DEDUP_REMOVED lines=12> */
[----:B------:R-:W-:-:S03]  /*4460*/  WARPGROUP.DEPBAR.LE gsb0, 0x0 ;  /* 0x00008000000079c5 */ /* 0x000fc60000010000 */
[----:B------:R-:W-:Y:S04]  /*4470*/  STL [R1+0x418], R36 ;  /* 0x0004182401007387 */ /* 0x000fe80000100800 */
[----:B------:R-:W-:Y:S04]  /*4480*/  STL [R1+0x414], R37 ;  /* 0x0004142501007387 */ /* 0x000fe80000100800 */
[----:B------:R-:W-:Y:S04]  /*4490*/  STL [R1+0x410], R38 ;  /* 0x0004102601007387 */ /* 0x000fe80000100800 */
[----:B------:R-:W-:Y:S01]  /*44a0*/  STL [R1+0x40c], R39 ;  /* 0x00040c2701007387 */ /* 0x000fe20000100800 */
[----:B---3--:R-:W-:-:S06]  /*44b0*/  WARPGROUP.ARRIVE ;  /* 0x00000000000079c5 */ /* 0x008fcc0000000000 */
[----:B------:R-:W-:Y:S03]  /*44c0*/  HGMMA.64x32x16.F32 R168, gdesc[UR8], R168, gsb0 ;  /* 0x0060000008a879f0 */ /* 0x000fe600080008a8 */
[----:B------:R-:W-:Y:S02]  /*44d0*/  WARPGROUP.DEPBAR.LE gsb0, 0x0 ;  /* 0x00008000000079c5 */ /* 0x000fe40000010000 */
[----:B--2---:R-:W-:Y:S01]  /*44e0*/  WARPGROUP.ARRIVE ;  /* 0x00000000000079c5 */ /* 0x004fe20000000000 */
[----:B------:R0:W-:Y:S04]  /*44f0*/  STL.64 [R1+0x1c0], R168 ;  /* 0x0001c0a801007387 */ /* 0x0001e80000100a00 */
[----:B------:R1:W-:Y:S01]  /*4500*/  STL.64 [R1+0x1c8], R170 ;  /* 0x0001c8aa01007387 */ /* 0x0003e20000100a00 */
[----:B------:R-:W-:Y:S03]  /*4510*/  HGMMA.64x32x16.F32 R220, gdesc[UR20], R220, gsb0 ;  /* 0x0060000014dc79f0 */ /* 0x000fe600080008dc */
[----:B------:R2:W-:Y:S04]  /*4520*/  STL.64 [R1+0x1d0], R172 ;  /* 0x0001d0ac01007387 */ /* 0x0005e80000100a00 */
[----:B------:R3:W-:Y:S04]  /*4530*/  STL.64 [R1+0x1d8], R174 ;  /* 0x0001d8ae01007387 */ /* 0x0007e80000100a00 */
[----:B------:R4:W-:Y:S04]  /*4540*/  STL.64 [R1+0x1e0], R176 ;  /* 0x0001e0b001007387 */ /* 0x0009e80000100a00 */
[----:B------:R4:W-:Y:S04]  /*4550*/  STL.64 [R1+0x1e8], R178 ;  /* 0x0001e8b201007387 */ /* 0x0009e80000100a00 */
[----:B------:R4:W-:Y:S04]  /*4560*/  STL.64 [R1+0x1f0], R180 ;  /* 0x0001f0b401007387 */ /* 0x0009e80000100a00 */
[----:B------:R4:W-:Y:S04]  /*4570*/  STL.64 [R1+0x1f8], R182 ;  /* 0x0001f8b601007387 */ /* 0x0009e80000100a00 */
[----:B0-----:R-:W4:Y:S04]  /*4580*/  LDL.LU.64 R168, [R1] ;  /* 0x0000000001a87983 */ /* 0x001f280000300a00 */
[----:B-1----:R-:W4:Y:S04]  /*4590*/  LDL.LU.64 R170, [R1+0x8] ;  /* 0x0000080001aa7983 */ /* 0x002f280000300a00 */
[----:B--2---:R-:W2:Y:S04]  /*45a0*/  LDL.LU.64 R172, [R1+0x10] ;  /* 0x0000100001ac7983 */ /* 0x004ea80000300a00 */
[----:B---3--:R-:W2:Y:S04]  /*45b0*/  LDL.LU.64 R174, [R1+0x18] ;  /* 0x0000180001ae7983 */ /* 0x008ea80000300a00 */
[----:B----4-:R-:W2:Y:S04]  /*45c0*/  LDL.LU.64 R176, [R1+0x20] ;  /* 0x0000200001b07983 */ /* 0x010ea80000300a00 */
[----:B------:R-:W2:Y:S04]  /*45d0*/  LDL.LU.64 R178, [R1+0x28] ;  /* 0x0000280001b27983 */ /* 0x000ea80000300a00 */
[----:B------:R-:W2:Y:S04]  /*45e0*/  LDL.LU.64 R180, [R1+0x30] ;  /* 0x0000300001b47983 */ /* 0x000ea80000300a00 */
[----:B------:R-:W2:Y:S01]  /*45f0*/  LDL.LU.64 R182, [R1+0x38] ;  /* 0x0000380001b67983 */ /* 0x000ea20000300a00 */
[----:B------:R-:W-:-:S02]  /*4600*/  WARPGROUP.DEPBAR.LE gsb0, 0x0 ;  /* 0x00008000000079c5 */ /* 0x000fc40000010000 */
[----:B------:R-:W-:Y:S01]  /*4610*/  WARPGROUP.ARRIVE ;  /* 0x00000000000079c5 */ /* 0x000fe20000000000 */
[----:B------:R-:W-:Y:S01]  /*4620*/  IMAD.MOV.U32 R76, RZ, RZ, R220 ;  /* 0x000000ffff4c7224 */ /* 0x000fe200078e00dc */
[----:B------:R-:W-:Y:S01]  /*4630*/  MOV R78, R222 ;  /* 0x000000de004e7202 */ /* 0x000fe20000000f00 */
[----:B------:R-:W-:Y:S01]  /*4640*/  IMAD.MOV.U32 R77, RZ, RZ, R221 ;  /* 0x000000ffff4d7224 */ /* 0x000fe200078e00dd */
[----:B------:R-:W-:Y:S01]  /*4650*/  MOV R81, R225 ;  /* 0x000000e100517202 */ /* 0x000fe20000000f00 */
[----:B------:R-:W-:Y:S01]  /*4660*/  IMAD.MOV.U32 R79, RZ, RZ, R223 ;  /* 0x000000ffff4f7224 */ /* 0x000fe200078e00df */
[----:B------:R-:W-:Y:S01]  /*4670*/  HGMMA.64x32x16.F32 R4, gdesc[UR16], R4, gsb0 ;  /* 0x00600000100479f0 */ /* 0x000fe20008000804 */
[----:B------:R-:W3:Y:S01]  /*4680*/  LDL.LU.64 R220, [R1+0xc0] ;  /* 0x0000c00001dc7983 */ /* 0x000ee20000300a00 */
[----:B------:R-:W-:Y:S01]  /*4690*/  IMAD.MOV.U32 R80, RZ, RZ, R224 ;  /* 0x000000ffff507224 */ /* 0x000fe200078e00e0 */
[----:B------:R-:W-:Y:S01]  /*46a0*/  MOV R84, R228 ;  /* 0x000000e400547202 */ /* 0x000fe20000000f00 */
[----:B------:R-:W-:Y:S01]  /*46b0*/  IMAD.MOV.U32 R82, RZ, RZ, R226 ;  /* 0x000000ffff527224 */ /* 0x000fe200078e00e2 */
        /* <DEDUP_REMOVED lines=9> */
[----:B------:R-:W-:-:S02]  /*4750*/  IMAD.MOV.U32 R37, RZ, RZ, R233 ;  /* 0x000000ffff257224 */ /* 0x000fc400078e00e9 */
[----:B------:R-:W-:Y:S01]  /*4760*/  IMAD.MOV.U32 R39, RZ, RZ, R235 ;  /* 0x000000ffff277224 */ /* 0x000fe200078e00eb */
[----:B------:R-:W3:Y:S04]  /*4770*/  LDL.LU.64 R228, [R1+0xe0] ;  /* 0x0000e00001e47983 */ /* 0x000ee80000300a00 */
[----:B------:R-:W3:Y:S04]  /*4780*/  LDL.LU.64 R230, [R1+0xe8] ;  /* 0x0000e80001e67983 */ /* 0x000ee80000300a00 */
[----:B------:R-:W3:Y:S04]  /*4790*/  LDL.LU.64 R232, [R1+0xf0] ;  /* 0x0000f00001e87983 */ /* 0x000ee80000300a00 */
[----:B------:R-:W3:Y:S01]  /*47a0*/  LDL.LU.64 R234, [R1+0xf8] ;  /* 0x0000f80001ea7983 */ /* 0x000ee20000300a00 */
        /* <DEDUP_REMOVED lines=18> */
[----:B------:R-:W-:Y:S01]  /*48d0*/  IMAD.MOV.U32 R126, RZ, RZ, R6 ;  /* 0x000000ffff7e7224 */ /* 0x000fe200078e0006 */
        /* <DEDUP_REMOVED lines=9> */
[----:B------:R-:W-:Y:S01]  /*4970*/  UIADD3 UR4, UR51, 0x404, URZ ;  /* 0x0000040433047890 */ /* 0x000fe2000fffe03f */
[----:B------:R-:W-:-:S06]  /*4980*/  UMOV UR13, 0x40000040 ;  /* 0x40000040000d7882 */ /* 0x000fcc0000000000 */
[----:B------:R-:W-:Y:S01]  /*4990*/  UMOV UR12, UR4 ;  /* 0x00000004000c7c82 */ /* 0x000fe20008000000 */
[----:B------:R-:W-:Y:S02]  /*49a0*/  WARPGROUP.DEPBAR.LE gsb0, 0x0 ;  /* 0x00008000000079c5 */ /* 0x000fe40000010000 */
[----:B------:R-:W-:-:S06]  /*49b0*/  WARPGROUP.ARRIVE ;  /* 0x00000000000079c5 */ /* 0x000fcc0000000000 */
[----:B------:R-:W-:Y:S01]  /*49c0*/  HGMMA.64x32x16.F32 R40, gdesc[UR12], R40, gsb0 ;  /* 0x006000000c2879f0 */ /* 0x000fe20008000828 */
[----:B------:R-:W-:Y:S01]  /*49d0*/  UMOV UR28, UR12 ;  /* 0x0000000c001c7c82 */ /* 0x000fe20008000000 */
        /* <DEDUP_REMOVED lines=24> */
[----:B--2---:R-:W-:-:S06]  /*4b60*/  WARPGROUP.ARRIVE ;  /* 0x00000000000079c5 */ /* 0x004fcc0000000000 */
[----:B------:R-:W-:Y:S01]  /*4b70*/  HGMMA.64x32x16.F32 R168, gdesc[UR16], R168, gsb0 ;  /* 0x0060000010a879f0 */ /* 0x000fe200080008a8 */
        /* <DEDUP_REMOVED lines=10> */
[----:B------:R0:W-:Y:S04]  /*4c20*/  STL [R1+0x3d4], R153 ;  /* 0x0003d49901007387 */ /* 0x0001e80000100800 */
        /* <DEDUP_REMOVED lines=27> */
[----:B------:R3:W-:Y:S04]  /*4de0*/  STL.64 [R1], R168 ;  /* 0x000000a801007387 */ /* 0x0007e80000100a00 */
[----:B------:R3:W-:Y:S04]  /*4df0*/  STL.64 [R1+0x8], R170 ;  /* 0x000008aa01007387 */ /* 0x0007e80000100a00 */
[----:B------:R3:W-:Y:S04]  /*4e00*/  STL.64 [R1+0x10], R172 ;  /* 0x000010ac01007387 */ /* 0x0007e80000100a00 */
[----:B------:R3:W-:Y:S04]  /*4e10*/  STL.64 [R1+0x18], R174 ;  /* 0x000018ae01007387 */ /* 0x0007e80000100a00 */
[----:B------:R3:W-:Y:S04]  /*4e20*/  STL [R1+0x20], R176 ;  /* 0x000020b001007387 */ /* 0x0007e80000100800 */
[----:B0-----:R-:W3:Y:S04]  /*4e30*/  LDL.LU.64 R152, [R1+0x180] ;  /* 0x0001800001987983 */ /* 0x001ee80000300a00 */
[----:B-1----:R-:W3:Y:S04]  /*4e40*/  LDL.LU.64 R154, [R1+0x188] ;  /* 0x00018800019a7983 */ /* 0x002ee80000300a00 */
[----:B--2---:R-:W2:Y:S04]  /*4e50*/  LDL.LU.64 R156, [R1+0x190] ;  /* 0x00019000019c7983 */ /* 0x004ea80000300a00 */
[----:B----4-:R-:W2:Y:S04]  /*4e60*/  LDL.LU.64 R158, [R1+0x198] ;  /* 0x00019800019e7983 */ /* 0x010ea80000300a00 */
[----:B---3--:R-:W2:Y:S04]  /*4e70*/  LDL.LU.64 R160, [R1+0x1a0] ;  /* 0x0001a00001a07983 */ /* 0x008ea80000300a00 */
[----:B------:R-:W2:Y:S04]  /*4e80*/  LDL.LU.64 R162, [R1+0x1a8] ;  /* 0x0001a80001a27983 */ /* 0x000ea80000300a00 */
[----:B------:R-:W2:Y:S04]  /*4e90*/  LDL.LU.64 R164, [R1+0x1b0] ;  /* 0x0001b00001a47983 */ /* 0x000ea80000300a00 */
[----:B------:R-:W2:Y:S01]  /*4ea0*/  LDL.LU.64 R166, [R1+0x1b8] ;  /* 0x0001b80001a67983 */ /* 0x000ea20000300a00 */
[----:B------:R-:W-:-:S03]  /*4eb0*/  WARPGROUP.ARRIVE ;  /* 0x00000000000079c5 */ /* 0x000fc60000000000 */
[----:B------:R-:W3:Y:S01]  /*4ec0*/  LDL.LU.64 R168, [R1+0x140] ;  /* 0x0001400001a87983 */ /* 0x000ee20000300a00 */
[----:B------:R-:W-:-:S03]  /*4ed0*/  MOV R16, R177 ;  /* 0x000000b100107202 */ /* 0x000fc60000000f00 */
[----:B------:R-:W3:Y:S01]  /*4ee0*/  LDL.LU.64 R170, [R1+0x148] ;  /* 0x0001480001aa7983 */ /* 0x000ee20000300a00 */
[----:B------:R-:W-:-:S03]  /*4ef0*/  IMAD.MOV.U32 R3, RZ, RZ, R178 ;  /* 0x000000ffff037224 */ /* 0x000fc600078e00b2 */
[----:B------:R-:W3:Y:S01]  /*4f00*/  LDL.LU.64 R172, [R1+0x150] ;  /* 0x0001500001ac7983 */ /* 0x000ee20000300a00 */
[----:B------:R-:W-:Y:S01]  /*4f10*/  IMAD.MOV.U32 R2, RZ, RZ, R179 ;  /* 0x000000ffff027224 */ /* 0x000fe200078e00b3 */
[----:B------:R-:W-:Y:S02]  /*4f20*/  MOV R23, R180 ;  /* 0x000000b400177202 */ /* 0x000fe40000000f00 */
[----:B------:R-:W3:Y:S01]  /*4f30*/  LDL.LU.64 R174, [R1+0x158] ;  /* 0x0001580001ae7983 */ /* 0x000ee20000300a00 */
[----:B------:R-:W-:Y:S01]  /*4f40*/  IMAD.MOV.U32 R22, RZ, RZ, R181 ;  /* 0x000000ffff167224 */ /* 0x000fe200078e00b5 */
[----:B------:R-:W-:Y:S02]  /*4f50*/  MOV R20, R183 ;  /* 0x000000b700147202 */ /* 0x000fe40000000f00 */
[----:B------:R-:W3:Y:S01]  /*4f60*/  LDL.LU.64 R176, [R1+0x160] ;  /* 0x0001600001b07983 */ /* 0x000ee20000300a00 */
[----:B------:R-:W-:Y:S01]  /*4f70*/  IMAD.MOV.U32 R21, RZ, RZ, R182 ;  /* 0x000000ffff157224 */ /* 0x000fe200078e00b6 */
[----:B------:R-:W-:Y:S01]  /*4f80*/  UMOV UR20, UR12 ;  /* 0x0000000c00147c82 */ /* 0x000fe20008000000 */
[----:B------:R-:W-:Y:S01]  /*4f90*/  UMOV UR21, UR13 ;  /* 0x0000000d00157c82 */ /* 0x000fe20008000000 */
[----:B------:R-:W3:Y:S01]  /*4fa0*/  LDL.LU.64 R178, [R1+0x168] ;  /* 0x0001680001b27983 */ /* 0x000ee20000300a00 */
[----:B------:R-:W-:Y:S03]  /*4fb0*/  HGMMA.64x32x16.F32 R220, gdesc[UR20], R220, gsb0 ;  /* 0x0060000014dc79f0 */ /* 0x000fe600080008dc */
[----:B------:R-:W3:Y:S04]  /*4fc0*/  LDL.LU.64 R180, [R1+0x170] ;  /* 0x0001700001b47983 */ /* 0x000ee80000300a00 */
[----:B------:R-:W3:Y:S04]  /*4fd0*/  LDL.LU.64 R182, [R1+0x178] ;  /* 0x0001780001b67983 */ /* 0x000ee80000300a00 */
[----:B------:R-:W4:Y:S04]  /*4fe0*/  LDL.LU.64 R216, [R1+0x80] ;  /* 0x0000800001d87983 */ /* 0x000f280000300a00 */
[----:B------:R-:W4:Y:S01]  /*4ff0*/  LDL.LU.64 R218, [R1+0x88] ;  /* 0x0000880001da7983 */ /* 0x000f220000300a00 */
[----:B------:R-:W-:-:S02]  /*5000*/  WARPGROUP.DEPBAR.LE gsb0, 0x0 ;  /* 0x00008000000079c5 */ /* 0x000fc40000010000 */
[----:B------:R-:W-:Y:S01]  /*5010*/  IMAD.MOV.U32 R19, RZ, RZ, R220 ;  /* 0x000000ffff137224 */ /* 0x000fe200078e00dc */
[----:B------:R-:W-:Y:S01]  /*5020*/  MOV R17, R222 ;  /* 0x000000de00117202 */ /* 0x000fe20000000f00 */
[----:B------:R-:W-:Y:S01]  /*5030*/  IMAD.MOV.U32 R18, RZ, RZ, R221 ;  /* 0x000000ffff127224 */ /* 0x000fe200078e00dd */
[----:B------:R-:W-:Y:S01]  /*5040*/  MOV R13, R225 ;  /* 0x000000e1000d7202 */ /* 0x000fe20000000f00 */
[----:B------:R-:W-:Y:S01]  /*5050*/  IMAD.MOV.U32 R15, RZ, RZ, R223 ;  /* 0x000000ffff0f7224 */ /* 0x000fe200078e00df */
[----:B------:R-:W4:Y:S01]  /*5060*/  LDL.LU.64 R220, [R1+0x90] ;  /* 0x0000900001dc7983 */ /* 0x000f220000300a00 */
        /* <DEDUP_REMOVED lines=8> */
[----:B------:R-:W-:-:S03]  /*50f0*/  IMAD.MOV.U32 R8, RZ, RZ, R230 ;  /* 0x000000ffff087224 */ /* 0x000fc600078e00e6 */
[----:B------:R-:W4:Y:S04]  /*5100*/  LDL.LU.64 R226, [R1+0xa8] ;  /* 0x0000a80001e27983 */ /* 0x000f280000300a00 */
[----:B------:R-:W4:Y:S04]  /*5110*/  LDL.LU.64 R228, [R1+0xb0] ;  /* 0x0000b00001e47983 */ /* 0x000f280000300a00 */
[----:B------:R-:W4:Y:S01]  /*5120*/  LDL.LU.64 R230, [R1+0xb8] ;  /* 0x0000b80001e67983 */ /* 0x000f220000300a00 */
[----:B------:R-:W-:Y:S01]  /*5130*/  UMOV UR8, UR12 ;  /* 0x0000000c00087c82 */ /* 0x000fe20008000000 */
[----:B------:R-:W-:Y:S01]  /*5140*/  UMOV UR9, UR13 ;  /* 0x0000000d00097c82 */ /* 0x000fe20008000000 */
[----:B------:R-:W-:Y:S01]  /*5150*/  UIADD3 UR4, UR51, 0x804, URZ ;  /* 0x0000080433047890 */ /* 0x000fe2000fffe03f */
[----:B--2---:R-:W-:-:S06]  /*5160*/  WARPGROUP.ARRIVE ;  /* 0x00000000000079c5 */ /* 0x004fcc0000000000 */
[----:B------:R-:W-:Y:S01]  /*5170*/  HGMMA.64x32x16.F32 R152, gdesc[UR8], R152, gsb0 ;  /* 0x00600000089879f0 */ /* 0x000fe20008000898 */
[----:B------:R-:W-:Y:S01]  /*5180*/  UMOV UR8, UR4 ;  /* 0x0000000400087c82 */ /* 0x000fe20008000000 */
[----:B------:R-:W-:Y:S01]  /*5190*/  UMOV UR9, 0x40000040 ;  /* 0x4000004000097882 */ /* 0x000fe20000000000 */
[----:B------:R-:W-:Y:S02]  /*51a0*/  WARPGROUP.DEPBAR.LE gsb0, 0x0 ;  /* 0x00008000000079c5 */ /* 0x000fe40000010000 */
[----:B---3--:R-:W-:-:S06]  /*51b0*/  WARPGROUP.ARRIVE ;  /* 0x00000000000079c5 */ /* 0x008fcc0000000000 */
[----:B------:R-:W-:Y:S01]  /*51c0*/  HGMMA.64x32x16.F32 R168, gdesc[UR8], R168, gsb0 ;  /* 0x0060000008a879f0 */ /* 0x000fe200080008a8 */
[----:B------:R-:W-:Y:S01]  /*51d0*/  UMOV UR20, UR8 ;  /* 0x0000000800147c82 */ /* 0x000fe20008000000 */
[----:B------:R-:W-:Y:S01]  /*51e0*/  UMOV UR21, UR9 ;  /* 0x0000000900157c82 */ /* 0x000fe20008000000 */
[----:B------:R-:W-:Y:S02]  /*51f0*/  WARPGROUP.DEPBAR.LE gsb0, 0x0 ;  /* 0x00008000000079c5 */ /* 0x000fe40000010000 */
[----:B----4-:R-:W-:-:S06]  /*5200*/  WARPGROUP.ARRIVE ;  /* 0x00000000000079c5 */ /* 0x010fcc0000000000 */
[----:B------:R-:W-:Y:S01]  /*5210*/  HGMMA.64x32x16.F32 R216, gdesc[UR20], R216, gsb0 ;  /* 0x0060000014d879f0 */ /* 0x000fe200080008d8 */
[----:B------:R-:W-:Y:S01]  /*5220*/  IMAD.MOV.U32 R214, RZ, RZ, R166 ;  /* 0x000000ffffd67224 */ /* 0x000fe200078e00a6 */
[----:B------:R-:W-:Y:S01]  /*5230*/  MOV R213, R165 ;  /* 0x000000a500d57202 */ /* 0x000fe20000000f00 */
[----:B------:R-:W-:Y:S01]  /*5240*/  IMAD.MOV.U32 R215, RZ, RZ, R167 ;  /* 0x000000ffffd77224 */ /* 0x000fe200078e00a7 */
[----:B------:R-:W-:Y:S01]  /*5250*/  MOV R167, R183 ;  /* 0x000000b700a77202 */ /* 0x000fe20000000f00 */
[----:B------:R-:W-:Y:S01]  /*5260*/  IMAD.MOV.U32 R212, RZ, RZ, R164 ;  /* 0x000000ffffd47224 */ /* 0x000fe200078e00a4 */
[----:B------:R-:W-:Y:S01]  /*5270*/  MOV R210, R162 ;  /* 0x000000a200d27202 */ /* 0x000fe20000000f00 */
[----:B------:R-:W-:Y:S01]  /*5280*/  IMAD.MOV.U32 R166, RZ, RZ, R182 ;  /* 0x000000ffffa67224 */ /* 0x000fe200078e00b6 */
[----:B------:R-:W-:Y:S01]  /*5290*/  MOV R164, R180 ;  /* 0x000000b400a47202 */ /* 0x000fe20000000f00 */
[----:B------:R-:W-:Y:S01]  /*52a0*/  IMAD.MOV.U32 R211, RZ, RZ, R163 ;  /* 0x000000ffffd37224 */ /* 0x000fe200078e00a3 */
[----:B------:R-:W2:Y:S01]  /*52b0*/  LDL.LU.64 R182, [R1+0x508] ;  /* 0x0005080001b67983 */ /* 0x000ea20000300a00 */
[----:B------:R-:W-:Y:S01]  /*52c0*/  IMAD.MOV.U32 R165, RZ, RZ, R181 ;  /* 0x000000ffffa57224 */ /* 0x000fe200078e00b5 */
[----:B------:R-:W-:Y:S01]  /*52d0*/  MOV R207, R159 ;  /* 0x0000009f00cf7202 */ /* 0x000fe20000000f00 */
[----:B------:R-:W-:Y:S01]  /*52e0*/  IMAD.MOV.U32 R208, RZ, RZ, R160 ;  /* 0x000000ffffd07224 */ /* 0x000fe200078e00a0 */
[----:B------:R-:W2:Y:S01]  /*52f0*/  LDL.LU.64 R180, [R1+0x500] ;  /* 0x0005000001b47983 */ /* 0x000ea20000300a00 */
[----:B------:R-:W-:Y:S01]  /*5300*/  IMAD.MOV.U32 R209, RZ, RZ, R161 ;  /* 0x000000ffffd17224 */ /* 0x000fe200078e00a1 */
[----:B------:R-:W-:Y:S01]  /*5310*/  MOV R161, R177 ;  /* 0x000000b100a17202 */ /* 0x000fe20000000f00 */
[----:B------:R-:W-:-:S02]  /*5320*/  IMAD.MOV.U32 R162, RZ, RZ, R178 ;  /* 0x000000ffffa27224 */ /* 0x000fc400078e00b2 */
        /* <DEDUP_REMOVED lines=23> */
[----:B------:R-:W-:Y:S02]  /*54a0*/  IMAD.MOV.U32 R153, RZ, RZ, R169 ;  /* 0x000000ffff997224 */ /* 0x000fe400078e00a9 */
[----:B------:R-:W-:Y:S01]  /*54b0*/  IMAD.MOV.U32 R6, RZ, RZ, R232 ;  /* 0x000000ffff067224 */ /* 0x000fe200078e00e8 */
[----:B------:R-:W2:Y:S01]  /*54c0*/  LDL.LU.64 R168, [R1+0x4d0] ;  /* 0x0004d00001a87983 */ /* 0x000ea20000300a00 */
[----:B------:R-:W-:Y:S01]  /*54d0*/  IMAD.MOV.U32 R5, RZ, RZ, R233 ;  /* 0x000000ffff057224 */ /* 0x000fe200078e00e9 */
[----:B------:R-:W-:-:S02]  /*54e0*/  WARPGROUP.DEPBAR.LE gsb0, 0x0 ;  /* 0x00008000000079c5 */ /* 0x000fc40000010000 */
[----:B------:R-:W-:Y:S01]  /*54f0*/  MOV R234, R230 ;  /* 0x000000e600ea7202 */ /* 0x000fe20000000f00 */
        /* <DEDUP_REMOVED lines=16> */
[----:B------:R-:W-:-:S03]  /*5600*/  IMAD.MOV.U32 R111, RZ, RZ, R219 ;  /* 0x000000ffff6f7224 */ /* 0x000fc600078e00db */
[----:B------:R-:W3:Y:S01]  /*5610*/  LDL.LU.64 R222, [R1+0x4a8] ;  /* 0x0004a80001de7983 */ /* 0x000ee20000300a00 */
[----:B------:R-:W-:Y:S02]  /*5620*/  IMAD.MOV.U32 R108, RZ, RZ, R216 ;  /* 0x000000ffff6c7224 */ /* 0x000fe400078e00d8 */
[----:B------:R-:W-:Y:S01]  /*5630*/  IMAD.MOV.U32 R109, RZ, RZ, R217 ;  /* 0x000000ffff6d7224 */ /* 0x000fe200078e00d9 */
        /* <DEDUP_REMOVED lines=10> */
[----:B--2---:R-:W-:-:S06]  /*56e0*/  WARPGROUP.ARRIVE ;  /* 0x00000000000079c5 */ /* 0x004fcc0000000000 */
[----:B------:R-:W-:Y:S01]  /*56f0*/  HGMMA.64x32x16.F32 R168, gdesc[UR24], R168, gsb0 ;  /* 0x0060000018a879f0 */ /* 0x000fe200080008a8 */
[----:B------:R-:W-:Y:S04]  /*5700*/  STL.64 [R1+0x248], R230 ;  /* 0x000248e601007387 */ /* 0x000fe80000100a00 */
[----:B------:R-:W-:Y:S04]  /*5710*/  STL.64 [R1+0x240], R228 ;  /* 0x000240e401007387 */ /* 0x000fe80000100a00 */
[----:B------:R-:W-:Y:S04]  /*5720*/  STL.64 [R1+0x238], R226 ;  /* 0x000238e201007387 */ /* 0x000fe80000100a00 */
[----:B------:R-:W-:Y:S04]  /*5730*/  STL.64 [R1+0x230], R224 ;  /* 0x000230e001007387 */ /* 0x000fe80000100a00 */
[----:B------:R-:W-:Y:S04]  /*5740*/  STL.64 [R1+0x228], R222 ;  /* 0x000228de01007387 */ /* 0x000fe80000100a00 */
[----:B------:R-:W-:Y:S01]  /*5750*/  STL.64 [R1+0x220], R220 ;  /* 0x000220dc01007387 */ /* 0x000fe20000100a00 */
[----:B------:R-:W-:-:S03]  /*5760*/  WARPGROUP.DEPBAR.LE gsb0, 0x0 ;  /* 0x00008000000079c5 */ /* 0x000fc60000010000 */
[----:B------:R-:W-:Y:S04]  /*5770*/  STL.64 [R1+0x288], R182 ;  /* 0x000288b601007387 */ /* 0x000fe80000100a00 */
[----:B------:R-:W-:Y:S04]  /*5780*/  STL.64 [R1+0x280], R180 ;  /* 0x000280b401007387 */ /* 0x000fe80000100a00 */
[----:B------:R-:W-:Y:S04]  /*5790*/  STL.64 [R1+0x278], R178 ;  /* 0x000278b201007387 */ /* 0x000fe80000100a00 */
[----:B------:R-:W-:Y:S04]  /*57a0*/  STL.64 [R1+0x270], R176 ;  /* 0x000270b001007387 */ /* 0x000fe80000100a00 */
[----:B------:R0:W-:Y:S04]  /*57b0*/  STL.64 [R1+0x268], R174 ;  /* 0x000268ae01007387 */ /* 0x0001e80000100a00 */
[----:B------:R1:W-:Y:S04]  /*57c0*/  STL.64 [R1+0x260], R172 ;  /* 0x000260ac01007387 */ /* 0x0003e80000100a00 */
[----:B------:R2:W-:Y:S04]  /*57d0*/  STL.64 [R1+0x258], R170 ;  /* 0x000258aa01007387 */ /* 0x0005e80000100a00 */
[----:B------:R3:W-:Y:S01]  /*57e0*/  STL.64 [R1+0x250], R168 ;  /* 0x000250a801007387 */ /* 0x0007e20000100a00 */
[----:B0-----:R-:W-:Y:S01]  /*57f0*/  IMAD.MOV.U32 R174, RZ, RZ, R130 ;  /* 0x000000ffffae7224 */ /* 0x001fe200078e0082 */
[----:B-1----:R-:W-:Y:S01]  /*5800*/  MOV R172, R128 ;  /* 0x0000008000ac7202 */ /* 0x002fe20000000f00 */
[----:B------:R-:W-:-:S02]  /*5810*/  IMAD.MOV.U32 R173, RZ, RZ, R129 ;  /* 0x000000ffffad7224 */ /* 0x000fc400078e0081 */
[----:B--2---:R-:W-:Y:S02]  /*5820*/  IMAD.MOV.U32 R170, RZ, RZ, R126 ;  /* 0x000000ffffaa7224 */ /* 0x004fe400078e007e */
[----:B---3--:R-:W-:Y:S01]  /*5830*/  IMAD.MOV.U32 R168, RZ, RZ, R124 ;  /* 0x000000ffffa87224 */ /* 0x008fe200078e007c */
[----:B------:R-:W-:Y:S01]  /*5840*/  MOV R169, R125 ;  /* 0x0000007d00a97202 */ /* 0x000fe20000000f00 */
[----:B------:R-:W2:Y:S01]  /*5850*/  LDL.LU R124, [R1+0x488] ;  /* 0x00048800017c7983 */ /* 0x000ea20000300800 */
[----:B------:R-:W-:-:S03]  /*5860*/  IMAD.MOV.U32 R171, RZ, RZ, R127 ;  /* 0x000000ffffab7224 */ /* 0x000fc600078e007f */
[----:B------:R-:W2:Y:S04]  /*5870*/  LDL.LU R125, [R1+0x484] ;  /* 0x00048400017d7983 */ /* 0x000ea80000300800 */
[----:B------:R-:W2:Y:S01]  /*5880*/  LDL.LU R126, [R1+0x480] ;  /* 0x00048000017e7983 */ /* 0x000ea20000300800 */
[----:B------:R-:W-:-:S03]  /*5890*/  MOV R175, R131 ;  /* 0x0000008300af7202 */ /* 0x000fc60000000f00 */
[----:B------:R-:W2:Y:S01]  /*58a0*/  LDL.LU R127, [R1+0x47c] ;  /* 0x00047c00017f7983 */ /* 0x000ea20000300800 */
[----:B------:R-:W-:-:S03]  /*58b0*/  IMAD.MOV.U32 R176, RZ, RZ, R132 ;  /* 0x000000ffffb07224 */ /* 0x000fc600078e0084 */
        /* <DEDUP_REMOVED lines=10> */
[----:B------:R-:W2:Y:S01]  /*5960*/  LDL.LU R135, [R1+0x45c] ;  /* 0x00045c0001877983 */ /* 0x000ea20000300800 */
[----:B------:R-:W-:Y:S01]  /*5970*/  UIADD3 UR5, UR51, 0x6, URZ ;  /* 0x0000000633057890 */ /* 0x000fe2000fffe03f */
[----:B------:R-:W-:-:S06]  /*5980*/  UMOV UR4, UR8 ;  /* 0x0000000800047c82 */ /* 0x000fcc0008000000 */
[----:B------:R-:W-:Y:S01]  /*5990*/  UMOV UR12, UR5 ;  /* 0x00000005000c7c82 */ /* 0x000fe20008000000 */
[----:B------:R-:W-:Y:S01]  /*59a0*/  UMOV UR5, UR9 ;  /* 0x0000000900057c82 */ /* 0x000fe20008000000 */
[----:B------:R-:W-:Y:S01]  /*59b0*/  IMAD.MOV.U32 R180, RZ, RZ, R72 ;  /* 0x000000ffffb47224 */ /* 0x000fe200078e0048 */
[----:B------:R-:W-:Y:S01]  /*59c0*/  MOV R181, R73 ;  /* 0x0000004900b57202 */ /* 0x000fe20000000f00 */
[----:B------:R-:W3:Y:S01]  /*59d0*/  LDL.LU R72, [R1+0x458] ;  /* 0x0004580001487983 */ /* 0x000ee20000300800 */
[----:B------:R-:W-:Y:S02]  /*59e0*/  IMAD.MOV.U32 R182, RZ, RZ, R74 ;  /* 0x000000ffffb67224 */ /* 0x000fe400078e004a */
[----:B------:R-:W-:Y:S01]  /*59f0*/  IMAD.MOV.U32 R183, RZ, RZ, R75 ;  /* 0x000000ffffb77224 */ /* 0x000fe200078e004b */
[----:B------:R-:W3:Y:S04]  /*5a00*/  LDL.LU R73, [R1+0x454] ;  /* 0x0004540001497983 */ /* 0x000ee80000300800 */
[----:B------:R-:W3:Y:S04]  /*5a10*/  LDL.LU R74, [R1+0x450] ;  /* 0x00045000014a7983 */ /* 0x000ee80000300800 */
[----:B------:R-:W3:Y:S01]  /*5a20*/  LDL.LU R75, [R1+0x44c] ;  /* 0x00044c00014b7983 */ /* 0x000ee20000300800 */
[----:B--2---:R-:W-:-:S06]  /*5a30*/  WARPGROUP.ARRIVE ;  /* 0x00000000000079c5 */ /* 0x004fcc0000000000 */
[----:B------:R-:W-:Y:S03]  /*5a40*/  HGMMA.64x32x16.F32 R120, gdesc[UR4], R120, gsb0 ;  /* 0x00600000047879f0 */ /* 0x000fe60008000878 */
[----:B------:R-:W-:Y:S02]  /*5a50*/  WARPGROUP.DEPBAR.LE gsb0, 0x0 ;  /* 0x00008000000079c5 */ /* 0x000fe40000010000 */
        /* <DEDUP_REMOVED lines=8> */
[----:B0-----:R-:W-:Y:S01]  /*5ae0*/  MOV R126, R82 ;  /* 0x00000052007e7202 */ /* 0x001fe20000000f00 */
[----:B-1----:R-:W-:-:S02]  /*5af0*/  IMAD.MOV.U32 R124, RZ, RZ, R80 ;  /* 0x000000ffff7c7224 */ /* 0x002fc400078e0050 */
[----:B--2---:R-:W-:Y:S01]  /*5b00*/  IMAD.MOV.U32 R122, RZ, RZ, R78 ;  /* 0x000000ffff7a7224 */ /* 0x004fe200078e004e */
[----:B------:R-:W-:Y:S02]  /*5b10*/  MOV R123, R79 ;  /* 0x0000004f007b7202 */ /* 0x000fe40000000f00 */
[----:B----4-:R-:W-:Y:S01]  /*5b20*/  MOV R120, R76 ;  /* 0x0000004c00787202 */ /* 0x010fe20000000f00 */
[----:B------:R-:W-:Y:S01]  /*5b30*/  IMAD.MOV.U32 R121, RZ, RZ, R77 ;  /* 0x000000ffff797224 */ /* 0x000fe200078e004d */
[----:B------:R-:W3:Y:S01]  /*5b40*/  LDL.LU R76, [R1+0x448] ;  /* 0x00044800014c7983 */ /* 0x000ee20000300800 */
[----:B------:R-:W-:-:S03]  /*5b50*/  IMAD.MOV.U32 R125, RZ, RZ, R81 ;  /* 0x000000ffff7d7224 */ /* 0x000fc600078e0051 */
        /* <DEDUP_REMOVED lines=16> */
[----:B------:R-:W-:Y:S01]  /*5c60*/  UMOV UR28, UR8 ;  /* 0x00000008001c7c82 */ /* 0x000fe20008000000 */
[----:B------:R-:W-:Y:S01]  /*5c70*/  UMOV UR29, UR9 ;  /* 0x00000009001d7c82 */ /* 0x000fe20008000000 */
[----:B------:R-:W-:Y:S01]  /*5c80*/  MOV R132, R36 ;  /* 0x0000002400847202 */ /* 0x000fe20000000f00 */
[----:B------:R-:W-:Y:S01]  /*5c90*/  IMAD.MOV.U32 R133, RZ, RZ, R37 ;  /* 0x000000ffff857224 */ /* 0x000fe200078e0025 */
[----:B------:R-:W2:Y:S01]  /*5ca0*/  LDL.LU R36, [R1+0x418] ;  /* 0x0004180001247983 */ /* 0x000ea20000300800 */
[----:B------:R-:W-:Y:S01]  /*5cb0*/  IMAD.MOV.U32 R134, RZ, RZ, R38 ;  /* 0x000000ffff867224 */ /* 0x000fe200078e0026 */
[----:B------:R-:W-:-:S02]  /*5cc0*/  MOV R135, R39 ;  /* 0x0000002700877202 */ /* 0x000fc40000000f00 */
[----:B------:R-:W2:Y:S04]  /*5cd0*/  LDL.LU R37, [R1+0x414] ;  /* 0x0004140001257983 */ /* 0x000ea80000300800 */
[----:B------:R-:W2:Y:S04]  /*5ce0*/  LDL.LU R38, [R1+0x410] ;  /* 0x0004100001267983 */ /* 0x000ea80000300800 */
[----:B------:R-:W2:Y:S01]  /*5cf0*/  LDL.LU R39, [R1+0x40c] ;  /* 0x00040c0001277983 */ /* 0x000ea20000300800 */
[----:B---3--:R-:W-:-:S06]  /*5d00*/  WARPGROUP.ARRIVE ;  /* 0x00000000000079c5 */ /* 0x008fcc0000000000 */
[----:B------:R-:W-:Y:S03]  /*5d10*/  HGMMA.64x32x16.F32 R72, gdesc[UR28], R72, gsb0 ;  /* 0x006000001c4879f0 */ /* 0x000fe60008000848 */
        /* <DEDUP_REMOVED lines=25> */
[----:B--2---:R-:W-:Y:S01]  /*5eb0*/  WARPGROUP.ARRIVE ;  /* 0x00000000000079c5 */ /* 0x004fe20000000000 */
[----:B------:R-:W-:Y:S01]  /*5ec0*/  UMOV UR10, UR14 ;  /* 0x0000000e000a7c82 */ /* 0x000fe20008000000 */
[----:B------:R-:W-:-:S04]  /*5ed0*/  UMOV UR11, UR15 ;  /* 0x0000000f000b7c82 */ /* 0x000fc80008000000 */
[----:B------:R-:W-:Y:S01]  /*5ee0*/  HGMMA.64x32x16.F32 R24, gdesc[UR8], R24, gsb0 ;  /* 0x00600000081879f0 */ /* 0x000fe20008000818 */
[----:B------:R-:W-:Y:S01]  /*5ef0*/  UIADD3 UR6, UR54, 0x6, URZ ;  /* 0x0000000636067890 */ /* 0x000fe2000fffe03f */
[----:B------:R-:W-:Y:S01]  /*5f00*/  UMOV UR13, 0x40000040 ;  /* 0x40000040000d7882 */ /* 0x000fe20000000000 */
[----:B------:R-:W-:-:S05]  /*5f10*/  UMOV UR15, 0x40000040 ;  /* 0x40000040000f7882 */ /* 0x000fca0000000000 */
[----:B------:R-:W-:Y:S01]  /*5f20*/  UMOV UR14, UR6 ;  /* 0x00000006000e7c82 */ /* 0x000fe20008000000 */
[----:B------:R-:W-:Y:S02]  /*5f30*/  WARPGROUP.DEPBAR.LE gsb0, 0x0 ;  /* 0x00008000000079c5 */ /* 0x000fe40000010000 */
        /* <DEDUP_REMOVED lines=8> */
[----:B------:R-:W-:Y:S04]  /*5fc0*/  STL.64 [R1+0x348], R38 ;  /* 0x0003482601007387 */ /* 0x000fe80000100a00 */
[----:B------:R-:W-:Y:S04]  /*5fd0*/  STL.64 [R1+0x340], R36 ;  /* 0x0003402401007387 */ /* 0x000fe80000100a00 */
[----:B------:R-:W-:Y:S04]  /*5fe0*/  STL.64 [R1+0x338], R34 ;  /* 0x0003382201007387 */ /* 0x000fe80000100a00 */
[----:B------:R-:W-:Y:S04]  /*5ff0*/  STL.64 [R1+0x330], R32 ;  /* 0x0003302001007387 */ /* 0x000fe80000100a00 */
[----:B------:R-:W-:Y:S04]  /*6000*/  STL.64 [R1+0x328], R30 ;  /* 0x0003281e01007387 */ /* 0x000fe80000100a00 */
[----:B------:R-:W-:Y:S04]  /*6010*/  STL.64 [R1+0x320], R28 ;  /* 0x0003201c01007387 */ /* 0x000fe80000100a00 */
[----:B------:R-:W-:Y:S04]  /*6020*/  STL.64 [R1+0x318], R26 ;  /* 0x0003181a01007387 */ /* 0x000fe80000100a00 */
[----:B------:R-:W-:Y:S01]  /*6030*/  STL.64 [R1+0x310], R24 ;  /* 0x0003101801007387 */ /* 0x000fe20000100a00 */
[----:B---3--:R-:W-:-:S06]  /*6040*/  WARPGROUP.ARRIVE ;  /* 0x00000000000079c5 */ /* 0x008fcc0000000000 */
[----:B------:R-:W-:Y:S03]  /*6050*/  HGMMA.64x32x16.F32 R72, gdesc[UR12], R72, gsb0 ;  /* 0x006000000c4879f0 */ /* 0x000fe60008000848 */
[----:B------:R-:W-:Y:S02]  /*6060*/  WARPGROUP.DEPBAR.LE gsb0, 0x0 ;  /* 0x00008000000079c5 */ /* 0x000fe40000010000 */
[----:B------:R-:W-:-:S06]  /*6070*/  WARPGROUP.ARRIVE ;  /* 0x00000000000079c5 */ /* 0x000fcc0000000000 */
[----:B------:R-:W-:Y:S01]  /*6080*/  HGMMA.64x32x16.F32 R120, gdesc[UR20], R120, gsb0 ;  /* 0x00600000147879f0 */ /* 0x000fe20008000878 */
[----:B------:R-:W-:Y:S04]  /*6090*/  STL.64 [R1+0x1c0], R72 ;  /* 0x0001c04801007387 */ /* 0x000fe80000100a00 */
[----:B------:R-:W-:Y:S01]  /*60a0*/  STL.64 [R1+0x1c8], R74 ;  /* 0x0001c84a01007387 */ /* 0x000fe20000100a00 */
[----:B------:R-:W-:Y:S02]  /*60b0*/  WARPGROUP.DEPBAR.LE gsb0, 0x0 ;  /* 0x00008000000079c5 */ /* 0x000fe40000010000 */
[----:B------:R-:W-:-:S06]  /*60c0*/  WARPGROUP.ARRIVE ;  /* 0x00000000000079c5 */ /* 0x000fcc0000000000 */
[----:B------:R-:W-:Y:S01]  /*60d0*/  HGMMA.64x32x16.F32 R168, gdesc[UR16], R168, gsb0 ;  /* 0x0060000010a879f0 */ /* 0x000fe200080008a8 */
        /* <DEDUP_REMOVED lines=10> */
[----:B------:R-:W-:-:S03]  /*6180*/  IMAD.MOV.U32 R220, RZ, RZ, R108 ;  /* 0x000000ffffdc7224 */ /* 0x000fc600078e006c */
[----:B------:R-:W-:Y:S04]  /*6190*/  STL.64 [R1+0x120], R128 ;  /* 0x0001208001007387 */ /* 0x000fe80000100a00 */
[----:B------:R-:W-:Y:S04]  /*61a0*/  STL.64 [R1+0x128], R130 ;  /* 0x0001288201007387 */ /* 0x000fe80000100a00 */
[----:B------:R-:W-:Y:S04]  /*61b0*/  STL.64 [R1+0x130], R132 ;  /* 0x0001308401007387 */ /* 0x000fe80000100a00 */
[----:B------:R-:W-:Y:S04]  /*61c0*/  STL.64 [R1+0x138], R134 ;  /* 0x0001388601007387 */ /* 0x000fe80000100a00 */
[----:B------:R-:W2:Y:S01]  /*61d0*/  LDL.LU R108, [R1+0x408] ;  /* 0x00040800016c7983 */ /* 0x000ea20000300800 */
[----:B------:R-:W-:-:S03]  /*61e0*/  WARPGROUP.DEPBAR.LE gsb0, 0x0 ;  /* 0x00008000000079c5 */ /* 0x000fc60000010000 */
[----:B------:R0:W-:Y:S04]  /*61f0*/  STL.64 [R1+0x40], R168 ;  /* 0x000040a801007387 */ /* 0x0001e80000100a00 */
[----:B------:R1:W-:Y:S04]  /*6200*/  STL.64 [R1+0x48], R170 ;  /* 0x000048aa01007387 */ /* 0x0003e80000100a00 */
[----:B------:R3:W-:Y:S04]  /*6210*/  STL.64 [R1+0x50], R172 ;  /* 0x000050ac01007387 */ /* 0x0007e80000100a00 */
[----:B------:R4:W-:Y:S01]  /*6220*/  STL.64 [R1+0x58], R174 ;  /* 0x000058ae01007387 */ /* 0x0009e20000100a00 */
[----:B------:R-:W-:-:S03]  /*6230*/  IMAD.MOV.U32 R221, RZ, RZ, R109 ;  /* 0x000000ffffdd7224 */ /* 0x000fc600078e006d */
[----:B------:R4:W-:Y:S01]  /*6240*/  STL.64 [R1+0x60], R176 ;  /* 0x000060b001007387 */ /* 0x0009e20000100a00 */
[----:B------:R-:W-:-:S03]  /*6250*/  MOV R222, R110 ;  /* 0x0000006e00de7202 */ /* 0x000fc60000000f00 */
[----:B------:R4:W-:Y:S01]  /*6260*/  STL.64 [R1+0x68], R178 ;  /* 0x000068b201007387 */ /* 0x0009e20000100a00 */
[----:B------:R-:W-:-:S03]  /*6270*/  IMAD.MOV.U32 R223, RZ, RZ, R111 ;  /* 0x000000ffffdf7224 */ /* 0x000fc600078e006f */
[----:B------:R4:W-:Y:S01]  /*6280*/  STL.64 [R1+0x70], R180 ;  /* 0x000070b401007387 */ /* 0x0009e20000100a00 */
[----:B------:R-:W-:-:S03]  /*6290*/  IMAD.MOV.U32 R224, RZ, RZ, R112 ;  /* 0x000000ffffe07224 */ /* 0x000fc600078e0070 */
[----:B------:R4:W-:Y:S01]  /*62a0*/  STL.64 [R1+0x78], R182 ;  /* 0x000078b601007387 */ /* 0x0009e20000100a00 */
        /* <DEDUP_REMOVED lines=18> */
[----:B-1----:R-:W-:-:S03]  /*63d0*/  MOV R170, R154 ;  /* 0x0000009a00aa7202 */ /* 0x002fc60000000f00 */
[----:B------:R-:W2:Y:S01]  /*63e0*/  LDL.LU R118, [R1+0x3e0] ;  /* 0x0003e00001767983 */ /* 0x000ea20000300800 */
[----:B------:R-:W-:-:S03]  /*63f0*/  IMAD.MOV.U32 R171, RZ, RZ, R155 ;  /* 0x000000ffffab7224 */ /* 0x000fc600078e009b */
[----:B------:R-:W2:Y:S01]  /*6400*/  LDL.LU R119, [R1+0x3dc] ;  /* 0x0003dc0001777983 */ /* 0x000ea20000300800 */
[----:B---3--:R-:W-:-:S03]  /*6410*/  IMAD.MOV.U32 R172, RZ, RZ, R156 ;  /* 0x000000ffffac7224 */ /* 0x008fc600078e009c */
[----:B------:R-:W3:Y:S01]  /*6420*/  LDL.LU R152, [R1+0x3d8] ;  /* 0x0003d80001987983 */ /* 0x000ee20000300800 */
[----:B------:R-:W-:-:S03]  /*6430*/  MOV R173, R157 ;  /* 0x0000009d00ad7202 */ /* 0x000fc60000000f00 */
[----:B------:R-:W3:Y:S01]  /*6440*/  LDL.LU R153, [R1+0x3d4] ;  /* 0x0003d40001997983 */ /* 0x000ee20000300800 */
[----:B----4-:R-:W-:-:S03]  /*6450*/  IMAD.MOV.U32 R174, RZ, RZ, R158 ;  /* 0x000000ffffae7224 */ /* 0x010fc600078e009e */
        /* <DEDUP_REMOVED lines=28> */
[----:B------:R-:W4:Y:S01]  /*6620*/  LDL.LU R200, [R1+0x398] ;  /* 0x0003980001c87983 */ /* 0x000f220000300800 */
[----:B------:R-:W-:-:S03]  /*6630*/  IMAD.MOV.U32 R125, RZ, RZ, R205 ;  /* 0x000000ffff7d7224 */ /* 0x000fc600078e00cd */
[----:B------:R-:W4:Y:S01]  /*6640*/  LDL.LU R201, [R1+0x394] ;  /* 0x0003940001c97983 */ /* 0x000f220000300800 */
[----:B------:R-:W-:-:S03]  /*6650*/  IMAD.MOV.U32 R126, RZ, RZ, R206 ;  /* 0x000000ffff7e7224 */ /* 0x000fc600078e00ce */
[----:B------:R-:W4:Y:S01]  /*6660*/  LDL.LU R202, [R1+0x390] ;  /* 0x0003900001ca7983 */ /* 0x000f220000300800 */
        /* <DEDUP_REMOVED lines=17> */
[----:B------:R-:W4:Y:S04]  /*6780*/  LDL.LU R211, [R1+0x36c] ;  /* 0x00036c0001d37983 */ /* 0x000f280000300800 */
[----:B------:R-:W4:Y:S04]  /*6790*/  LDL.LU R212, [R1+0x368] ;  /* 0x0003680001d47983 */ /* 0x000f280000300800 */
[----:B------:R-:W4:Y:S04]  /*67a0*/  LDL.LU R213, [R1+0x364] ;  /* 0x0003640001d57983 */ /* 0x000f280000300800 */
[----:B------:R-:W4:Y:S04]  /*67b0*/  LDL.LU R214, [R1+0x360] ;  /* 0x0003600001d67983 */ /* 0x000f280000300800 */
[----:B------:R-:W4:Y:S01]  /*67c0*/  LDL.LU R215, [R1+0x35c] ;  /* 0x00035c0001d77983 */ /* 0x000f220000300800 */
[----:B------:R-:W-:Y:S01]  /*67d0*/  UIADD3 UR6, UR54, 0x306, URZ ;  /* 0x0000030636067890 */ /* 0x000fe2000fffe03f */
[----:B------:R-:W-:Y:S01]  /*67e0*/  UMOV UR4, UR12 ;  /* 0x0000000c00047c82 */ /* 0x000fe20008000000 */
[----:B------:R-:W-:Y:S01]  /*67f0*/  UMOV UR5, UR13 ;  /* 0x0000000d00057c82 */ /* 0x000fe20008000000 */
[----:B------:R-:W-:Y:S01]  /*6800*/  UMOV UR7, 0x40000040 ;  /* 0x4000004000077882 */ /* 0x000fe20000000000 */
[----:B------:R-:W-:Y:S01]  /*6810*/  UIADD3 UR26, UR54, 0x406, URZ ;  /* 0x00000406361a7890 */ /* 0x000fe2000fffe03f */
[----:B------:R-:W2:Y:S01]  /*6820*/  LDL.LU R24, [R1] ;  /* 0x0000000001187983 */ /* 0x000ea20000300800 */
[----:B------:R-:W-:Y:S01]  /*6830*/  UMOV UR24, UR12 ;  /* 0x0000000c00187c82 */ /* 0x000fe20008000000 */
[----:B------:R-:W-:Y:S01]  /*6840*/  UMOV UR25, UR13 ;  /* 0x0000000d00197c82 */ /* 0x000fe20008000000 */
[----:B------:R-:W-:Y:S01]  /*6850*/  UMOV UR27, 0x40000040 ;  /* 0x40000040001b7882 */ /* 0x000fe20000000000 */
[----:B------:R-:W-:Y:S01]  /*6860*/  UIADD3 UR10, UR54, 0x506, URZ ;  /* 0x00000506360a7890 */ /* 0x000fe2000fffe03f */
[----:B------:R-:W2:Y:S01]  /*6870*/  LDL.LU R25, [R1+0x4] ;  /* 0x0000040001197983 */ /* 0x000ea20000300800 */
        /* <DEDUP_REMOVED lines=8> */
[----:B------:R-:W2:Y:S04]  /*6900*/  LDL.LU R27, [R1+0xc] ;  /* 0x00000c00011b7983 */ /* 0x000ea80000300800 */
[----:B------:R-:W2:Y:S04]  /*6910*/  LDL.LU R28, [R1+0x10] ;  /* 0x00001000011c7983 */ /* 0x000ea80000300800 */
[----:B------:R-:W2:Y:S04]  /*6920*/  LDL.LU R29, [R1+0x14] ;  /* 0x00001400011d7983 */ /* 0x000ea80000300800 */
[----:B------:R-:W2:Y:S04]  /*6930*/  LDL.LU R30, [R1+0x18] ;  /* 0x00001800011e7983 */ /* 0x000ea80000300800 */
[----:B------:R-:W2:Y:S04]  /*6940*/  LDL.LU R31, [R1+0x1c] ;  /* 0x00001c00011f7983 */ /* 0x000ea80000300800 */
[----:B------:R-:W2:Y:S01]  /*6950*/  LDL.LU R32, [R1+0x20] ;  /* 0x0000200001207983 */ /* 0x000ea20000300800 */
[----:B----4-:R-:W-:-:S06]  /*6960*/  WARPGROUP.ARRIVE ;  /* 0x00000000000079c5 */ /* 0x010fcc0000000000 */
[----:B------:R-:W-:Y:S03]  /*6970*/  HGMMA.64x32x16.F32 R200, gdesc[UR4], R200, gsb0 ;  /* 0x0060000004c879f0 */ /* 0x000fe600080008c8 */
[----:B------:R-:W-:Y:S02]  /*6980*/  WARPGROUP.DEPBAR.LE gsb0, 0x0 ;  /* 0x00008000000079c5 */ /* 0x000fe40000010000 */
[----:B---3--:R-:W-:-:S06]  /*6990*/  WARPGROUP.ARRIVE ;  /* 0x00000000000079c5 */ /* 0x008fcc0000000000 */
[----:B------:R-:W-:Y:S03]  /*69a0*/  HGMMA.64x32x16.F32 R152, gdesc[UR24], R152, gsb0 ;  /* 0x00600000189879f0 */ /* 0x000fe60008000898 */
[----:B------:R-:W-:Y:S02]  /*69b0*/  WARPGROUP.DEPBAR.LE gsb0, 0x0 ;  /* 0x00008000000079c5 */ /* 0x000fe40000010000 */
[----:B--2---:R-:W-:-:S06]  /*69c0*/  WARPGROUP.ARRIVE ;  /* 0x00000000000079c5 */ /* 0x004fcc0000000000 */
        /* <DEDUP_REMOVED lines=25> */
[----:B------:R-:W-:Y:S01]  /*6b60*/  MOV R33, R16 ;  /* 0x0000001000217202 */ /* 0x000fe20000000f00 */
[----:B------:R-:W-:Y:S01]  /*6b70*/  IMAD.MOV.U32 R34, RZ, RZ, R3 ;  /* 0x000000ffff227224 */ /* 0x000fe200078e0003 */
[----:B------:R-:W-:Y:S01]  /*6b80*/  MOV R36, R23 ;  /* 0x0000001700247202 */ /* 0x000fe20000000f00 */
[----:B------:R-:W-:Y:S01]  /*6b90*/  IMAD.MOV.U32 R35, RZ, RZ, R2 ;  /* 0x000000ffff237224 */ /* 0x000fe200078e0002 */
[----:B------:R-:W-:Y:S01]  /*6ba0*/  MOV R39, R20 ;  /* 0x0000001400277202 */ /* 0x000fe20000000f00 */
[----:B------:R-:W-:Y:S02]  /*6bb0*/  IMAD.MOV.U32 R37, RZ, RZ, R22 ;  /* 0x000000ffff257224 */ /* 0x000fe400078e0016 */
[----:B------:R-:W-:Y:S01]  /*6bc0*/  IMAD.MOV.U32 R38, RZ, RZ, R21 ;  /* 0x000000ffff267224 */ /* 0x000fe200078e0015 */
[----:B------:R-:W-:Y:S01]  /*6bd0*/  UMOV UR16, UR28 ;  /* 0x0000001c00107c82 */ /* 0x000fe20008000000 */
[----:B------:R-:W-:Y:S01]  /*6be0*/  UMOV UR17, UR29 ;  /* 0x0000001d00117c82 */ /* 0x000fe20008000000 */
        /* <DEDUP_REMOVED lines=15> */
[----:B------:R-:W-:Y:S01]  /*6ce0*/  IMAD.MOV.U32 R87, RZ, RZ, R0 ;  /* 0x000000ffff577224 */ /* 0x000fe200078e0000 */
[----:B------:R-:W-:Y:S01]  /*6cf0*/  UMOV UR20, UR28 ;  /* 0x0000001c00147c82 */ /* 0x000fe20008000000 */
[----:B------:R-:W-:Y:S01]  /*6d00*/  UMOV UR21, UR29 ;  /* 0x0000001d00157c82 */ /* 0x000fe20008000000 */
[----:B------:R-:W-:Y:S01]  /*6d10*/  UMOV UR12, UR28 ;  /* 0x0000001c000c7c82 */ /* 0x000fe20008000000 */
[----:B------:R-:W-:Y:S01]  /*6d20*/  UMOV UR13, UR29 ;  /* 0x0000001d000d7c82 */ /* 0x000fe20008000000 */
[----:B------:R-:W-:Y:S01]  /*6d30*/  UIADD3 UR51, UR51, 0x806, URZ ;  /* 0x0000080633337890 */ /* 0x000fe2000fffe03f */
[----:B------:R0:W5:Y:S04]  /*6d40*/  LDL.LU R16, [R1+0x358] ;  /* 0x0003580001107983 */ /* 0x0001680000300800 */
[----:B------:R0:W5:Y:S04]  /*6d50*/  LDL.LU R3, [R1+0x354] ;  /* 0x0003540001037983 */ /* 0x0001680000300800 */
[----:B------:R0:W5:Y:S01]  /*6d60*/  LDL.LU R2, [R1+0x350] ;  /* 0x0003500001027983 */ /* 0x0001620000300800 */
[----:B------:R-:W-:-:S02]  /*6d70*/  WARPGROUP.DEPBAR.LE gsb0, 0x0 ;  /* 0x00008000000079c5 */ /* 0x000fc40000010000 */
        /* <DEDUP_REMOVED lines=10> */
[----:B------:R-:W-:Y:S02]  /*6e20*/  WARPGROUP.DEPBAR.LE gsb0, 0x0 ;  /* 0x00008000000079c5 */ /* 0x000fe40000010000 */
[----:B------:R-:W-:-:S06]  /*6e30*/  WARPGROUP.ARRIVE ;  /* 0x00000000000079c5 */ /* 0x000fcc0000000000 */
[----:B------:R-:W-:Y:S01]  /*6e40*/  HGMMA.64x32x16.F32 R168, gdesc[UR12], R168, gsb0 ;  /* 0x006000000ca879f0 */ /* 0x000fe200080008a8 */
[----:B------:R-:W-:Y:S01]  /*6e50*/  STL.64 [R1], R24 ;  /* 0x0000001801007387 */ /* 0x000fe20000100a00 */
[----:B------:R-:W-:Y:S01]  /*6e60*/  UMOV UR20, UR12 ;  /* 0x0000000c00147c82 */ /* 0x000fe20008000000 */
[----:B------:R-:W-:Y:S02]  /*6e70*/  UMOV UR21, UR13 ;  /* 0x0000000d00157c82 */ /* 0x000fe40008000000 */
[----:B------:R-:W-:Y:S04]  /*6e80*/  STL.64 [R1+0x8], R26 ;  /* 0x0000081a01007387 */ /* 0x000fe80000100a00 */
[----:B------:R-:W-:Y:S04]  /*6e90*/  STL.64 [R1+0x10], R28 ;  /* 0x0000101c01007387 */ /* 0x000fe80000100a00 */
[----:B------:R-:W-:Y:S04]  /*6ea0*/  STL.64 [R1+0x18], R30 ;  /* 0x0000181e01007387 */ /* 0x000fe80000100a00 */
[----:B------:R-:W-:Y:S04]  /*6eb0*/  STL.64 [R1+0x20], R32 ;  /* 0x0000202001007387 */ /* 0x000fe80000100a00 */
[----:B------:R-:W-:Y:S04]  /*6ec0*/  STL.64 [R1+0x28], R34 ;  /* 0x0000282201007387 */ /* 0x000fe80000100a00 */
[----:B------:R-:W-:Y:S04]  /*6ed0*/  STL.64 [R1+0x30], R36 ;  /* 0x0000302401007387 */ /* 0x000fe80000100a00 */
[----:B------:R1:W-:Y:S04]  /*6ee0*/  STL.64 [R1+0x38], R38 ;  /* 0x0000382601007387 */ /* 0x0003e80000100a00 */
[----:B-1----:R-:W2:Y:S04]  /*6ef0*/  LDL.LU.64 R38, [R1+0x348] ;  /* 0x0003480001267983 */ /* 0x002ea80000300a00 */
[----:B------:R-:W2:Y:S04]  /*6f00*/  LDL.LU.64 R36, [R1+0x340] ;  /* 0x0003400001247983 */ /* 0x000ea80000300a00 */
[----:B------:R-:W2:Y:S04]  /*6f10*/  LDL.LU.64 R34, [R1+0x338] ;  /* 0x0003380001227983 */ /* 0x000ea80000300a00 */
[----:B------:R-:W2:Y:S04]  /*6f20*/  LDL.LU.64 R32, [R1+0x330] ;  /* 0x0003300001207983 */ /* 0x000ea80000300a00 */
[----:B------:R-:W2:Y:S01]  /*6f30*/  LDL.LU.64 R30, [R1+0x328] ;  /* 0x00032800011e7983 */ /* 0x000ea20000300a00 */
[----:B------:R-:W-:-:S02]  /*6f40*/  WARPGROUP.DEPBAR.LE gsb0, 0x0 ;  /* 0x00008000000079c5 */ /* 0x000fc40000010000 */
[----:B------:R-:W-:Y:S01]  /*6f50*/  WARPGROUP.ARRIVE ;  /* 0x00000000000079c5 */ /* 0x000fe20000000000 */
[----:B------:R-:W2:Y:S04]  /*6f60*/  LDL.LU.64 R28, [R1+0x320] ;  /* 0x00032000011c7983 */ /* 0x000ea80000300a00 */
[----:B------:R-:W2:Y:S01]  /*6f70*/  LDL.LU.64 R26, [R1+0x318] ;  /* 0x00031800011a7983 */ /* 0x000ea20000300a00 */
[----:B------:R-:W-:Y:S03]  /*6f80*/  HGMMA.64x32x16.F32 R220, gdesc[UR20], R220, gsb0 ;  /* 0x0060000014dc79f0 */ /* 0x000fe600080008dc */
[----:B------:R-:W2:Y:S04]  /*6f90*/  LDL.LU.64 R24, [R1+0x310] ;  /* 0x0003100001187983 */ /* 0x000ea80000300a00 */
        /* <DEDUP_REMOVED lines=8> */
[----:B-1----:R-:W3:Y:S04]  /*7020*/  LDL.LU.64 R86, [R1+0x308] ;  /* 0x0003080001567983 */ /* 0x002ee80000300a00 */
[----:B------:R-:W3:Y:S04]  /*7030*/  LDL.LU.64 R84, [R1+0x300] ;  /* 0x0003000001547983 */ /* 0x000ee80000300a00 */
[----:B------:R-:W3:Y:S04]  /*7040*/  LDL.LU.64 R82, [R1+0x2f8] ;  /* 0x0002f80001527983 */ /* 0x000ee80000300a00 */
[----:B------:R-:W3:Y:S04]  /*7050*/  LDL.LU.64 R80, [R1+0x2f0] ;  /* 0x0002f00001507983 */ /* 0x000ee80000300a00 */
[----:B------:R-:W3:Y:S04]  /*7060*/  LDL.LU.64 R78, [R1+0x2e8] ;  /* 0x0002e800014e7983 */ /* 0x000ee80000300a00 */
[----:B------:R-:W3:Y:S04]  /*7070*/  LDL.LU.64 R76, [R1+0x2e0] ;  /* 0x0002e000014c7983 */ /* 0x000ee80000300a00 */
[----:B------:R-:W3:Y:S04]  /*7080*/  LDL.LU.64 R74, [R1+0x2d8] ;  /* 0x0002d800014a7983 */ /* 0x000ee80000300a00 */
[----:B------:R-:W3:Y:S04]  /*7090*/  LDL.LU.64 R72, [R1+0x2d0] ;  /* 0x0002d00001487983 */ /* 0x000ee80000300a00 */
        /* <DEDUP_REMOVED lines=8> */
[----:B-1----:R-:W4:Y:S04]  /*7120*/  LDL.LU.64 R134, [R1+0x2c8] ;  /* 0x0002c80001867983 */ /* 0x002f280000300a00 */
[----:B------:R-:W4:Y:S04]  /*7130*/  LDL.LU.64 R132, [R1+0x2c0] ;  /* 0x0002c00001847983 */ /* 0x000f280000300a00 */
[----:B------:R-:W4:Y:S04]  /*7140*/  LDL.LU.64 R130, [R1+0x2b8] ;  /* 0x0002b80001827983 */ /* 0x000f280000300a00 */
[----:B------:R-:W4:Y:S04]  /*7150*/  LDL.LU.64 R128, [R1+0x2b0] ;  /* 0x0002b00001807983 */ /* 0x000f280000300a00 */
[----:B------:R-:W4:Y:S04]  /*7160*/  LDL.LU.64 R126, [R1+0x2a8] ;  /* 0x0002a800017e7983 */ /* 0x000f280000300a00 */
[----:B------:R-:W4:Y:S04]  /*7170*/  LDL.LU.64 R124, [R1+0x2a0] ;  /* 0x0002a000017c7983 */ /* 0x000f280000300a00 */
[----:B------:R-:W4:Y:S04]  /*7180*/  LDL.LU.64 R122, [R1+0x298] ;  /* 0x00029800017a7983 */ /* 0x000f280000300a00 */
[----:B------:R-:W4:Y:S04]  /*7190*/  LDL.LU.64 R120, [R1+0x290] ;  /* 0x0002900001787983 */ /* 0x000f280000300a00 */
        /* <DEDUP_REMOVED lines=9> */
[----:B-1----:R-:W2:Y:S04]  /*7230*/  LDL.LU.64 R182, [R1+0x288] ;  /* 0x0002880001b67983 */ /* 0x002ea80000300a00 */
[----:B------:R-:W2:Y:S04]  /*7240*/  LDL.LU.64 R180, [R1+0x280] ;  /* 0x0002800001b47983 */ /* 0x000ea80000300a00 */
[----:B------:R-:W2:Y:S04]  /*7250*/  LDL.LU.64 R178, [R1+0x278] ;  /* 0x0002780001b27983 */ /* 0x000ea80000300a00 */
[----:B------:R-:W2:Y:S04]  /*7260*/  LDL.LU.64 R176, [R1+0x270] ;  /* 0x0002700001b07983 */ /* 0x000ea80000300a00 */
[----:B------:R-:W2:Y:S04]  /*7270*/  LDL.LU.64 R174, [R1+0x268] ;  /* 0x0002680001ae7983 */ /* 0x000ea80000300a00 */
[----:B------:R-:W2:Y:S04]  /*7280*/  LDL.LU.64 R172, [R1+0x260] ;  /* 0x0002600001ac7983 */ /* 0x000ea80000300a00 */
[----:B------:R-:W2:Y:S04]  /*7290*/  LDL.LU.64 R170, [R1+0x258] ;  /* 0x0002580001aa7983 */ /* 0x000ea80000300a00 */
[----:B------:R-:W2:Y:S04]  /*72a0*/  LDL.LU.64 R168, [R1+0x250] ;  /* 0x0002500001a87983 */ /* 0x000ea80000300a00 */
[----:B------:R-:W-:Y:S04]  /*72b0*/  STL.64 [R1+0x80], R220 ;  /* 0x000080dc01007387 */ /* 0x000fe80000100a00 */
[----:B------:R-:W-:Y:S04]  /*72c0*/  STL.64 [R1+0x88], R222 ;  /* 0x000088de01007387 */ /* 0x000fe80000100a00 */
[----:B------:R-:W-:Y:S04]  /*72d0*/  STL.64 [R1+0x90], R224 ;  /* 0x000090e001007387 */ /* 0x000fe80000100a00 */
[----:B------:R-:W-:Y:S04]  /*72e0*/  STL.64 [R1+0x98], R226 ;  /* 0x000098e201007387 */ /* 0x000fe80000100a00 */
[----:B------:R-:W-:Y:S04]  /*72f0*/  STL.64 [R1+0xa0], R228 ;  /* 0x0000a0e401007387 */ /* 0x000fe80000100a00 */
[----:B------:R1:W-:Y:S04]  /*7300*/  STL.64 [R1+0xa8], R230 ;  /* 0x0000a8e601007387 */ /* 0x0003e80000100a00 */
[----:B------:R0:W-:Y:S04]  /*7310*/  STL.64 [R1+0xb0], R232 ;  /* 0x0000b0e801007387 */ /* 0x0001e80000100a00 */
[----:B------:R0:W-:Y:S04]  /*7320*/  STL.64 [R1+0xb8], R234 ;  /* 0x0000b8ea01007387 */ /* 0x0001e80000100a00 */
[----:B-1----:R-:W3:Y:S04]  /*7330*/  LDL.LU.64 R230, [R1+0x248] ;  /* 0x0002480001e67983 */ /* 0x002ee80000300a00 */
        /* <DEDUP_REMOVED lines=19> */
[----:B------:R-:W-:Y:S03]  /*7470*/  HGMMA.64x32x16.F32 R168, gdesc[UR4], R168, gsb0 ;  /* 0x0060000004a879f0 */ /* 0x000fe600080008a8 */
[----:B------:R-:W-:Y:S02]  /*7480*/  WARPGROUP.DEPBAR.LE gsb0, 0x0 ;  /* 0x00008000000079c5 */ /* 0x000fe40000010000 */
[----:B----4-:R-:W-:-:S06]  /*7490*/  WARPGROUP.ARRIVE ;  /* 0x00000000000079c5 */ /* 0x010fcc0000000000 */
        /* <DEDUP_REMOVED lines=8> */
[----:B0-----:R-:W-:Y:S05]  /*7520*/  @!P1 BRA `(.L_x_18) ;  /* 0x0000006c00149947 */ /* 0x001fea0003800000 */
[----:B------:R-:W-:Y:S01]  /*7530*/  UIADD3 UR34, UR37, 0x1, URZ ;  /* 0x0000000125227890 */ /* 0x000fe2000fffe03f */
[----:B-----5:R-:W-:Y:S01]  /*7540*/  R2UR UR33, R3 ;  /* 0x00000000032172ca */ /* 0x020fe200000e0000 */
[----:B------:R-:W-:Y:S02]  /*7550*/  UMOV UR32, UR37 ;  /* 0x0000002500207c82 */ /* 0x000fe40008000000 */
[----:B------:R-:W-:-:S04]  /*7560*/  UISETP.NE.AND UP0, UPT, UR34, 0x2, UPT ;  /* 0x000000022200788c */ /* 0x000fc8000bf05270 */
[----:B------:R-:W-:Y:S02]  /*7570*/  USEL UR35, URZ, 0x1, UP0 ;  /* 0x000000013f237887 */ /* 0x000fe40008000000 */
[----:B------:R-:W-:Y:S02]  /*7580*/  USEL UR34, UR34, URZ, UP0 ;  /* 0x0000003f22227287 */ /* 0x000fe40008000000 */
[----:B------:R-:W-:-:S12]  /*7590*/  ULOP3.LUT UR35, UR36, UR35, URZ, 0x3c, !UPT ;  /* 0x0000002324237292 */ /* 0x000fd8000f8e3c3f */
.L_x_25:
[----:B-----5:R-:W-:Y:S05]  /*75a0*/  @!P0 BRA `(.L_x_19) ;  /* 0x0000000000048947 */ /* 0x020fea0003800000 */
[----:B------:R-:W-:Y:S01]  /*75b0*/  BPT.TRAP 0x1 ;  /* 0x000000040000795c */ /* 0x000fe20000300000 */
.L_x_19:
[----:B------:R-:W-:Y:S01]  /*75c0*/  ULEA UR4, UR34, UR40, 0x3 ;  /* 0x0000002822047291 */ /* 0x000fe2000f8e183f */
[----:B------:R-:W-:-:S05]  /*75d0*/  IMAD.U32 R0, RZ, RZ, UR35 ;  /* 0x00000023ff007e24 */ /* 0x000fca000f8e00ff */
[----:B------:R-:W-:-:S04]  /*75e0*/  SHF.L.U32 R0, R0, 0x1f, RZ ;  /* 0x0000001f00007819 */ /* 0x000fc800000006ff */
[----:B------:R0:W1:Y:S01]  /*75f0*/  SYNCS.PHASECHK.TRANS64.TRYWAIT P1, [UR4], R0 ;  /* 0x00000000ff0075a7 */ /* 0x0000620008020144 */
[----:B------:R-:W-:Y:S05]  /*7600*/  @!P0 BRA `(.L_x_20) ;  /* 0x0000000000048947 */ /* 0x000fea0003800000 */
[----:B------:R-:W-:Y:S01]  /*7610*/  BPT.TRAP 0x1 ;  /* 0x000000040000795c */ /* 0x000fe20000300000 */
.L_x_20:
[----:B-1----:R-:W-:Y:S05]  /*7620*/  @P1 BRA `(.L_x_21) ;  /* 0x0000000000081947 */ /* 0x002fea0003800000 */
[----:B------:R-:W1:Y:S02]  /*7630*/  SYNCS.PHASECHK.TRANS64.TRYWAIT P1, [UR4], R0 ;  /* 0x00000000ff0075a7 */ /* 0x000e640008020144 */
[----:B-1----:R-:W-:Y:S05]  /*7640*/  @!P1 BRA `(.L_x_22) ;  /* 0x000001f4001c9947 */ /* 0x002fea0003800000 */
.L_x_21:
        /* <DEDUP_REMOVED lines=8> */
[----:B--2---:R-:W2:Y:S04]  /*76d0*/  LDL.LU.64 R120, [R1+0x100] ;  /* 0x0001000001787983 */ /* 0x004ea80000300a00 */
        /* <DEDUP_REMOVED lines=15> */
[----:B---3--:R-:W3:Y:S04]  /*77d0*/  LDL.LU.64 R72, [R1+0x1c0] ;  /* 0x0001c00001487983 */ /* 0x008ee80000300a00 */
[----:B------:R-:W3:Y:S04]  /*77e0*/  LDL.LU.64 R74, [R1+0x1c8] ;  /* 0x0001c800014a7983 */ /* 0x000ee80000300a00 */
[----:B------:R-:W3:Y:S04]  /*77f0*/  LDL.LU.64 R76, [R1+0x1d0] ;  /* 0x0001d000014c7983 */ /* 0x000ee80000300a00 */
[----:B------:R-:W3:Y:S04]  /*7800*/  LDL.LU.64 R78, [R1+0x1d8] ;  /* 0x0001d800014e7983 */ /* 0x000ee80000300a00 */
[----:B------:R-:W3:Y:S04]  /*7810*/  LDL.LU.64 R80, [R1+0x1e0] ;  /* 0x0001e00001507983 */ /* 0x000ee80000300a00 */
[----:B------:R-:W3:Y:S04]  /*7820*/  LDL.LU.64 R82, [R1+0x1e8] ;  /* 0x0001e80001527983 */ /* 0x000ee80000300a00 */
[----:B------:R-:W3:Y:S04]  /*7830*/  LDL.LU.64 R84, [R1+0x1f0] ;  /* 0x0001f00001547983 */ /* 0x000ee80000300a00 */
[----:B------:R-:W3:Y:S04]  /*7840*/  LDL.LU.64 R86, [R1+0x1f8] ;  /* 0x0001f80001567983 */ /* 0x000ee80000300a00 */
        /* <DEDUP_REMOVED lines=10> */
[----:B-1----:R-:W2:Y:S04]  /*78f0*/  LDL.LU.64 R4, [R1+0x40] ;  /* 0x0000400001047983 */ /* 0x002ea80000300a00 */
[----:B------:R-:W2:Y:S04]  /*7900*/  LDL.LU.64 R6, [R1+0x48] ;  /* 0x0000480001067983 */ /* 0x000ea80000300a00 */
[----:B------:R-:W2:Y:S04]  /*7910*/  LDL.LU.64 R8, [R1+0x50] ;  /* 0x0000500001087983 */ /* 0x000ea80000300a00 */
[----:B------:R-:W2:Y:S04]  /*7920*/  LDL.LU.64 R10, [R1+0x58] ;  /* 0x00005800010a7983 */ /* 0x000ea80000300a00 */
[----:B------:R-:W2:Y:S04]  /*7930*/  LDL.LU.64 R12, [R1+0x60] ;  /* 0x00006000010c7983 */ /* 0x000ea80000300a00 */
[----:B------:R-:W2:Y:S04]  /*7940*/  LDL.LU.64 R14, [R1+0x68] ;  /* 0x00006800010e7983 */ /* 0x000ea80000300a00 */
[----:B----4-:R-:W4:Y:S04]  /*7950*/  LDL.LU.64 R16, [R1+0x70] ;  /* 0x0000700001107983 */ /* 0x010f280000300a00 */
[----:B------:R-:W4:Y:S01]  /*7960*/  LDL.LU.64 R18, [R1+0x78] ;  /* 0x0000780001127983 */ /* 0x000f220000300a00 */
[----:B------:R-:W-:-:S02]  /*7970*/  UIMAD UR44, UR34, 0xc00, UR49 ;  /* 0x00000c00222c78a4 */ /* 0x000fc4000f8e0231 */
[----:B------:R-:W-:Y:S01]  /*7980*/  UIMAD UR45, UR34, 0x700, UR50 ;  /* 0x00000700222d78a4 */ /* 0x000fe2000f8e0232 */
[----:B------:R-:W-:Y:S01]  /*7990*/  STL [R1+0x354], R3 ;  /* 0x0003540301007387 */ /* 0x000fe20000100800 */
[----:B------:R-:W-:Y:S01]  /*79a0*/  UMOV UR25, 0x40000040 ;  /* 0x4000004000197882 */ /* 0x000fe20000000000 */
[----:B------:R-:W-:Y:S01]  /*79b0*/  UMOV UR27, 0x40000040 ;  /* 0x40000040001b7882 */ /* 0x000fe20000000000 */
[----:B------:R-:W-:Y:S01]  /*79c0*/  UIADD3 UR22, UR45, 0x100, URZ ;  /* 0x000001002d167890 */ /* 0x000fe2000fffe03f */
[----:B------:R-:W-:Y:S01]  /*79d0*/  STL [R1+0x350], R2 ;  /* 0x0003500201007387 */ /* 0x000fe20000100800 */
[----:B------:R-:W-:Y:S01]  /*79e0*/  UMOV UR24, UR44 ;  /* 0x0000002c00187c82 */ /* 0x000fe20008000000 */
[----:B------:R-:W-:Y:S01]  /*79f0*/  UMOV UR26, UR45 ;  /* 0x0000002d001a7c82 */ /* 0x000fe20008000000 */
        /* <DEDUP_REMOVED lines=11> */
[----:B---3--:R-:W-:-:S06]  /*7ab0*/  WARPGROUP.ARRIVE ;  /* 0x00000000000079c5 */ /* 0x008fcc0000000000 */
[----:B------:R-:W-:Y:S03]  /*7ac0*/  HGMMA.64x32x16.F32 R72, gdesc[UR24], R72, gsb0 ;  /* 0x00600000184879f0 */ /* 0x000fe60008000848 */
[----:B------:R-:W-:Y:S02]  /*7ad0*/  WARPGROUP.DEPBAR.LE gsb0, 0x0 ;  /* 0x00008000000079c5 */ /* 0x000fe40000010000 */
[----:B--2---:R-:W-:Y:S01]  /*7ae0*/  WARPGROUP.ARRIVE ;  /* 0x00000000000079c5 */ /* 0x004fe20000000000 */
[----:B------:R-:W-:Y:S01]  /*7af0*/  UIADD3 UR10, UR45, 0x400, URZ ;  /* 0x000004002d0a7890 */ /* 0x000fe2000fffe03f */
[----:B------:R1:W-:Y:S04]  /*7b00*/  STL.64 [R1+0x1c0], R72 ;  /* 0x0001c04801007387 */ /* 0x0003e80000100a00 */
[----:B------:R-:W-:Y:S01]  /*7b10*/  HGMMA.64x32x16.F32 R120, gdesc[UR20], R120, gsb0 ;  /* 0x00600000147879f0 */ /* 0x000fe20008000878 */
[----:B------:R-:W-:Y:S01]  /*7b20*/  UMOV UR8, UR24 ;  /* 0x0000001800087c82 */ /* 0x000fe20008000000 */
[----:B------:R-:W-:Y:S01]  /*7b30*/  UMOV UR9, UR25 ;  /* 0x0000001900097c82 */ /* 0x000fe20008000000 */
[----:B------:R-:W-:Y:S01]  /*7b40*/  UMOV UR11, 0x40000040 ;  /* 0x40000040000b7882 */ /* 0x000fe20000000000 */
[----:B------:R-:W-:Y:S01]  /*7b50*/  UIADD3 UR6, UR45, 0x500, URZ ;  /* 0x000005002d067890 */ /* 0x000fe2000fffe03f */
[----:B------:R2:W-:Y:S01]  /*7b60*/  STL.64 [R1+0x1c8], R74 ;  /* 0x0001c84a01007387 */ /* 0x0005e20000100a00 */
        /* <DEDUP_REMOVED lines=8> */
[----:B------:R0:W-:Y:S04]  /*7bf0*/  STL.64 [R1+0x1d8], R78 ;  /* 0x0001d84e01007387 */ /* 0x0001e80000100a00 */
[----:B------:R0:W-:Y:S04]  /*7c00*/  STL.64 [R1+0x1e0], R80 ;  /* 0x0001e05001007387 */ /* 0x0001e80000100a00 */
[----:B------:R0:W-:Y:S04]  /*7c10*/  STL.64 [R1+0x1e8], R82 ;  /* 0x0001e85201007387 */ /* 0x0001e80000100a00 */
[----:B------:R0:W-:Y:S04]  /*7c20*/  STL.64 [R1+0x1f0], R84 ;  /* 0x0001f05401007387 */ /* 0x0001e80000100a00 */
[----:B------:R4:W-:Y:S04]  /*7c30*/  STL.64 [R1+0x1f8], R86 ;  /* 0x0001f85601007387 */ /* 0x0009e80000100a00 */
[----:B-1----:R-:W4:Y:S04]  /*7c40*/  LDL.LU.64 R72, [R1] ;  /* 0x0000000001487983 */ /* 0x002f280000300a00 */
[----:B--2---:R-:W2:Y:S04]  /*7c50*/  LDL.LU.64 R74, [R1+0x8] ;  /* 0x00000800014a7983 */ /* 0x004ea80000300a00 */
[----:B---3--:R-:W2:Y:S04]  /*7c60*/  LDL.LU.64 R76, [R1+0x10] ;  /* 0x00001000014c7983 */ /* 0x008ea80000300a00 */
[----:B0-----:R-:W2:Y:S04]  /*7c70*/  LDL.LU.64 R78, [R1+0x18] ;  /* 0x00001800014e7983 */ /* 0x001ea80000300a00 */
[----:B------:R-:W2:Y:S04]  /*7c80*/  LDL.LU.64 R80, [R1+0x20] ;  /* 0x0000200001507983 */ /* 0x000ea80000300a00 */
[----:B------:R-:W2:Y:S04]  /*7c90*/  LDL.LU.64 R82, [R1+0x28] ;  /* 0x0000280001527983 */ /* 0x000ea80000300a00 */
[----:B------:R-:W2:Y:S01]  /*7ca0*/  LDL.LU.64 R84, [R1+0x30] ;  /* 0x0000300001547983 */ /* 0x000ea20000300a00 */
[----:B------:R-:W-:-:S02]  /*7cb0*/  WARPGROUP.DEPBAR.LE gsb0, 0x0 ;  /* 0x00008000000079c5 */ /* 0x000fc40000010000 */
[----:B----4-:R-:W-:Y:S01]  /*7cc0*/  WARPGROUP.ARRIVE ;  /* 0x00000000000079c5 */ /* 0x010fe20000000000 */
[----:B------:R-:W2:Y:S01]  /*7cd0*/  LDL.LU.64 R86, [R1+0x38] ;  /* 0x0000380001567983 */ /* 0x000ea20000300a00 */
        /* <DEDUP_REMOVED lines=21> */
[----:B------:R-:W3:Y:S04]  /*7e30*/  LDL.LU.64 R128, [R1+0xe0] ;  /* 0x0000e00001807983 */ /* 0x000ee80000300a00 */
[----:B------:R-:W3:Y:S04]  /*7e40*/  LDL.LU.64 R130, [R1+0xe8] ;  /* 0x0000e80001827983 */ /* 0x000ee80000300a00 */
[----:B------:R-:W3:Y:S04]  /*7e50*/  LDL.LU.64 R132, [R1+0xf0] ;  /* 0x0000f00001847983 */ /* 0x000ee80000300a00 */
[----:B------:R-:W3:Y:S01]  /*7e60*/  LDL.LU.64 R134, [R1+0xf8] ;  /* 0x0000f80001867983 */ /* 0x000ee20000300a00 */
        /* <DEDUP_REMOVED lines=103> */
[----:B------:R3:W-:Y:S04]  /*84e0*/  STL.64 [R1+0x20], R80 ;  /* 0x0000205001007387 */ /* 0x0007e80000100a00 */
[----:B------:R3:W-:Y:S04]  /*84f0*/  STL.64 [R1+0x28], R82 ;  /* 0x0000285201007387 */ /* 0x0007e80000100a00 */
[----:B------:R3:W-:Y:S04]  /*8500*/  STL.64 [R1+0x30], R84 ;  /* 0x0000305401007387 */ /* 0x0007e80000100a00 */
[----:B------:R3:W-:Y:S04]  /*8510*/  STL.64 [R1+0x38], R86 ;  /* 0x0000385601007387 */ /* 0x0007e80000100a00 */
        /* <DEDUP_REMOVED lines=8> */
[----:B------:R-:W-:Y:S01]  /*85a0*/  WARPGROUP.ARRIVE ;  /* 0x00000000000079c5 */ /* 0x000fe20000000000 */
[----:B------:R-:W-:Y:S01]  /*85b0*/  UMOV UR20, UR28 ;  /* 0x0000001c00147c82 */ /* 0x000fe20008000000 */
[----:B------:R-:W-:Y:S01]  /*85c0*/  UMOV UR21, UR29 ;  /* 0x0000001d00157c82 */ /* 0x000fe20008000000 */
[----:B------:R-:W3:Y:S03]  /*85d0*/  LDL.LU.64 R108, [R1+0x140] ;  /* 0x00014000016c7983 */ /* 0x000ee60000300a00 */
[----:B------:R-:W-:Y:S01]  /*85e0*/  HGMMA.64x32x16.F32 R120, gdesc[UR20], R120, gsb0 ;  /* 0x00600000147879f0 */ /* 0x000fe20008000878 */
[----:B------:R-:W3:Y:S04]  /*85f0*/  LDL.LU.64 R110, [R1+0x148] ;  /* 0x00014800016e7983 */ /* 0x000ee80000300a00 */
[----:B------:R-:W3:Y:S04]  /*8600*/  LDL.LU.64 R112, [R1+0x150] ;  /* 0x0001500001707983 */ /* 0x000ee80000300a00 */
[----:B------:R-:W3:Y:S04]  /*8610*/  LDL.LU.64 R114, [R1+0x158] ;  /* 0x0001580001727983 */ /* 0x000ee80000300a00 */
[----:B------:R-:W3:Y:S04]  /*8620*/  LDL.LU.64 R116, [R1+0x160] ;  /* 0x0001600001747983 */ /* 0x000ee80000300a00 */
[----:B------:R-:W3:Y:S01]  /*8630*/  LDL.LU.64 R118, [R1+0x168] ;  /* 0x0001680001767983 */ /* 0x000ee20000300a00 */
[----:B------:R-:W-:-:S02]  /*8640*/  WARPGROUP.DEPBAR.LE gsb0, 0x0 ;  /* 0x00008000000079c5 */ /* 0x000fc40000010000 */
[----:B------:R-:W-:Y:S01]  /*8650*/  IMAD.MOV.U32 R4, RZ, RZ, R120 ;  /* 0x000000ffff047224 */ /* 0x000fe200078e0078 */
[----:B------:R-:W-:Y:S01]  /*8660*/  MOV R6, R122 ;  /* 0x0000007a00067202 */ /* 0x000fe20000000f00 */
[----:B------:R-:W-:Y:S02]  /*8670*/  IMAD.MOV.U32 R5, RZ, RZ, R121 ;  /* 0x000000ffff057224 */ /* 0x000fe400078e0079 */
[----:B------:R-:W-:Y:S01]  /*8680*/  IMAD.MOV.U32 R7, RZ, RZ, R123 ;  /* 0x000000ffff077224 */ /* 0x000fe200078e007b */
[----:B------:R-:W3:Y:S04]  /*8690*/  LDL.LU.64 R120, [R1+0x170] ;  /* 0x0001700001787983 */ /* 0x000ee80000300a00 */
[----:B------:R-:W3:Y:S01]  /*86a0*/  LDL.LU.64 R122, [R1+0x178] ;  /* 0x00017800017a7983 */ /* 0x000ee20000300a00 */
[----:B------:R-:W-:Y:S01]  /*86b0*/  UMOV UR24, UR28 ;  /* 0x0000001c00187c82 */ /* 0x000fe20008000000 */
[----:B------:R-:W-:Y:S01]  /*86c0*/  UMOV UR25, UR29 ;  /* 0x0000001d00197c82 */ /* 0x000fe20008000000 */
[----:B------:R-:W-:Y:S01]  /*86d0*/  UIADD3 UR4, UR44, 0x800, URZ ;  /* 0x000008002c047890 */ /* 0x000fe2000fffe03f */
[----:B--2---:R-:W-:-:S06]  /*86e0*/  WARPGROUP.ARRIVE ;  /* 0x00000000000079c5 */ /* 0x004fcc0000000000 */
[----:B------:R-:W-:Y:S03]  /*86f0*/  HGMMA.64x32x16.F32 R72, gdesc[UR24], R72, gsb0 ;  /* 0x00600000184879f0 */ /* 0x000fe60008000848 */
[----:B------:R-:W-:Y:S02]  /*8700*/  WARPGROUP.DEPBAR.LE gsb0, 0x0 ;  /* 0x00008000000079c5 */ /* 0x000fe40000010000 */
        /* <DEDUP_REMOVED lines=17> */
[----:B------:R-:W-:-:S02]  /*8820*/  MOV R213, R85 ;  /* 0x0000005500d57202 */ /* 0x000fc40000000f00 */
[----:B------:R-:W2:Y:S01]  /*8830*/  LDL.LU.64 R80, [R1+0xa0] ;  /* 0x0000a00001507983 */ /* 0x000ea20000300a00 */
[----:B------:R-:W-:Y:S02]  /*8840*/  IMAD.MOV.U32 R214, RZ, RZ, R86 ;  /* 0x000000ffffd67224 */ /* 0x000fe400078e0056 */
[----:B------:R-:W-:Y:S01]  /*8850*/  IMAD.MOV.U32 R215, RZ, RZ, R87 ;  /* 0x000000ffffd77224 */ /* 0x000fe200078e0057 */
[----:B------:R-:W2:Y:S04]  /*8860*/  LDL.LU.64 R82, [R1+0xa8] ;  /* 0x0000a80001527983 */ /* 0x000ea80000300a00 */
[----:B------:R-:W2:Y:S04]  /*8870*/  LDL.LU.64 R84, [R1+0xb0] ;  /* 0x0000b00001547983 */ /* 0x000ea80000300a00 */
[----:B------:R-:W2:Y:S01]  /*8880*/  LDL.LU.64 R86, [R1+0xb8] ;  /* 0x0000b80001567983 */ /* 0x000ea20000300a00 */
[----:B---3--:R-:W-:Y:S01]  /*8890*/  WARPGROUP.ARRIVE ;  /* 0x00000000000079c5 */ /* 0x008fe20000000000 */
[----:B------:R-:W-:Y:S01]  /*88a0*/  UMOV UR24, UR4 ;  /* 0x0000000400187c82 */ /* 0x000fe20008000000 */
[----:B------:R-:W-:-:S04]  /*88b0*/  UMOV UR25, 0x40000040 ;  /* 0x4000004000197882 */ /* 0x000fc80000000000 */
[----:B------:R-:W-:Y:S01]  /*88c0*/  HGMMA.64x32x16.F32 R108, gdesc[UR24], R108, gsb0 ;  /* 0x00600000186c79f0 */ /* 0x000fe2000800086c */
        /* <DEDUP_REMOVED lines=17> */
[----:B------:R-:W3:Y:S01]  /*89e0*/  LDL.LU.64 R124, [R1+0x7a8] ;  /* 0x0007a800017c7983 */ /* 0x000ee20000300a00 */
[----:B------:R-:W-:-:S02]  /*89f0*/  WARPGROUP.DEPBAR.LE gsb0, 0x0 ;  /* 0x00008000000079c5 */ /* 0x000fc40000010000 */
[----:B------:R-:W-:Y:S01]  /*8a00*/  IMAD.MOV.U32 R166, RZ, RZ, R122 ;  /* 0x000000ffffa67224 */ /* 0x000fe200078e007a */
[----:B------:R-:W-:Y:S01]  /*8a10*/  MOV R167, R123 ;  /* 0x0000007b00a77202 */ /* 0x000fe20000000f00 */
[----:B------:R-:W-:Y:S01]  /*8a20*/  IMAD.MOV.U32 R165, RZ, RZ, R121 ;  /* 0x000000ffffa57224 */ /* 0x000fe200078e0079 */
[----:B------:R-:W-:Y:S01]  /*8a30*/  MOV R164, R120 ;  /* 0x0000007800a47202 */ /* 0x000fe20000000f00 */
        /* <DEDUP_REMOVED lines=8> */
[----:B------:R-:W-:Y:S01]  /*8ac0*/  IMAD.MOV.U32 R162, RZ, RZ, R118 ;  /* 0x000000ffffa27224 */ /* 0x000fe200078e0076 */
[----:B------:R-:W-:Y:S01]  /*8ad0*/  MOV R161, R117 ;  /* 0x0000007500a17202 */ /* 0x000fe20000000f00 */
[----:B------:R-:W-:Y:S01]  /*8ae0*/  IMAD.MOV.U32 R163, RZ, RZ, R119 ;  /* 0x000000ffffa37224 */ /* 0x000fe200078e0077 */
[----:B------:R-:W-:Y:S01]  /*8af0*/  MOV R158, R114 ;  /* 0x00000072009e7202 */ /* 0x000fe20000000f00 */
[----:B------:R-:W-:-:S02]  /*8b00*/  IMAD.MOV.U32 R160, RZ, RZ, R116 ;  /* 0x000000ffffa07224 */ /* 0x000fc400078e0074 */
[----:B------:R-:W-:Y:S01]  /*8b10*/  IMAD.MOV.U32 R159, RZ, RZ, R115 ;  /* 0x000000ffff9f7224 */ /* 0x000fe200078e0073 */
[----:B------:R-:W-:Y:S01]  /*8b20*/  MOV R155, R111 ;  /* 0x0000006f009b7202 */ /* 0x000fe20000000f00 */
[----:B------:R-:W-:Y:S02]  /*8b30*/  IMAD.MOV.U32 R156, RZ, RZ, R112 ;  /* 0x000000ffff9c7224 */ /* 0x000fe400078e0070 */
[----:B------:R-:W-:Y:S01]  /*8b40*/  IMAD.MOV.U32 R157, RZ, RZ, R113 ;  /* 0x000000ffff9d7224 */ /* 0x000fe200078e0071 */
[----:B------:R-:W-:Y:S01]  /*8b50*/  MOV R152, R108 ;  /* 0x0000006c00987202 */ /* 0x000fe20000000f00 */
[----:B------:R-:W-:Y:S02]  /*8b60*/  IMAD.MOV.U32 R154, RZ, RZ, R110 ;  /* 0x000000ffff9a7224 */ /* 0x000fe400078e006e */
[----:B------:R-:W-:Y:S01]  /*8b70*/  IMAD.MOV.U32 R153, RZ, RZ, R109 ;  /* 0x000000ffff997224 */ /* 0x000fe200078e006d */
[----:B--2---:R-:W-:-:S06]  /*8b80*/  WARPGROUP.ARRIVE ;  /* 0x00000000000079c5 */ /* 0x004fcc0000000000 */
[----:B------:R-:W-:Y:S03]  /*8b90*/  HGMMA.64x32x16.F32 R72, gdesc[UR20], R72, gsb0 ;  /* 0x00600000144879f0 */ /* 0x000fe60008000848 */
[----:B------:R-:W-:Y:S02]  /*8ba0*/  WARPGROUP.DEPBAR.LE gsb0, 0x0 ;  /* 0x00008000000079c5 */ /* 0x000fe40000010000 */
[----:B------:R-:W-:-:S06]  /*8bb0*/  WARPGROUP.ARRIVE ;  /* 0x00000000000079c5 */ /* 0x000fcc0000000000 */
[----:B------:R-:W-:Y:S01]  /*8bc0*/  HGMMA.64x32x16.F32 R216, gdesc[UR16], R216, gsb0 ;  /* 0x0060000010d879f0 */ /* 0x000fe200080008d8 */
        /* <DEDUP_REMOVED lines=17> */
[----:B------:R-:W-:-:S03]  /*8ce0*/  IMAD.MOV.U32 R111, RZ, RZ, R75 ;  /* 0x000000ffff6f7224 */ /* 0x000fc600078e004b */
[----:B------:R-:W2:Y:S01]  /*8cf0*/  LDL.LU.64 R78, [R1+0x770] ;  /* 0x00077000014e7983 */ /* 0x000ea20000300a00 */
[----:B------:R-:W-:Y:S02]  /*8d00*/  IMAD.MOV.U32 R108, RZ, RZ, R72 ;  /* 0x000000ffff6c7224 */ /* 0x000fe400078e0048 */
[----:B------:R-:W-:Y:S01]  /*8d10*/  IMAD.MOV.U32 R109, RZ, RZ, R73 ;  /* 0x000000ffff6d7224 */ /* 0x000fe200078e0049 */
[----:B------:R-:W2:Y:S04]  /*8d20*/  LDL.LU.64 R76, [R1+0x768] ;  /* 0x00076800014c7983 */ /* 0x000ea80000300a00 */
[----:B------:R-:W2:Y:S04]  /*8d30*/  LDL.LU.64 R74, [R1+0x760] ;  /* 0x00076000014a7983 */ /* 0x000ea80000300a00 */
[----:B------:R-:W2:Y:S01]  /*8d40*/  LDL.LU.64 R72, [R1+0x758] ;  /* 0x0007580001487983 */ /* 0x000ea20000300a00 */
[----:B------:R-:W-:-:S02]  /*8d50*/  WARPGROUP.DEPBAR.LE gsb0, 0x0 ;  /* 0x00008000000079c5 */ /* 0x000fc40000010000 */
[----:B------:R-:W-:-:S06]  /*8d60*/  WARPGROUP.ARRIVE ;  /* 0x00000000000079c5 */ /* 0x000fcc0000000000 */
[----:B------:R-:W-:Y:S01]  /*8d70*/  HGMMA.64x32x16.F32 R168, gdesc[UR12], R168, gsb0 ;  /* 0x006000000ca879f0 */ /* 0x000fe200080008a8 */
[----:B------:R-:W-:Y:S04]  /*8d80*/  STL.64 [R1+0x538], R230 ;  /* 0x000538e601007387 */ /* 0x000fe80000100a00 */
[----:B------:R-:W-:Y:S04]  /*8d90*/  STL.64 [R1+0x530], R228 ;  /* 0x000530e401007387 */ /* 0x000fe80000100a00 */
[----:B------:R-:W-:Y:S04]  /*8da0*/  STL.64 [R1+0x528], R226 ;  /* 0x000528e201007387 */ /* 0x000fe80000100a00 */
[----:B------:R-:W-:Y:S04]  /*8db0*/  STL.64 [R1+0x520], R224 ;  /* 0x000520e001007387 */ /* 0x000fe80000100a00 */
[----:B------:R-:W-:Y:S04]  /*8dc0*/  STL.64 [R1+0x518], R222 ;  /* 0x000518de01007387 */ /* 0x000fe80000100a00 */
[----:B------:R-:W-:Y:S01]  /*8dd0*/  STL.64 [R1+0x510], R220 ;  /* 0x000510dc01007387 */ /* 0x000fe20000100a00 */
[----:B------:R-:W-:Y:S01]  /*8de0*/  UMOV UR8, UR24 ;  /* 0x0000001800087c82 */ /* 0x000fe20008000000 */
[----:B------:R-:W-:Y:S01]  /*8df0*/  UMOV UR9, UR25 ;  /* 0x0000001900097c82 */ /* 0x000fe20008000000 */
[----:B------:R-:W-:-:S02]  /*8e00*/  WARPGROUP.DEPBAR.LE gsb0, 0x0 ;  /* 0x00008000000079c5 */ /* 0x000fc40000010000 */
[----:B------:R-:W-:Y:S01]  /*8e10*/  STL.64 [R1+0x578], R182 ;  /* 0x000578b601007387 */ /* 0x000fe20000100a00 */
[----:B---3--:R-:W-:-:S03]  /*8e20*/  WARPGROUP.ARRIVE ;  /* 0x00000000000079c5 */ /* 0x008fc60000000000 */
[----:B------:R-:W-:Y:S03]  /*8e30*/  STL.64 [R1+0x570], R180 ;  /* 0x000570b401007387 */ /* 0x000fe60000100a00 */
[----:B------:R-:W-:Y:S01]  /*8e40*/  HGMMA.64x32x16.F32 R120, gdesc[UR8], R120, gsb0 ;  /* 0x00600000087879f0 */ /* 0x000fe20008000878 */
        /* <DEDUP_REMOVED lines=9> */
[----:B---3--:R-:W-:Y:S02]  /*8ee0*/  IMAD.MOV.U32 R170, RZ, RZ, R33 ;  /* 0x000000ffffaa7224 */ /* 0x008fe400078e0021 */
[----:B----4-:R-:W-:Y:S01]  /*8ef0*/  IMAD.MOV.U32 R168, RZ, RZ, R31 ;  /* 0x000000ffffa87224 */ /* 0x010fe200078e001f */
[----:B------:R-:W-:Y:S01]  /*8f00*/  MOV R169, R32 ;  /* 0x0000002000a97202 */ /* 0x000fe20000000f00 */
[----:B------:R-:W3:Y:S01]  /*8f10*/  LDL.LU R31, [R1+0x750] ;  /* 0x00075000011f7983 */ /* 0x000ee20000300800 */
[----:B------:R-:W-:-:S03]  /*8f20*/  IMAD.MOV.U32 R171, RZ, RZ, R34 ;  /* 0x000000ffffab7224 */ /* 0x000fc600078e0022 */
[----:B------:R-:W3:Y:S04]  /*8f30*/  LDL.LU R32, [R1+0x74c] ;  /* 0x00074c0001207983 */ /* 0x000ee80000300800 */
[----:B------:R-:W3:Y:S01]  /*8f40*/  LDL.LU R33, [R1+0x748] ;  /* 0x0007480001217983 */ /* 0x000ee20000300800 */
[----:B------:R-:W-:-:S03]  /*8f50*/  MOV R175, R38 ;  /* 0x0000002600af7202 */ /* 0x000fc60000000f00 */
[----:B------:R-:W3:Y:S01]  /*8f60*/  LDL.LU R34, [R1+0x744] ;  /* 0x0007440001227983 */ /* 0x000ee20000300800 */
[----:B------:R-:W-:-:S03]  /*8f70*/  IMAD.MOV.U32 R176, RZ, RZ, R39 ;  /* 0x000000ffffb07224 */ /* 0x000fc600078e0027 */
[----:B------:R-:W3:Y:S04]  /*8f80*/  LDL.LU R35, [R1+0x740] ;  /* 0x0007400001237983 */ /* 0x000ee80000300800 */
[----:B------:R-:W3:Y:S04]  /*8f90*/  LDL.LU R36, [R1+0x73c] ;  /* 0x00073c0001247983 */ /* 0x000ee80000300800 */
[----:B------:R-:W3:Y:S04]  /*8fa0*/  LDL.LU R37, [R1+0x738] ;  /* 0x0007380001257983 */ /* 0x000ee80000300800 */
[----:B------:R-:W3:Y:S04]  /*8fb0*/  LDL.LU R38, [R1+0x734] ;  /* 0x0007340001267983 */ /* 0x000ee80000300800 */
[----:B------:R-:W3:Y:S01]  /*8fc0*/  LDL.LU R39, [R1+0x730] ;  /* 0x0007300001277983 */ /* 0x000ee20000300800 */
        /* <DEDUP_REMOVED lines=18> */
[----:B------:R-:W-:Y:S01]  /*90f0*/  UMOV UR5, UR25 ;  /* 0x0000001900057c82 */ /* 0x000fe20008000000 */
[----:B--2---:R-:W-:-:S06]  /*9100*/  WARPGROUP.ARRIVE ;  /* 0x00000000000079c5 */ /* 0x004fcc0000000000 */
[----:B------:R-:W-:Y:S01]  /*9110*/  HGMMA.64x32x16.F32 R72, gdesc[UR4], R72, gsb0 ;  /* 0x00600000044879f0 */ /* 0x000fe20008000848 */
[----:B------:R-:W-:Y:S01]  /*9120*/  UMOV UR26, UR30 ;  /* 0x0000001e001a7c82 */ /* 0x000fe20008000000 */
[----:B------:R-:W-:Y:S01]  /*9130*/  UMOV UR27, UR31 ;  /* 0x0000001f001b7c82 */ /* 0x000fe20008000000 */
[----:B------:R-:W-:Y:S02]  /*9140*/  WARPGROUP.DEPBAR.LE gsb0, 0x0 ;  /* 0x00008000000079c5 */ /* 0x000fe40000010000 */
[----:B------:R-:W-:Y:S02]  /*9150*/  UIADD3 UR12, UR44, 0x2, URZ ;  /* 0x000000022c0c7890 */ /* 0x000fe4000fffe03f */
[----:B------:R-:W-:Y:S01]  /*9160*/  UIADD3 UR8, UR45, 0x2, URZ ;  /* 0x000000022d087890 */ /* 0x000fe2000fffe03f */
[----:B---3--:R-:W-:-:S06]  /*9170*/  WARPGROUP.ARRIVE ;  /* 0x00000000000079c5 */ /* 0x008fcc0000000000 */
[----:B------:R-:W-:Y:S01]  /*9180*/  HGMMA.64x32x16.F32 R24, gdesc[UR24], R24, gsb0 ;  /* 0x00600000181879f0 */ /* 0x000fe20008000818 */
[----:B------:R-:W-:Y:S01]  /*9190*/  UMOV UR24, UR12 ;  /* 0x0000000c00187c82 */ /* 0x000fe20008000000 */
[----:B------:R-:W-:Y:S01]  /*91a0*/  UMOV UR25, 0x40000040 ;  /* 0x4000004000197882 */ /* 0x000fe20000000000 */
[----:B------:R-:W-:Y:S01]  /*91b0*/  UMOV UR26, UR8 ;  /* 0x00000008001a7c82 */ /* 0x000fe20008000000 */
[----:B------:R-:W-:Y:S01]  /*91c0*/  UMOV UR27, 0x40000040 ;  /* 0x40000040001b7882 */ /* 0x000fe20000000000 */
[----:B------:R-:W-:Y:S02]  /*91d0*/  WARPGROUP.DEPBAR.LE gsb0, 0x0 ;  /* 0x00008000000079c5 */ /* 0x000fe40000010000 */
[----:B----4-:R-:W-:-:S06]  /*91e0*/  WARPGROUP.ARRIVE ;  /* 0x00000000000079c5 */ /* 0x010fcc0000000000 */
[----:B------:R-:W-:Y:S01]  /*91f0*/  HGMMA.64x32x16.F32 R120, gdesc[UR24], R120, gsb0 ;  /* 0x00600000187879f0 */ /* 0x000fe20008000878 */
[----:B------:R-:W-:Y:S01]  /*9200*/  IMAD.MOV.U32 R177, RZ, RZ, R23 ;  /* 0x000000ffffb17224 */ /* 0x000fe200078e0017 */
[----:B------:R-:W-:Y:S01]  /*9210*/  MOV R178, R22 ;  /* 0x0000001600b27202 */ /* 0x000fe20000000f00 */
[----:B------:R-:W-:Y:S01]  /*9220*/  IMAD.MOV.U32 R179, RZ, RZ, R21 ;  /* 0x000000ffffb37224 */ /* 0x000fe200078e0015 */
[----:B------:R-:W-:Y:S01]  /*9230*/  MOV R181, R3 ;  /* 0x0000000300b57202 */ /* 0x000fe20000000f00 */
[----:B------:R-:W-:Y:S02]  /*9240*/  IMAD.MOV.U32 R180, RZ, RZ, R20 ;  /* 0x000000ffffb47224 */ /* 0x000fe400078e0014 */
[----:B------:R-:W-:Y:S02]  /*9250*/  IMAD.MOV.U32 R182, RZ, RZ, R2 ;  /* 0x000000ffffb67224 */ /* 0x000fe400078e0002 */
[----:B------:R-:W-:Y:S01]  /*9260*/  IMAD.MOV.U32 R183, RZ, RZ, R0 ;  /* 0x000000ffffb77224 */ /* 0x000fe200078e0000 */
[----:B------:R-:W-:Y:S01]  /*9270*/  UIADD3 UR22, UR45, 0x102, URZ ;  /* 0x000001022d167890 */ /* 0x000fe2000fffe03f */
[----:B------:R-:W-:Y:S01]  /*9280*/  UMOV UR20, UR24 ;  /* 0x0000001800147c82 */ /* 0x000fe20008000000 */
[----:B------:R-:W-:Y:S01]  /*9290*/  UMOV UR21, UR25 ;  /* 0x0000001900157c82 */ /* 0x000fe20008000000 */
[----:B------:R-:W-:Y:S01]  /*92a0*/  UMOV UR23, 0x40000040 ;  /* 0x4000004000177882 */ /* 0x000fe20000000000 */
[----:B------:R-:W-:Y:S01]  /*92b0*/  STL.64 [R1+0x5f8], R86 ;  /* 0x0005f85601007387 */ /* 0x000fe20000100a00 */
        /* <DEDUP_REMOVED lines=21> */
[----:B------:R-:W-:Y:S01]  /*9410*/  STL.64 [R1+0x1d0], R124 ;  /* 0x0001d07c01007387 */ /* 0x000fe20000100a00 */
[----:B------:R-:W-:-:S03]  /*9420*/  WARPGROUP.DEPBAR.LE gsb0, 0x0 ;  /* 0x00008000000079c5 */ /* 0x000fc60000010000 */
[----:B------:R-:W-:Y:S04]  /*9430*/  STL.64 [R1+0x1d8], R126 ;  /* 0x0001d87e01007387 */ /* 0x000fe80000100a00 */
[----:B------:R-:W-:Y:S04]  /*9440*/  STL [R1+0x1e0], R128 ;  /* 0x0001e08001007387 */ /* 0x000fe80000100800 */
[----:B------:R-:W2:Y:S04]  /*9450*/  LDL.LU R108, [R1+0x72c] ;  /* 0x00072c00016c7983 */ /* 0x000ea80000300800 */
        /* <DEDUP_REMOVED lines=74> */
[----:B------:R-:W-:-:S03]  /*9900*/  MOV R23, R129 ;  /* 0x0000008100177202 */ /* 0x000fc60000000f00 */
[----:B------:R-:W4:Y:S01]  /*9910*/  LDL.LU R204, [R1+0x6ac] ;  /* 0x0006ac0001cc7983 */ /* 0x000f220000300800 */
[----:B------:R-:W-:-:S03]  /*9920*/  IMAD.MOV.U32 R128, RZ, RZ, R208 ;  /* 0x000000ffff807224 */ /* 0x000fc600078e00d0 */
[----:B------:R-:W4:Y:S01]  /*9930*/  LDL.LU R205, [R1+0x6a8] ;  /* 0x0006a80001cd7983 */ /* 0x000f220000300800 */
[----:B------:R-:W-:-:S03]  /*9940*/  IMAD.MOV.U32 R22, RZ, RZ, R130 ;  /* 0x000000ffff167224 */ /* 0x000fc600078e0082 */
[----:B------:R-:W4:Y:S01]  /*9950*/  LDL.LU R206, [R1+0x6a4] ;  /* 0x0006a40001ce7983 */ /* 0x000f220000300800 */
[----:B------:R-:W-:Y:S01]  /*9960*/  IMAD.MOV.U32 R129, RZ, RZ, R209 ;  /* 0x000000ffff817224 */ /* 0x000fe200078e00d1 */
[----:B------:R-:W-:Y:S02]  /*9970*/  MOV R130, R210 ;  /* 0x000000d200827202 */ /* 0x000fe40000000f00 */
[----:B------:R-:W4:Y:S01]  /*9980*/  LDL.LU R207, [R1+0x6a0] ;  /* 0x0006a00001cf7983 */ /* 0x000f220000300800 */
[----:B------:R-:W-:Y:S01]  /*9990*/  IMAD.MOV.U32 R21, RZ, RZ, R131 ;  /* 0x000000ffff157224 */ /* 0x000fe200078e0083 */
[----:B------:R-:W-:Y:S02]  /*99a0*/  MOV R20, R132 ;  /* 0x0000008400147202 */ /* 0x000fe40000000f00 */
[----:B------:R-:W4:Y:S01]  /*99b0*/  LDL.LU R208, [R1+0x69c] ;  /* 0x00069c0001d07983 */ /* 0x000f220000300800 */
[----:B------:R-:W-:-:S03]  /*99c0*/  IMAD.MOV.U32 R131, RZ, RZ, R211 ;  /* 0x000000ffff837224 */ /* 0x000fc600078e00d3 */
[----:B------:R-:W4:Y:S01]  /*99d0*/  LDL.LU R209, [R1+0x698] ;  /* 0x0006980001d17983 */ /* 0x000f220000300800 */
[----:B------:R-:W-:Y:S01]  /*99e0*/  IMAD.MOV.U32 R3, RZ, RZ, R133 ;  /* 0x000000ffff037224 */ /* 0x000fe200078e0085 */
[----:B------:R-:W-:Y:S01]  /*99f0*/  MOV R133, R213 ;  /* 0x000000d500857202 */ /* 0x000fe20000000f00 */
[----:B------:R-:W-:Y:S01]  /*9a00*/  IMAD.MOV.U32 R132, RZ, RZ, R212 ;  /* 0x000000ffff847224 */ /* 0x000fe200078e00d4 */
[----:B------:R-:W4:Y:S01]  /*9a10*/  LDL.LU R210, [R1+0x694] ;  /* 0x0006940001d27983 */ /* 0x000f220000300800 */
[----:B------:R-:W-:Y:S01]  /*9a20*/  IMAD.MOV.U32 R2, RZ, RZ, R134 ;  /* 0x000000ffff027224 */ /* 0x000fe200078e0086 */
[----:B------:R-:W-:Y:S02]  /*9a30*/  MOV R0, R135 ;  /* 0x0000008700007202 */ /* 0x000fe40000000f00 */
[----:B------:R-:W4:Y:S01]  /*9a40*/  LDL.LU R211, [R1+0x690] ;  /* 0x0006900001d37983 */ /* 0x000f220000300800 */
[----:B------:R-:W-:-:S03]  /*9a50*/  IMAD.MOV.U32 R134, RZ, RZ, R214 ;  /* 0x000000ffff867224 */ /* 0x000fc600078e00d6 */
[----:B------:R-:W4:Y:S01]  /*9a60*/  LDL.LU R212, [R1+0x68c] ;  /* 0x00068c0001d47983 */ /* 0x000f220000300800 */
[----:B------:R-:W-:Y:S01]  /*9a70*/  IMAD.MOV.U32 R135, RZ, RZ, R215 ;  /* 0x000000ffff877224 */ /* 0x000fe200078e00d7 */
[----:B------:R-:W-:Y:S02]  /*9a80*/  MOV R72, R4 ;  /* 0x0000000400487202 */ /* 0x000fe40000000f00 */
[----:B------:R-:W4:Y:S01]  /*9a90*/  LDL.LU R213, [R1+0x688] ;  /* 0x0006880001d57983 */ /* 0x000f220000300800 */
[----:B------:R-:W-:-:S03]  /*9aa0*/  IMAD.MOV.U32 R73, RZ, RZ, R5 ;  /* 0x000000ffff497224 */ /* 0x000fc600078e0005 */
[----:B------:R-:W4:Y:S01]  /*9ab0*/  LDL.LU R214, [R1+0x684] ;  /* 0x0006840001d67983 */ /* 0x000f220000300800 */
[----:B------:R-:W-:-:S03]  /*9ac0*/  IMAD.MOV.U32 R74, RZ, RZ, R6 ;  /* 0x000000ffff4a7224 */ /* 0x000fc600078e0006 */
[----:B------:R-:W4:Y:S01]  /*9ad0*/  LDL.LU R215, [R1+0x680] ;  /* 0x0006800001d77983 */ /* 0x000f220000300800 */
        /* <DEDUP_REMOVED lines=25> */
[----:B------:R-:W2:Y:S04]  /*9c70*/  LDL.LU R16, [R1+0x64c] ;  /* 0x00064c0001107983 */ /* 0x000ea80000300800 */
[----:B------:R-:W2:Y:S04]  /*9c80*/  LDL.LU R17, [R1+0x648] ;  /* 0x0006480001117983 */ /* 0x000ea80000300800 */
[----:B------:R-:W2:Y:S04]  /*9c90*/  LDL.LU R18, [R1+0x644] ;  /* 0x0006440001127983 */ /* 0x000ea80000300800 */
[----:B------:R-:W2:Y:S01]  /*9ca0*/  LDL.LU R19, [R1+0x640] ;  /* 0x0006400001137983 */ /* 0x000ea20000300800 */
[----:B------:R-:W-:Y:S01]  /*9cb0*/  UIADD3 UR18, UR45, 0x202, URZ ;  /* 0x000002022d127890 */ /* 0x000fe2000fffe03f */
[----:B------:R-:W-:Y:S01]  /*9cc0*/  UMOV UR16, UR24 ;  /* 0x0000001800107c82 */ /* 0x000fe20008000000 */
[----:B------:R-:W-:Y:S01]  /*9cd0*/  UMOV UR17, UR25 ;  /* 0x0000001900117c82 */ /* 0x000fe20008000000 */
[----:B------:R-:W-:Y:S01]  /*9ce0*/  UMOV UR19, 0x40000040 ;  /* 0x4000004000137882 */ /* 0x000fe20000000000 */
[----:B------:R-:W-:Y:S01]  /*9cf0*/  UIADD3 UR14, UR45, 0x302, URZ ;  /* 0x000003022d0e7890 */ /* 0x000fe2000fffe03f */
[----:B------:R-:W3:Y:S01]  /*9d00*/  LDL.LU R24, [R1] ;  /* 0x0000000001187983 */ /* 0x000ee20000300800 */
[----:B------:R-:W-:Y:S01]  /*9d10*/  UMOV UR12, UR24 ;  /* 0x00000018000c7c82 */ /* 0x000fe20008000000 */
[----:B------:R-:W-:Y:S01]  /*9d20*/  UMOV UR13, UR25 ;  /* 0x00000019000d7c82 */ /* 0x000fe20008000000 */
[----:B------:R-:W-:Y:S01]  /*9d30*/  UMOV UR15, 0x40000040 ;  /* 0x40000040000f7882 */ /* 0x000fe20000000000 */
[----:B------:R-:W-:Y:S01]  /*9d40*/  UIADD3 UR10, UR45, 0x402, URZ ;  /* 0x000004022d0a7890 */ /* 0x000fe2000fffe03f */
[----:B------:R-:W3:Y:S01]  /*9d50*/  LDL.LU R25, [R1+0x4] ;  /* 0x0000040001197983 */ /* 0x000ee20000300800 */
        /* <DEDUP_REMOVED lines=25> */
[----:B--2---:R-:W-:-:S06]  /*9ef0*/  WARPGROUP.ARRIVE ;  /* 0x00000000000079c5 */ /* 0x004fcc0000000000 */
[----:B------:R-:W-:Y:S03]  /*9f00*/  HGMMA.64x32x16.F32 R4, gdesc[UR16], R4, gsb0 ;  /* 0x00600000100479f0 */ /* 0x000fe60008000804 */
[----:B------:R-:W-:Y:S02]  /*9f10*/  WARPGROUP.DEPBAR.LE gsb0, 0x0 ;  /* 0x00008000000079c5 */ /* 0x000fe40000010000 */
[----:B----4-:R-:W-:-:S06]  /*9f20*/  WARPGROUP.ARRIVE ;  /* 0x00000000000079c5 */ /* 0x010fcc0000000000 */
[----:B------:R-:W-:Y:S03]  /*9f30*/  HGMMA.64x32x16.F32 R200, gdesc[UR12], R200, gsb0 ;  /* 0x006000000cc879f0 */ /* 0x000fe600080008c8 */
[----:B------:R-:W-:Y:S02]  /*9f40*/  WARPGROUP.DEPBAR.LE gsb0, 0x0 ;  /* 0x00008000000079c5 */ /* 0x000fe40000010000 */
[----:B---3--:R-:W-:-:S06]  /*9f50*/  WARPGROUP.ARRIVE ;  /* 0x00000000000079c5 */ /* 0x008fcc0000000000 */
        /* <DEDUP_REMOVED lines=178> */
[----:B----4-:R-:W-:-:S06]  /*aa80*/  WARPGROUP.ARRIVE ;  /* 0x00000000000079c5 */ /* 0x010fcc0000000000 */
        /* <DEDUP_REMOVED lines=18> */
[----:B------:R-:W-:-:S02]  /*abb0*/  UIADD3 UR12, UR44, 0x4, URZ ;  /* 0x000000042c0c7890 */ /* 0x000fc4000fffe03f */
[----:B------:R-:W-:Y:S01]  /*abc0*/  UIADD3 UR8, UR45, 0x4, URZ ;  /* 0x000000042d087890 */ /* 0x000fe2000fffe03f */
[----:B------:R-:W-:Y:S01]  /*abd0*/  UMOV UR25, 0x40000040 ;  /* 0x4000004000197882 */ /* 0x000fe20000000000 */
[----:B------:R-:W-:-:S03]  /*abe0*/  UMOV UR27, 0x40000040 ;  /* 0x40000040001b7882 */ /* 0x000fc60000000000 */
[----:B------:R-:W-:Y:S02]  /*abf0*/  UMOV UR24, UR12 ;  /* 0x0000000c00187c82 */ /* 0x000fe40008000000 */
[----:B------:R-:W-:Y:S01]  /*ac00*/  UMOV UR26, UR8 ;  /* 0x00000008001a7c82 */ /* 0x000fe20008000000 */
[----:B------:R-:W-:Y:S02]  /*ac10*/  WARPGROUP.DEPBAR.LE gsb0, 0x0 ;  /* 0x00008000000079c5 */ /* 0x000fe40000010000 */
[----:B------:R-:W-:Y:S01]  /*ac20*/  UIADD3 UR22, UR45, 0x104, URZ ;  /* 0x000001042d167890 */ /* 0x000fe2000fffe03f */
[----:B------:R-:W-:Y:S01]  /*ac30*/  UMOV UR20, UR24 ;  /* 0x0000001800147c82 */ /* 0x000fe20008000000 */
[----:B------:R-:W-:Y:S01]  /*ac40*/  UMOV UR21, UR25 ;  /* 0x0000001900157c82 */ /* 0x000fe20008000000 */
[----:B------:R-:W-:Y:S01]  /*ac50*/  UMOV UR23, 0x40000040 ;  /* 0x4000004000177882 */ /* 0x000fe20000000000 */
[----:B---3--:R-:W-:-:S06]  /*ac60*/  WARPGROUP.ARRIVE ;  /* 0x00000000000079c5 */ /* 0x008fcc0000000000 */
[----:B------:R-:W-:Y:S03]  /*ac70*/  HGMMA.64x32x16.F32 R168, gdesc[UR24], R168, gsb0 ;  /* 0x0060000018a879f0 */ /* 0x000fe600080008a8 */
[----:B------:R-:W-:Y:S02]  /*ac80*/  WARPGROUP.DEPBAR.LE gsb0, 0x0 ;  /* 0x00008000000079c5 */ /* 0x000fe40000010000 */
[----:B--2---:R-:W-:-:S06]  /*ac90*/  WARPGROUP.ARRIVE ;  /* 0x00000000000079c5 */ /* 0x004fcc0000000000 */
[----:B------:R-:W-:Y:S01]  /*aca0*/  HGMMA.64x32x16.F32 R220, gdesc[UR20], R220, gsb0 ;  /* 0x0060000014dc79f0 */ /* 0x000fe200080008dc */
[----:B------:R-:W-:Y:S01]  /*acb0*/  UIADD3 UR18, UR45, 0x204, URZ ;  /* 0x000002042d127890 */ /* 0x000fe2000fffe03f */
[----:B------:R-:W-:Y:S01]  /*acc0*/  UMOV UR16, UR24 ;  /* 0x0000001800107c82 */ /* 0x000fe20008000000 */
[----:B------:R-:W-:Y:S01]  /*acd0*/  UMOV UR17, UR25 ;  /* 0x0000001900117c82 */ /* 0x000fe20008000000 */
[----:B------:R-:W-:Y:S01]  /*ace0*/  UMOV UR19, 0x40000040 ;  /* 0x4000004000137882 */ /* 0x000fe20000000000 */
[----:B------:R-:W-:Y:S02]  /*acf0*/  WARPGROUP.DEPBAR.LE gsb0, 0x0 ;  /* 0x00008000000079c5 */ /* 0x000fe40000010000 */
[----:B------:R-:W-:-:S06]  /*ad00*/  WARPGROUP.ARRIVE ;  /* 0x00000000000079c5 */ /* 0x000fcc0000000000 */
        /* <DEDUP_REMOVED lines=22> */
[----:B------:R-:W-:Y:S04]  /*ae70*/  STL [R1+0x488], R124 ;  /* 0x0004887c01007387 */ /* 0x000fe80000100800 */
[----:B------:R-:W-:Y:S04]  /*ae80*/  STL [R1+0x484], R125 ;  /* 0x0004847d01007387 */ /* 0x000fe80000100800 */
[----:B------:R-:W-:Y:S04]  /*ae90*/  STL [R1+0x480], R126 ;  /* 0x0004807e01007387 */ /* 0x000fe80000100800 */
[----:B------:R-:W-:Y:S04]  /*aea0*/  STL [R1+0x47c], R127 ;  /* 0x00047c7f01007387 */ /* 0x000fe80000100800 */
[----:B------:R-:W-:Y:S04]  /*aeb0*/  STL [R1+0x478], R128 ;  /* 0x0004788001007387 */ /* 0x000fe80000100800 */
[----:B------:R-:W-:Y:S01]  /*aec0*/  STL [R1+0x474], R129 ;  /* 0x0004748101007387 */ /* 0x000fe20000100800 */
[----:B------:R-:W-:-:S03]  /*aed0*/  UIADD3 UR30, UR45, 0x604, URZ ;  /* 0x000006042d1e7890 */ /* 0x000fc6000fffe03f */
[----:B------:R-:W-:Y:S04]  /*aee0*/  STL [R1+0x470], R130 ;  /* 0x0004708201007387 */ /* 0x000fe80000100800 */
[----:B------:R-:W-:Y:S04]  /*aef0*/  STL [R1+0x46c], R131 ;  /* 0x00046c8301007387 */ /* 0x000fe80000100800 */
[----:B------:R-:W-:Y:S04]  /*af00*/  STL [R1+0x468], R132 ;  /* 0x0004688401007387 */ /* 0x000fe80000100800 */
[----:B------:R-:W-:Y:S04]  /*af10*/  STL [R1+0x464], R133 ;  /* 0x0004648501007387 */ /* 0x000fe80000100800 */
[----:B------:R-:W-:Y:S04]  /*af20*/  STL [R1+0x460], R134 ;  /* 0x0004608601007387 */ /* 0x000fe80000100800 */
[----:B------:R-:W-:Y:S04]  /*af30*/  STL [R1+0x45c], R135 ;  /* 0x00045c8701007387 */ /* 0x000fe80000100800 */
[----:B------:R-:W-:Y:S01]  /*af40*/  STL [R1+0x458], R72 ;  /* 0x0004584801007387 */ /* 0x000fe20000100800 */
[----:B------:R-:W-:-:S03]  /*af50*/  UMOV UR28, UR24 ;  /* 0x00000018001c7c82 */ /* 0x000fc60008000000 */
[----:B------:R-:W-:Y:S01]  /*af60*/  STL [R1+0x454], R73 ;  /* 0x0004544901007387 */ /* 0x000fe20000100800 */
[----:B------:R-:W-:Y:S01]  /*af70*/  UMOV UR29, UR25 ;  /* 0x00000019001d7c82 */ /* 0x000fe20008000000 */
[----:B------:R-:W-:Y:S02]  /*af80*/  UMOV UR31, 0x40000040 ;  /* 0x40000040001f7882 */ /* 0x000fe40000000000 */
[----:B------:R-:W-:Y:S01]  /*af90*/  STL [R1+0x450], R74 ;  /* 0x0004504a01007387 */ /* 0x000fe20000100800 */
[----:B------:R-:W-:Y:S02]  /*afa0*/  WARPGROUP.DEPBAR.LE gsb0, 0x0 ;  /* 0x00008000000079c5 */ /* 0x000fe40000010000 */
[----:B------:R-:W-:Y:S01]  /*afb0*/  WARPGROUP.ARRIVE ;  /* 0x00000000000079c5 */ /* 0x000fe20000000000 */
[----:B------:R-:W-:Y:S04]  /*afc0*/  STL [R1+0x44c], R75 ;  /* 0x00044c4b01007387 */ /* 0x000fe80000100800 */
[----:B------:R-:W-:Y:S01]  /*afd0*/  STL [R1+0x448], R76 ;  /* 0x0004484c01007387 */ /* 0x000fe20000100800 */
[----:B------:R-:W-:Y:S03]  /*afe0*/  HGMMA.64x32x16.F32 R56, gdesc[UR28], R56, gsb0 ;  /* 0x006000001c3879f0 */ /* 0x000fe60008000838 */
        /* <DEDUP_REMOVED lines=15> */
[----:B------:R0:W-:Y:S04]  /*b0e0*/  STL.64 [R1+0x1c0], R168 ;  /* 0x0001c0a801007387 */ /* 0x0001e80000100a00 */
[----:B------:R1:W-:Y:S04]  /*b0f0*/  STL.64 [R1+0x1c8], R170 ;  /* 0x0001c8aa01007387 */ /* 0x0003e80000100a00 */
        /* <DEDUP_REMOVED lines=14> */
[----:B------:R-:W-:Y:S01]  /*b1e0*/  UIADD3 UR8, UR44, 0x404, URZ ;  /* 0x000004042c087890 */ /* 0x000fe2000fffe03f */
[----:B------:R-:W-:-:S02]  /*b1f0*/  WARPGROUP.DEPBAR.LE gsb0, 0x0 ;  /* 0x00008000000079c5 */ /* 0x000fc40000010000 */
[----:B------:R-:W-:Y:S01]  /*b200*/  WARPGROUP.ARRIVE ;  /* 0x00000000000079c5 */ /* 0x000fe20000000000 */
[----:B------:R-:W-:-:S03]  /*b210*/  UMOV UR29, 0x40000040 ;  /* 0x40000040001d7882 */ /* 0x000fc60000000000 */
[----:B------:R-:W-:Y:S02]  /*b220*/  UMOV UR28, UR8 ;  /* 0x00000008001c7c82 */ /* 0x000fe40008000000 */
[----:B------:R-:W-:Y:S01]  /*b230*/  HGMMA.64x32x16.F32 R40, gdesc[UR28], R40, gsb0 ;  /* 0x006000001c2879f0 */ /* 0x000fe20008000828 */
[----:B------:R-:W-:Y:S01]  /*b240*/  UMOV UR4, UR28 ;  /* 0x0000001c00047c82 */ /* 0x000fe20008000000 */
[----:B------:R-:W-:Y:S01]  /*b250*/  UMOV UR5, UR29 ;  /* 0x0000001d00057c82 */ /* 0x000fe20008000000 */
        /* <DEDUP_REMOVED lines=17> */
[----:B------:R-:W-:-:S02]  /*b370*/  MOV R37, R233 ;  /* 0x000000e900257202 */ /* 0x000fc40000000f00 */
[----:B------:R-:W3:Y:S01]  /*b380*/  LDL.LU.64 R228, [R1+0xe0] ;  /* 0x0000e00001e47983 */ /* 0x000ee20000300a00 */
[----:B------:R-:W-:Y:S02]  /*b390*/  IMAD.MOV.U32 R38, RZ, RZ, R234 ;  /* 0x000000ffff267224 */ /* 0x000fe400078e00ea */
[----:B------:R-:W-:Y:S01]  /*b3a0*/  IMAD.MOV.U32 R39, RZ, RZ, R235 ;  /* 0x000000ffff277224 */ /* 0x000fe200078e00eb */
[----:B------:R-:W3:Y:S04]  /*b3b0*/  LDL.LU.64 R230, [R1+0xe8] ;  /* 0x0000e80001e67983 */ /* 0x000ee80000300a00 */
[----:B------:R-:W3:Y:S04]  /*b3c0*/  LDL.LU.64 R232, [R1+0xf0] ;  /* 0x0000f00001e87983 */ /* 0x000ee80000300a00 */
[----:B------:R-:W3:Y:S01]  /*b3d0*/  LDL.LU.64 R234, [R1+0xf8] ;  /* 0x0000f80001ea7983 */ /* 0x000ee20000300a00 */
[----:B------:R-:W-:-:S02]  /*b3e0*/  WARPGROUP.DEPBAR.LE gsb0, 0x0 ;  /* 0x00008000000079c5 */ /* 0x000fc40000010000 */
        /* <DEDUP_REMOVED lines=75> */
[----:B------:R-:W-:Y:S01]  /*b8a0*/  MOV R72, R16 ;  /* 0x0000001000487202 */ /* 0x000fe20000000f00 */
[----:B------:R-:W-:-:S02]  /*b8b0*/  WARPGROUP.ARRIVE ;  /* 0x00000000000079c5 */ /* 0x000fc40000000000 */
[----:B------:R-:W3:Y:S01]  /*b8c0*/  LDL.LU.64 R168, [R1+0x140] ;  /* 0x0001400001a87983 */ /* 0x000ee20000300a00 */
[----:B------:R-:W-:-:S03]  /*b8d0*/  IMAD.MOV.U32 R16, RZ, RZ, R177 ;  /* 0x000000ffff107224 */ /* 0x000fc600078e00b1 */
[----:B------:R-:W3:Y:S01]  /*b8e0*/  LDL.LU.64 R170, [R1+0x148] ;  /* 0x0001480001aa7983 */ /* 0x000ee20000300a00 */
[----:B------:R-:W-:Y:S01]  /*b8f0*/  IMAD.MOV.U32 R3, RZ, RZ, R178 ;  /* 0x000000ffff037224 */ /* 0x000fe200078e00b2 */
[----:B------:R-:W-:Y:S02]  /*b900*/  MOV R2, R179 ;  /* 0x000000b300027202 */ /* 0x000fe40000000f00 */
[----:B------:R-:W3:Y:S01]  /*b910*/  LDL.LU.64 R172, [R1+0x150] ;  /* 0x0001500001ac7983 */ /* 0x000ee20000300a00 */
[----:B------:R-:W-:-:S03]  /*b920*/  IMAD.MOV.U32 R23, RZ, RZ, R180 ;  /* 0x000000ffff177224 */ /* 0x000fc600078e00b4 */
        /* <DEDUP_REMOVED lines=10> */
[----:B------:R-:W3:Y:S01]  /*b9d0*/  LDL.LU.64 R182, [R1+0x178] ;  /* 0x0001780001b67983 */ /* 0x000ee20000300a00 */
        /* <DEDUP_REMOVED lines=11> */
[----:B------:R-:W-:Y:S01]  /*ba90*/  MOV R127, R7 ;  /* 0x00000007007f7202 */ /* 0x000fe20000000f00 */
[----:B------:R-:W-:-:S02]  /*baa0*/  IMAD.MOV.U32 R129, RZ, RZ, R9 ;  /* 0x000000ffff817224 */ /* 0x000fc400078e0009 */
[----:B------:R-:W-:Y:S01]  /*bab0*/  IMAD.MOV.U32 R128, RZ, RZ, R8 ;  /* 0x000000ffff807224 */ /* 0x000fe200078e0008 */
[----:B------:R-:W-:Y:S02]  /*bac0*/  WARPGROUP.DEPBAR.LE gsb0, 0x0 ;  /* 0x00008000000079c5 */ /* 0x000fe40000010000 */
        /* <DEDUP_REMOVED lines=74> */
[----:B------:R-:W-:-:S02]  /*bf70*/  IMAD.MOV.U32 R4, RZ, RZ, R234 ;  /* 0x000000ffff047224 */ /* 0x000fc400078e00ea */
[----:B------:R-:W-:Y:S02]  /*bf80*/  IMAD.MOV.U32 R0, RZ, RZ, R235 ;  /* 0x000000ffff007224 */ /* 0x000fe400078e00eb */
[----:B------:R-:W-:Y:S02]  /*bf90*/  IMAD.MOV.U32 R152, RZ, RZ, R168 ;  /* 0x000000ffff987224 */ /* 0x000fe400078e00a8 */
[----:B------:R-:W-:Y:S02]  /*bfa0*/  IMAD.MOV.U32 R153, RZ, RZ, R169 ;  /* 0x000000ffff997224 */ /* 0x000fe400078e00a9 */
[----:B------:R-:W-:Y:S01]  /*bfb0*/  IMAD.MOV.U32 R6, RZ, RZ, R232 ;  /* 0x000000ffff067224 */ /* 0x000fe200078e00e8 */
[----:B------:R-:W2:Y:S01]  /*bfc0*/  LDL.LU.64 R168, [R1+0x4d0] ;  /* 0x0004d00001a87983 */ /* 0x000ea20000300a00 */
[----:B------:R-:W-:Y:S02]  /*bfd0*/  WARPGROUP.DEPBAR.LE gsb0, 0x0 ;  /* 0x00008000000079c5 */ /* 0x000fe40000010000 */
[----:B------:R-:W-:Y:S01]  /*bfe0*/  IMAD.MOV.U32 R234, RZ, RZ, R230 ;  /* 0x000000ffffea7224 */ /* 0x000fe200078e00e6 */
        /* <DEDUP_REMOVED lines=15> */
[----:B------:R-:W-:Y:S01]  /*c0e0*/  IMAD.MOV.U32 R110, RZ, RZ, R218 ;  /* 0x000000ffff6e7224 */ /* 0x000fe200078e00da */
[----:B------:R-:W-:Y:S01]  /*c0f0*/  MOV R109, R217 ;  /* 0x000000d9006d7202 */ /* 0x000fe20000000f00 */
[----:B------:R-:W-:Y:S01]  /*c100*/  IMAD.MOV.U32 R111, RZ, RZ, R219 ;  /* 0x000000ffff6f7224 */ /* 0x000fe200078e00db */
[----:B------:R-:W3:Y:S01]  /*c110*/  LDL.LU.64 R222, [R1+0x4a8] ;  /* 0x0004a80001de7983 */ /* 0x000ee20000300a00 */
[----:B------:R-:W-:-:S03]  /*c120*/  IMAD.MOV.U32 R108, RZ, RZ, R216 ;  /* 0x000000ffff6c7224 */ /* 0x000fc600078e00d8 */
        /* <DEDUP_REMOVED lines=31> */
[----:B---3--:R-:W-:Y:S01]  /*c320*/  MOV R168, R124 ;  /* 0x0000007c00a87202 */ /* 0x008fe20000000f00 */
[----:B------:R-:W-:Y:S01]  /*c330*/  IMAD.MOV.U32 R169, RZ, RZ, R125 ;  /* 0x000000ffffa97224 */ /* 0x000fe200078e007d */
[----:B------:R-:W2:Y:S01]  /*c340*/  LDL.LU R124, [R1+0x488] ;  /* 0x00048800017c7983 */ /* 0x000ea20000300800 */
[----:B------:R-:W-:-:S03]  /*c350*/  IMAD.MOV.U32 R173, RZ, RZ, R129 ;  /* 0x000000ffffad7224 */ /* 0x000fc600078e0081 */
[----:B------:R-:W2:Y:S04]  /*c360*/  LDL.LU R125, [R1+0x484] ;  /* 0x00048400017d7983 */ /* 0x000ea80000300800 */
        /* <DEDUP_REMOVED lines=10> */
[----:B------:R-:W2:Y:S04]  /*c410*/  LDL.LU R131, [R1+0x46c] ;  /* 0x00046c0001837983 */ /* 0x000ea80000300800 */
[----:B------:R-:W2:Y:S04]  /*c420*/  LDL.LU R132, [R1+0x468] ;  /* 0x0004680001847983 */ /* 0x000ea80000300800 */
[----:B------:R-:W2:Y:S04]  /*c430*/  LDL.LU R133, [R1+0x464] ;  /* 0x0004640001857983 */ /* 0x000ea80000300800 */
[----:B------:R-:W2:Y:S04]  /*c440*/  LDL.LU R134, [R1+0x460] ;  /* 0x0004600001867983 */ /* 0x000ea80000300800 */
[----:B------:R-:W2:Y:S01]  /*c450*/  LDL.LU R135, [R1+0x45c] ;  /* 0x00045c0001877983 */ /* 0x000ea20000300800 */
[----:B------:R-:W-:Y:S01]  /*c460*/  UMOV UR8, UR24 ;  /* 0x0000001800087c82 */ /* 0x000fe20008000000 */
[----:B------:R-:W-:Y:S01]  /*c470*/  UMOV UR9, UR25 ;  /* 0x0000001900097c82 */ /* 0x000fe20008000000 */
[----:B------:R-:W-:Y:S01]  /*c480*/  MOV R180, R72 ;  /* 0x0000004800b47202 */ /* 0x000fe20000000f00 */
[----:B------:R-:W-:Y:S01]  /*c490*/  IMAD.MOV.U32 R181, RZ, RZ, R73 ;  /* 0x000000ffffb57224 */ /* 0x000fe200078e0049 */
[----:B------:R-:W3:Y:S01]  /*c4a0*/  LDL.LU R72, [R1+0x458] ;  /* 0x0004580001487983 */ /* 0x000ee20000300800 */
[----:B------:R-:W-:Y:S01]  /*c4b0*/  IMAD.MOV.U32 R182, RZ, RZ, R74 ;  /* 0x000000ffffb67224 */ /* 0x000fe200078e004a */
[----:B------:R-:W-:-:S02]  /*c4c0*/  MOV R183, R75 ;  /* 0x0000004b00b77202 */ /* 0x000fc40000000f00 */
        /* <DEDUP_REMOVED lines=14> */
[----:B0-----:R-:W-:-:S02]  /*c5b0*/  IMAD.MOV.U32 R126, RZ, RZ, R82 ;  /* 0x000000ffff7e7224 */ /* 0x001fc400078e0052 */
[----:B-1----:R-:W-:Y:S01]  /*c5c0*/  IMAD.MOV.U32 R124, RZ, RZ, R80 ;  /* 0x000000ffff7c7224 */ /* 0x002fe200078e0050 */
[----:B------:R-:W-:Y:S02]  /*c5d0*/  MOV R125, R81 ;  /* 0x00000051007d7202 */ /* 0x000fe40000000f00 */
[----:B--2---:R-:W-:Y:S01]  /*c5e0*/  MOV R122, R78 ;  /* 0x0000004e007a7202 */ /* 0x004fe20000000f00 */
[----:B------:R-:W-:Y:S02]  /*c5f0*/  IMAD.MOV.U32 R123, RZ, RZ, R79 ;  /* 0x000000ffff7b7224 */ /* 0x000fe400078e004f */
[----:B----4-:R-:W-:Y:S02]  /*c600*/  IMAD.MOV.U32 R120, RZ, RZ, R76 ;  /* 0x000000ffff787224 */ /* 0x010fe400078e004c */
[----:B------:R-:W3:Y:S01]  /*c610*/  LDL.LU R76, [R1+0x448] ;  /* 0x00044800014c7983 */ /* 0x000ee20000300800 */
[----:B------:R-:W-:-:S03]  /*c620*/  IMAD.MOV.U32 R121, RZ, RZ, R77 ;  /* 0x000000ffff797224 */ /* 0x000fc600078e004d */
[----:B------:R-:W3:Y:S04]  /*c630*/  LDL.LU R77, [R1+0x444] ;  /* 0x00044400014d7983 */ /* 0x000ee80000300800 */
        /* <DEDUP_REMOVED lines=10> */
[----:B------:R-:W3:Y:S04]  /*c6e0*/  LDL.LU R83, [R1+0x42c] ;  /* 0x00042c0001537983 */ /* 0x000ee80000300800 */
[----:B------:R-:W3:Y:S04]  /*c6f0*/  LDL.LU R84, [R1+0x428] ;  /* 0x0004280001547983 */ /* 0x000ee80000300800 */
[----:B------:R-:W3:Y:S04]  /*c700*/  LDL.LU R85, [R1+0x424] ;  /* 0x0004240001557983 */ /* 0x000ee80000300800 */
[----:B------:R-:W3:Y:S04]  /*c710*/  LDL.LU R86, [R1+0x420] ;  /* 0x0004200001567983 */ /* 0x000ee80000300800 */
[----:B------:R-:W3:Y:S01]  /*c720*/  LDL.LU R87, [R1+0x41c] ;  /* 0x00041c0001577983 */ /* 0x000ee20000300800 */
[----:B------:R-:W-:Y:S01]  /*c730*/  UMOV UR4, UR24 ;  /* 0x0000001800047c82 */ /* 0x000fe20008000000 */
[----:B------:R-:W-:Y:S01]  /*c740*/  UMOV UR5, UR25 ;  /* 0x0000001900057c82 */ /* 0x000fe20008000000 */
[----:B------:R-:W-:Y:S01]  /*c750*/  IMAD.MOV.U32 R132, RZ, RZ, R36 ;  /* 0x000000ffff847224 */ /* 0x000fe200078e0024 */
[----:B------:R-:W-:Y:S01]  /*c760*/  MOV R134, R38 ;  /* 0x0000002600867202 */ /* 0x000fe20000000f00 */
[----:B------:R-:W2:Y:S01]  /*c770*/  LDL.LU R36, [R1+0x418] ;  /* 0x0004180001247983 */ /* 0x000ea20000300800 */
[----:B------:R-:W-:-:S02]  /*c780*/  IMAD.MOV.U32 R133, RZ, RZ, R37 ;  /* 0x000000ffff857224 */ /* 0x000fc400078e0025 */
[----:B------:R-:W-:Y:S01]  /*c790*/  IMAD.MOV.U32 R135, RZ, RZ, R39 ;  /* 0x000000ffff877224 */ /* 0x000fe200078e0027 */
        /* <DEDUP_REMOVED lines=34> */
[----:B------:R-:W-:Y:S02]  /*c9c0*/  UIADD3 UR12, UR44, 0x6, URZ ;  /* 0x000000062c0c7890 */ /* 0x000fe4000fffe03f */
        /* <DEDUP_REMOVED lines=60> */
[----:B------:R4:W-:Y:S01]  /*cd90*/  STL.64 [R1+0x78], R182 ;  /* 0x000078b601007387 */ /* 0x0009e20000100a00 */
        /* <DEDUP_REMOVED lines=14> */
[----:B0-----:R-:W-:-:S03]  /*ce80*/  IMAD.MOV.U32 R168, RZ, RZ, R152 ;  /* 0x000000ffffa87224 */ /* 0x001fc600078e0098 */
[----:B------:R-:W2:Y:S01]  /*ce90*/  LDL.LU R116, [R1+0x3e8] ;  /* 0x0003e80001747983 */ /* 0x000ea20000300800 */
[----:B------:R-:W-:-:S03]  /*cea0*/  MOV R169, R153 ;  /* 0x0000009900a97202 */ /* 0x000fc60000000f00 */
[----:B------:R-:W2:Y:S01]  /*ceb0*/  LDL.LU R117, [R1+0x3e4] ;  /* 0x0003e40001757983 */ /* 0x000ea20000300800 */
[----:B-1----:R-:W-:-:S03]  /*cec0*/  IMAD.MOV.U32 R170, RZ, RZ, R154 ;  /* 0x000000ffffaa7224 */ /* 0x002fc600078e009a */
[----:B------:R-:W2:Y:S01]  /*ced0*/  LDL.LU R118, [R1+0x3e0] ;  /* 0x0003e00001767983 */ /* 0x000ea20000300800 */
[----:B------:R-:W-:-:S03]  /*cee0*/  IMAD.MOV.U32 R171, RZ, RZ, R155 ;  /* 0x000000ffffab7224 */ /* 0x000fc600078e009b */
[----:B------:R-:W2:Y:S01]  /*cef0*/  LDL.LU R119, [R1+0x3dc] ;  /* 0x0003dc0001777983 */ /* 0x000ea20000300800 */
[----:B---3--:R-:W-:-:S03]  /*cf00*/  MOV R172, R156 ;  /* 0x0000009c00ac7202 */ /* 0x008fc60000000f00 */
[----:B------:R-:W3:Y:S01]  /*cf10*/  LDL.LU R152, [R1+0x3d8] ;  /* 0x0003d80001987983 */ /* 0x000ee20000300800 */
[----:B------:R-:W-:-:S03]  /*cf20*/  IMAD.MOV.U32 R173, RZ, RZ, R157 ;  /* 0x000000ffffad7224 */ /* 0x000fc600078e009d */
[----:B------:R-:W3:Y:S01]  /*cf30*/  LDL.LU R153, [R1+0x3d4] ;  /* 0x0003d40001997983 */ /* 0x000ee20000300800 */
[----:B----4-:R-:W-:-:S03]  /*cf40*/  IMAD.MOV.U32 R174, RZ, RZ, R158 ;  /* 0x000000ffffae7224 */ /* 0x010fc600078e009e */
        /* <DEDUP_REMOVED lines=269> */
[----:B------:R-:W-:Y:S01]  /*e020*/  BPT.TRAP 0x1 ;  /* 0x000000040000795c */ /* 0x000fe20000300000 */
.L_x_23:
[----:B------:R-:W-:Y:S02]  /*e030*/  UISETP.GT.U32.AND UP0, UPT, UR38, 0x1, UPT ;  /* 0x000000012600788c */ /* 0x000fe4000bf04070 */
[----:B------:R-:W-:-:S04]  /*e040*/  ULEA UR4, UR32, UR40, 0x3 ;  /* 0x0000002820047291 */ /* 0x000fc8000f8e183f */
[----:B------:R-:W-:Y:S01]  /*e050*/  UIADD3 UR4, UR4, 0x10, URZ ;  /* 0x0000001004047890 */ /* 0x000fe2000fffe03f */
[----:B------:R-:W-:-:S03]  /*e060*/  PLOP3.LUT P1, PT, PT, PT, UP0, 0x80, 0x0 ;  /* 0x000000000000781c */ /* 0x000fc60003f2f008 */
[----:B------:R-:W-:-:S09]  /*e070*/  UPRMT UR4, URZ, 0x654, UR4 ;  /* 0x000006543f047896 */ /* 0x000fd20008000004 */
[----:B------:R-:W-:Y:S01]  /*e080*/  SYNCS.ARRIVE.TRANS64.RED.A1T0 RZ, [UR4], RZ ;  /* 0x000000ffffff79a7 */ /* 0x000fe20008100404 */
[----:B------:R-:W-:Y:S05]  /*e090*/  @P1 BRA `(.L_x_24) ;  /* 0x0000000000041947 */ /* 0x000fea0003800000 */
[----:B------:R-:W-:Y:S01]  /*e0a0*/  BPT.TRAP 0x1 ;  /* 0x000000040000795c */ /* 0x000fe20000300000 */
.L_x_24:
[----:B------:R-:W-:Y:S02]  /*e0b0*/  UISETP.GT.AND UP2, UPT, UR33, 0x1, UPT ;  /* 0x000000012100788c */ /* 0x000fe4000bf44270 */
[----:B------:R-:W-:Y:S02]  /*e0c0*/  UIADD3 UR34, UR34, 0x1, URZ ;  /* 0x0000000122227890 */ /* 0x000fe4000fffe03f */
[----:B------:R-:W-:Y:S02]  /*e0d0*/  UIADD3 UR32, UR32, 0x1, URZ ;  /* 0x0000000120207890 */ /* 0x000fe4000fffe03f */
[----:B------:R-:W-:Y:S01]  /*e0e0*/  PLOP3.LUT P1, PT, PT, PT, UP2, 0x80, 0x0 ;  /* 0x000000000000781c */ /* 0x000fe20003f2f028 */
[----:B------:R-:W-:Y:S02]  /*e0f0*/  UISETP.NE.AND UP0, UPT, UR34, 0x2, UPT ;  /* 0x000000022200788c */ /* 0x000fe4000bf05270 */
[----:B------:R-:W-:Y:S02]  /*e100*/  UIADD3 UR4, UR33, -0x1, URZ ;  /* 0xffffffff21047890 */ /* 0x000fe4000fffe03f */
[----:B------:R-:W-:-:S02]  /*e110*/  UISETP.NE.AND UP1, UPT, UR32, 0x2, UPT ;  /* 0x000000022000788c */ /* 0x000fc4000bf25270 */
[----:B------:R-:W-:Y:S02]  /*e120*/  USEL UR5, URZ, 0x1, UP0 ;  /* 0x000000013f057887 */ /* 0x000fe40008000000 */
[----:B------:R-:W-:Y:S02]  /*e130*/  USEL UR34, UR34, URZ, UP0 ;  /* 0x0000003f22227287 */ /* 0x000fe40008000000 */
[----:B------:R-:W-:Y:S02]  /*e140*/  USEL UR32, UR32, URZ, UP1 ;  /* 0x0000003f20207287 */ /* 0x000fe40008800000 */
[----:B------:R-:W-:Y:S01]  /*e150*/  ULOP3.LUT UR35, UR35, UR5, URZ, 0x3c, !UPT ;  /* 0x0000000523237292 */ /* 0x000fe2000f8e3c3f */
[----:B------:R-:W-:Y:S01]  /*e160*/  UMOV UR33, UR4 ;  /* 0x0000000400217c82 */ /* 0x000fe20008000000 */
[----:B------:R-:W-:Y:S10]  /*e170*/  @P1 BRA `(.L_x_25) ;  /* 0xffffff9400081947 */ /* 0x000ff4000383ffff */
.L_x_18:
[----:B------:R-:W0:Y:S02]  /*e180*/  LDC R0, c[0x0][0x28c] ;  /* 0x0000a300ff007b82 */ /* 0x000e240000000800 */
[----:B0-----:R-:W-:-:S13]  /*e190*/  ISETP.GE.AND P1, PT, R0, 0x1, PT ;  /* 0x000000010000780c */ /* 0x001fda0003f26270 */
[----:B------:R-:W-:Y:S05]  /*e1a0*/  @!P1 BRA `(.L_x_26) ;  /* 0x0000000000349947 */ /* 0x000fea0003800000 */
[----:B------:R-:W-:Y:S05]  /*e1b0*/  @!P0 BRA `(.L_x_27) ;  /* 0x0000000000048947 */ /* 0x000fea0003800000 */
[----:B------:R-:W-:Y:S01]  /*e1c0*/  BPT.TRAP 0x1 ;  /* 0x000000040000795c */ /* 0x000fe20000300000 */
.L_x_27:
[----:B-----5:R-:W-:Y:S01]  /*e1d0*/  R2UR UR4, R3 ;  /* 0x00000000030472ca */ /* 0x020fe200000e0000 */
[----:B------:R-:W-:-:S06]  /*e1e0*/  UISETP.GT.U32.AND UP0, UPT, UR38, 0x1, UPT ;  /* 0x000000012600788c */ /* 0x000fcc000bf04070 */
[----:B------:R-:W-:-:S06]  /*e1f0*/  PLOP3.LUT P0, PT, PT, PT, UP0, 0x80, 0x0 ;  /* 0x000000000000781c */ /* 0x000fcc0003f0f008 */
[----:B------:R-:W-:-:S04]  /*e200*/  UIADD3 UR4, UR4, UR37, URZ ;  /* 0x0000002504047290 */ /* 0x000fc8000fffe03f */
[----:B------:R-:W-:-:S04]  /*e210*/  USHF.L.U32 UR4, UR4, 0x3, URZ ;  /* 0x0000000304047899 */ /* 0x000fc8000800063f */
[----:B------:R-:W-:-:S04]  /*e220*/  ULOP3.LUT UR4, UR4, 0x8, URZ, 0xc0, !UPT ;  /* 0x0000000804047892 */ /* 0x000fc8000f8ec03f */
[----:B------:R-:W-:-:S04]  /*e230*/  UIADD3 UR4, UR40, 0x10, UR4 ;  /* 0x0000001028047890 */ /* 0x000fc8000fffe004 */
[----:B------:R-:W-:-:S09]  /*e240*/  UPRMT UR4, URZ, 0x654, UR4 ;  /* 0x000006543f047896 */ /* 0x000fd20008000004 */
[----:B------:R-:W-:Y:S01]  /*e250*/  SYNCS.ARRIVE.TRANS64.RED.A1T0 RZ, [UR4], RZ ;  /* 0x000000ffffff79a7 */ /* 0x000fe20008100404 */
[----:B------:R-:W-:Y:S05]  /*e260*/  @P0 BRA `(.L_x_26) ;  /* 0x0000000000040947 */ /* 0x000fea0003800000 */
[----:B------:R-:W-:Y:S01]  /*e270*/  BPT.TRAP 0x1 ;  /* 0x000000040000795c */ /* 0x000fe20000300000 */
.L_x_26:
[----:B------:R-:W0:Y:S01]  /*e280*/  S2R R5, SR_TID.X ;  /* 0x0000000000057919 */ /* 0x000e220000002100 */
[----:B------:R-:W-:Y:S02]  /*e290*/  UIMAD UR43, UR43, 0xe0, URZ ;  /* 0x000000e02b2b78a4 */ /* 0x000fe4000f8e023f */
[----:B------:R-:W-:Y:S01]  /*e2a0*/  USHF.R.S32.HI UR10, URZ, 0x1f, UR42 ;  /* 0x0000001f3f0a7899 */ /* 0x000fe2000801142a */
[----:B------:R-:W1:Y:S01]  /*e2b0*/  S2R R0, SR_TID.X ;  /* 0x0000000000007919 */ /* 0x000e620000002100 */
[----:B------:R-:W-:Y:S01]  /*e2c0*/  ULDC.64 UR8, c[0x0][0x5d0] ;  /* 0x0001740000087ab9 */ /* 0x000fe20000000a00 */
[----:B------:R-:W-:Y:S01]  /*e2d0*/  UIADD3 UR37, UR41, UR37, URZ ;  /* 0x0000002529257290 */ /* 0x000fe2000fffe03f */
[----:B------:R-:W-:Y:S01]  /*e2e0*/  IMAD.U32 R18, RZ, RZ, UR43 ;  /* 0x0000002bff127e24 */ /* 0x000fe2000f8e00ff */
[----:B------:R-:W-:Y:S02]  /*e2f0*/  UIMAD UR4, UR10, UR8, URZ ;  /* 0x000000080a0472a4 */ /* 0x000fe4000f8e023f */
[----:B------:R-:W-:Y:S01]  /*e300*/  MOV R8, UR8 ;  /* 0x0000000800087c02 */ /* 0x000fe20008000f00 */
[----:B------:R-:W-:-:S02]  /*e310*/  UIMAD.WIDE UR6, UR48, 0x180, URZ ;  /* 0x00000180300678a5 */ /* 0x000fc4000f8e023f */
[----:B------:R-:W-:Y:S01]  /*e320*/  UIMAD UR4, UR42, UR9, UR4 ;  /* 0x000000092a0472a4 */ /* 0x000fe2000f8e0204 */
[----:B------:R-:W-:Y:S01]  /*e330*/  ULDC UR8, c[0x0][0x288] ;  /* 0x0000a20000087ab9 */ /* 0x000fe20000000800 */
[----:B------:R-:W-:Y:S02]  /*e340*/  UIMAD UR48, UR48, 0x180, URZ ;  /* 0x00000180303078a4 */ /* 0x000fe4000f8e023f */
[----:B------:R-:W-:Y:S01]  /*e350*/  UISETP.GE.AND UP1, UPT, UR43, UR8, UPT ;  /* 0x000000082b00728c */ /* 0x000fe2000bf26270 */
[----:B------:R-:W-:Y:S01]  /*e360*/  ULDC UR5, c[0x0][0x284] ;  /* 0x0000a10000057ab9 */ /* 0x000fe20000000800 */
[----:B------:R-:W-:Y:S02]  /*e370*/  UISETP.GT.U32.AND UP0, UPT, UR37, 0x1, UPT ;  /* 0x000000012500788c */ /* 0x000fe4000bf04070 */
[----:B------:R-:W-:Y:S02]  /*e380*/  UISETP.GE.OR UP1, UPT, UR48, UR5, UP1 ;  /* 0x000000053000728c */ /* 0x000fe40008f26670 */
[----:B------:R-:W-:-:S04]  /*e390*/  UISETP.LT.U32.AND UP0, UPT, UR41, 0x2, UP0 ;  /* 0x000000022900788c */ /* 0x000fc80008701070 */
[----:B------:R-:W-:Y:S01]  /*e3a0*/  PLOP3.LUT P0, PT, PT, PT, UP1, 0x80, 0x0 ;  /* 0x000000000000781c */ /* 0x000fe20003f0f018 */
[C---:B0-----:R-:W-:Y:S01]  /*e3b0*/  IMAD.SHL.U32 R19, R5.reuse, 0x2, RZ ;  /* 0x0000000205137824 */ /* 0x041fe200078e00ff */
[----:B------:R-:W-:Y:S02]  /*e3c0*/  LOP3.LUT R4, R5, 0x60, RZ, 0xc0, !PT ;  /* 0x0000006005047812 */ /* 0x000fe400078ec0ff */
[----:B-1---5:R-:W-:Y:S02]  /*e3d0*/  SHF.R.U32.HI R3, RZ, 0x7, R0 ;  /* 0x00000007ff037819 */ /* 0x022fe40000011600 */
[----:B------:R-:W-:Y:S02]  /*e3e0*/  LOP3.LUT R18, R18, 0x6, R19, 0xf8, !PT ;  /* 0x0000000612127812 */ /* 0x000fe400078ef813 */
[----:B------:R-:W-:Y:S02]  /*e3f0*/  SHF.R.U32.HI R0, RZ, 0x2, R5 ;  /* 0x00000002ff007819 */ /* 0x000fe40000011605 */
[----:B------:R-:W-:-:S02]  /*e400*/  LOP3.LUT R3, R3, 0x1, RZ, 0xc0, !PT ;  /* 0x0000000103037812 */ /* 0x000fc400078ec0ff */
[--C-:B------:R-:W-:Y:S02]  /*e410*/  SHF.R.S32.HI R19, RZ, 0x1f, R18.reuse ;  /* 0x0000001fff137819 */ /* 0x100fe40000011412 */
[----:B------:R-:W-:Y:S02]  /*e420*/  LOP3.LUT R0, R0, 0x7, RZ, 0xc0, !PT ;  /* 0x0000000700007812 */ /* 0x000fe400078ec0ff */
[----:B------:R-:W-:Y:S01]  /*e430*/  SHF.L.U32 R14, R3, 0x6, RZ ;  /* 0x00000006030e7819 */ /* 0x000fe200000006ff */
[----:B------:R-:W-:Y:S01]  /*e440*/  IMAD.WIDE.U32 R8, R8, UR42, R18 ;  /* 0x0000002a08087c25 */ /* 0x000fe2000f8e0012 */
[----:B------:R-:W-:Y:S02]  /*e450*/  SHF.R.U32.HI R4, RZ, 0x1, R4 ;  /* 0x00000001ff047819 */ /* 0x000fe40000011604 */
[--C-:B------:R-:W-:Y:S01]  /*e460*/  LOP3.LUT R14, R14, 0x40, R0.reuse, 0xe2, !PT ;  /* 0x000000400e0e7812 */ /* 0x100fe200078ee200 */
[----:B------:R-:W-:Y:S01]  /*e470*/  VIADD R9, R9, UR4 ;  /* 0x0000000409097c36 */ /* 0x000fe20008000000 */
[----:B------:R-:W-:Y:S01]  /*e480*/  IADD3 R0, RZ, -R4, -R0 ;  /* 0x80000004ff007210 */ /* 0x000fe20007ffe800 */
[----:B------:R-:W-:Y:S01]  /*e490*/  USHF.R.U32.HI UR4, URZ, 0x1, UR37 ;  /* 0x000000013f047899 */ /* 0x000fe20008011625 */
[----:B------:R-:W-:Y:S01]  /*e4a0*/  LOP3.LUT R14, R14, UR6, R4, 0xfe, !PT ;  /* 0x000000060e0e7c12 */ /* 0x000fe2000f8efe04 */
[----:B------:R-:W-:Y:S01]  /*e4b0*/  ULOP3.LUT UR37, UR37, 0x1, URZ, 0xc0, !UPT ;  /* 0x0000000125257892 */ /* 0x000fe2000f8ec03f */
[----:B------:R-:W-:Y:S01]  /*e4c0*/  MOV R4, 0xfffffffe ;  /* 0xfffffffe00047802 */ /* 0x000fe20000000f00 */
[----:B------:R-:W-:Y:S01]  /*e4d0*/  IMAD R0, R3, -0x40, R0 ;  /* 0xffffffc003007824 */ /* 0x000fe200078e0200 */
[----:B------:R-:W-:Y:S01]  /*e4e0*/  ULOP3.LUT UR4, UR4, 0x1, URZ, 0xc0, !UPT ;  /* 0x0000000104047892 */ /* 0x000fe2000f8ec03f */
[----:B------:R-:W-:Y:S01]  /*e4f0*/  IMAD.U32 R3, RZ, RZ, UR5 ;  /* 0x00000005ff037e24 */ /* 0x000fe2000f8e00ff */
[----:B------:R-:W-:-:S02]  /*e500*/  USEL UR5, URZ, 0x1, !UP0 ;  /* 0x000000013f057887 */ /* 0x000fc4000c000000 */
[----:B------:R-:W-:Y:S02]  /*e510*/  UISETP.NE.U32.AND UP2, UPT, UR4, 0x1, UPT ;  /* 0x000000010400788c */ /* 0x000fe4000bf45070 */
[----:B------:R-:W-:Y:S01]  /*e520*/  IADD3 R3, R3, -UR48, R0 ;  /* 0x8000003003037c10 */ /* 0x000fe2000fffe000 */
[----:B------:R-:W-:Y:S01]  /*e530*/  UMOV UR48, 0xffffffff ;  /* 0xffffffff00307882 */ /* 0x000fe20000000000 */
[----:B------:R-:W-:Y:S01]  /*e540*/  LOP3.LUT R0, R5, 0x3, RZ, 0xc0, !PT ;  /* 0x0000000305007812 */ /* 0x000fe200078ec0ff */
[----:B------:R-:W-:-:S04]  /*e550*/  UISETP.GT.U32.AND UP2, UPT, UR41, 0x1, !UP2 ;  /* 0x000000012900788c */ /* 0x000fc8000d744070 */
[----:B------:R-:W-:Y:S01]  /*e560*/  IMAD R0, R0, R4, UR8 ;  /* 0x0000000800007e24 */ /* 0x000fe2000f8e0204 */
[----:B------:R-:W-:-:S03]  /*e570*/  USEL UR4, URZ, 0x1, !UP2 ;  /* 0x000000013f047887 */ /* 0x000fc6000d000000 */
[----:B------:R-:W-:Y:S01]  /*e580*/  VIADD R0, R0, -UR43 ;  /* 0x8000002b00007c36 */ /* 0x000fe20008000000 */
[----:B------:R-:W-:Y:S01]  /*e590*/  ULOP3.LUT UR36, UR4, UR36, UR5, 0x96, !UPT ;  /* 0x0000002404247292 */ /* 0x000fe2000f8e9605 */
[----:B------:R-:W-:Y:S11]  /*e5a0*/  @P0 BRA `(.L_x_28) ;  /* 0x0000016400980947 */ /* 0x000ff60003800000 */
[----:B------:R-:W-:Y:S01]  /*e5b0*/  FSETP.NEU.AND P1, PT, R16, RZ, PT ;  /* 0x000000ff1000720b */ /* 0x000fe20003f2d000 */
[----:B------:R-:W-:Y:S01]  /*e5c0*/  ULDC.64 UR8, c[0x0][0x5c8] ;  /* 0x0001720000087ab9 */ /* 0x000fe20000000a00 */
[----:B------:R-:W-:Y:S01]  /*e5d0*/  ISETP.GT.AND P0, PT, R3, RZ, PT ;  /* 0x000000ff0300720c */ /* 0x000fe20003f04270 */
[----:B------:R-:W-:Y:S01]  /*e5e0*/  UIMAD UR4, UR7, UR8, URZ ;  /* 0x00000008070472a4 */ /* 0x000fe2000f8e023f */
[----:B------:R-:W-:Y:S01]  /*e5f0*/  IMAD.U32 R21, RZ, RZ, UR9 ;  /* 0x00000009ff157e24 */ /* 0x000fe2000f8e00ff */
[----:B------:R-:W-:Y:S01]  /*e600*/  BSSY B0, `(.L_x_28) ;  /* 0x0001660000007945 */ /* 0x000fe20003800000 */
[----:B------:R-:W-:Y:S01]  /*e610*/  IMAD.WIDE.U32 R8, R14, UR8, R8 ;  /* 0x000000080e087c25 */ /* 0x000fe2000f8e0008 */
[----:B------:R-:W-:-:S03]  /*e620*/  ISETP.GT.AND P2, PT, R0, RZ, P0 ;  /* 0x000000ff0000720c */ /* 0x000fc60000744270 */
[----:B------:R-:W-:-:S05]  /*e630*/  IMAD R21, R14, R21, UR4 ;  /* 0x000000040e157e24 */ /* 0x000fca000f8e0215 */
[----:B------:R-:W-:Y:S01]  /*e640*/  IADD3 R21, R9, R21, RZ ;  /* 0x0000001509157210 */ /* 0x000fe20007ffe0ff */
[----:B------:R-:W-:Y:S06]  /*e650*/  @!P1 BRA `(.L_x_29) ;  /* 0x000000fc00f49947 */ /* 0x000fec0003800000 */
[----:B------:R-:W0:Y:S01]  /*e660*/  LDC.64 R6, c[0x0][0x5b8] ;  /* 0x00016e00ff067b82 */ /* 0x000e220000000a00 */
[----:B------:R-:W2:Y:S01]  /*e670*/  LDL.LU R23, [R1+0x1c0] ;  /* 0x0001c00001177983 */ /* 0x000ea20000300800 */
[----:B------:R-:W-:-:S06]  /*e680*/  ULDC.64 UR4, c[0x0][0x5c0] ;  /* 0x0001700000047ab9 */ /* 0x000fcc0000000a00 */
[----:B------:R-:W1:Y:S01]  /*e690*/  LDC.64 R12, c[0x0][0x5a8] ;  /* 0x00016a00ff0c7b82 */ /* 0x000e620000000a00 */
[----:B0-----:R-:W-:Y:S01]  /*e6a0*/  IMAD.MOV.U32 R4, RZ, RZ, R7 ;  /* 0x000000ffff047224 */ /* 0x001fe200078e0007 */
[----:B------:R0:W-:Y:S01]  /*e6b0*/  STL [R1+0x208], R6 ;  /* 0x0002080601007387 */ /* 0x0001e20000100800 */
[----:B------:R-:W-:-:S04]  /*e6c0*/  IMAD.MOV.U32 R22, RZ, RZ, R6 ;  /* 0x000000ffff167224 */ /* 0x000fc800078e0006 */
[C---:B------:R-:W-:Y:S02]  /*e6d0*/  IMAD R17, R22.reuse, UR10, RZ ;  /* 0x0000000a16117c24 */ /* 0x040fe4000f8e02ff */
[----:B------:R-:W-:Y:S01]  /*e6e0*/  IMAD.WIDE.U32 R234, R22, UR42, R18 ;  /* 0x0000002a16ea7c25 */ /* 0x000fe2000f8e0012 */
[----:B0-----:R-:W0:Y:S03]  /*e6f0*/  LDC.64 R6, c[0x0][0x5b0] ;  /* 0x00016c00ff067b82 */ /* 0x001e260000000a00 */
[----:B------:R-:W-:Y:S01]  /*e700*/  IMAD R17, R4, UR42, R17 ;  /* 0x0000002a04117c24 */ /* 0x000fe2000f8e0211 */
[----:B------:R-:W-:Y:S01]  /*e710*/  STL.64 [R1+0x210], R234 ;  /* 0x000210ea01007387 */ /* 0x000fe20000100a00 */
[----:B------:R-:W-:-:S03]  /*e720*/  IMAD.MOV.U32 R232, RZ, RZ, R234 ;  /* 0x000000ffffe87224 */ /* 0x000fc600078e00ea */
[----:B------:R-:W-:-:S05]  /*e730*/  IADD3 R233, R235, R17, RZ ;  /* 0x00000011ebe97210 */ /* 0x000fca0007ffe0ff */
[----:B------:R-:W-:Y:S01]  /*e740*/  STL.64 [R1+0x200], R232 ;  /* 0x000200e801007387 */ /* 0x000fe20000100a00 */
[----:B0-----:R-:W-:Y:S02]  /*e750*/  IMAD R20, R6, UR7, RZ ;  /* 0x0000000706147c24 */ /* 0x001fe4000f8e02ff */
[----:B------:R-:W-:-:S04]  /*e760*/  IMAD.WIDE.U32 R4, R14, R6, R232 ;  /* 0x000000060e047225 */ /* 0x000fc800078e00e8 */
[----:B------:R-:W-:Y:S01]  /*e770*/  IMAD R20, R14, R7, R20 ;  /* 0x000000070e147224 */ /* 0x000fe200078e0214 */
[----:B-1----:R-:W-:-:S03]  /*e780*/  LEA R10, P1, R4, R12, 0x1 ;  /* 0x0000000c040a7211 */ /* 0x002fc600078208ff */
[----:B------:R-:W-:-:S05]  /*e790*/  IMAD.IADD R5, R5, 0x1, R20 ;  /* 0x0000000105057824 */ /* 0x000fca00078e0214 */
[----:B------:R-:W-:-:S05]  /*e7a0*/  LEA.HI.X R11, R4, R13, R5, 0x1, P1 ;  /* 0x0000000d040b7211 */ /* 0x000fca00008f0c05 */
[----:B------:R-:W3:Y:S01]  /*e7b0*/  @P2 LDG.E.LTC128B.U16 R15, desc[UR52][R10.64] ;  /* 0x000000340a0f2981 */ /* 0x000ee2000c1e1520 */
[----:B------:R-:W-:Y:S01]  /*e7c0*/  BSSY B1, `(.L_x_30) ;  /* 0x0000011000017945 */ /* 0x000fe20003800000 */
[----:B---3--:R-:W-:-:S05]  /*e7d0*/  HADD2.F32 R4, -RZ, R15.H0_H0 ;  /* 0x2000000fff047230 */ /* 0x008fca0000004100 */
[----:B------:R-:W-:-:S04]  /*e7e0*/  FMUL R4, R4, R16 ;  /* 0x0000001004047220 */ /* 0x000fc80000400000 */
[----:B--2---:R-:W-:Y:S01]  /*e7f0*/  FFMA R9, R23, R2, R4 ;  /* 0x0000000217097223 */ /* 0x004fe20000000004 */
[----:B------:R-:W-:-:S04]  /*e800*/  LEA R4, P1, R8, UR4, 0x1 ;  /* 0x0000000408047c11 */ /* 0x000fc8000f8208ff */
[----:B------:R-:W-:Y:S02]  /*e810*/  LEA.HI.X R5, R8, UR5, R21, 0x1, P1 ;  /* 0x0000000508057c11 */ /* 0x000fe400088f0c15 */
[----:B------:R-:W-:-:S05]  /*e820*/  F2FP.F16.F32.PACK_AB R8, RZ, R9 ;  /* 0x00000009ff08723e */ /* 0x000fca00000000ff */
[----:B------:R0:W-:Y:S02]  /*e830*/  @P2 STG.E.U16 desc[UR52][R4.64], R8 ;  /* 0x0000000804002986 */ /* 0x0001e4000c101534 */
[----:B0-----:R-:W-:-:S05]  /*e840*/  IMAD.WIDE.U32 R8, R14, R6, R18 ;  /* 0x000000060e087225 */ /* 0x001fca00078e0012 */
[----:B------:R-:W-:-:S03]  /*e850*/  IADD3 R9, R20, R9, RZ ;  /* 0x0000000914097210 */ /* 0x000fc60007ffe0ff */
[----:B------:R-:W-:-:S04]  /*e860*/  IMAD.WIDE.U32 R8, R22, UR42, R8 ;  /* 0x0000002a16087c25 */ /* 0x000fc8000f8e0008 */
[----:B------:R-:W-:Y:S01]  /*e870*/  IMAD.IADD R9, R17, 0x1, R9 ;  /* 0x0000000111097824 */ /* 0x000fe200078e0209 */
[----:B------:R-:W-:-:S04]  /*e880*/  LEA R236, P1, R8, R12, 0x1 ;  /* 0x0000000c08ec7211 */ /* 0x000fc800078208ff */
[----:B------:R-:W-:Y:S02]  /*e890*/  LEA.HI.X R237, R8, R13, R9, 0x1, P1 ;  /* 0x0000000d08ed7211 */ /* 0x000fe400008f0c09 */
[----:B------:R-:W-:-:S13]  /*e8a0*/  ISETP.GT.AND P1, PT, R0, 0x1, P0 ;  /* 0x000000010000780c */ /* 0x000fda0000724270 */
[----:B------:R-:W-:Y:S05]  /*e8b0*/  @!P1 BRA `(.L_x_31) ;  /* 0x0000000000049947 */ /* 0x000fea0003800000 */
[----:B------:R0:W5:Y:S02]  /*e8c0*/  LDG.E.LTC128B.U16 R15, desc[UR52][R236.64+0x2] ;  /* 0x00000234ec0f7981 */ /* 0x000164000c1e1520 */
.L_x_31:
[----:B------:R-:W-:Y:S05]  /*e8d0*/  BSYNC B1 ;  /* 0x0000000000017941 */ /* 0x000fea0003800000 */
.L_x_30:
[----:B------:R-:W2:Y:S01]  /*e8e0*/  LDL.LU R9, [R1+0x1c4] ;  /* 0x0001c40001097983 */ /* 0x000ea20000300800 */
[----:B-----5:R-:W-:Y:S01]  /*e8f0*/  HADD2.F32 R8, -RZ, R15.H0_H0 ;  /* 0x2000000fff087230 */ /* 0x020fe20000004100 */
[C---:B------:R-:W-:Y:S01]  /*e900*/  SHF.L.U64.HI R11, R6.reuse, 0x3, R7 ;  /* 0x00000003060b7819 */ /* 0x040fe20000010207 */
[----:B------:R-:W-:Y:S01]  /*e910*/  IMAD.SHL.U32 R10, R6, 0x8, RZ ;  /* 0x00000008060a7824 */ /* 0x000fe200078e00ff */
[----:B------:R-:W-:Y:S01]  /*e920*/  ISETP.GT.AND P5, PT, R3, 0x8, PT ;  /* 0x000000080300780c */ /* 0x000fe20003fa4270 */
[----:B------:R-:W3:Y:S01]  /*e930*/  LDL.LU R21, [R1+0x1c8] ;  /* 0x0001c80001157983 */ /* 0x000ee20000300800 */
[----:B------:R-:W-:-:S03]  /*e940*/  FMUL R8, R8, R16 ;  /* 0x0000001008087220 */ /* 0x000fc60000400000 */
[----:B------:R-:W-:Y:S01]  /*e950*/  STL.64 [R1+0x1c0], R10 ;  /* 0x0001c00a01007387 */ /* 0x000fe20000100a00 */
[----:B--2---:R-:W-:-:S05]  /*e960*/  FFMA R8, R9, R2, R8 ;  /* 0x0000000209087223 */ /* 0x004fca0000000008 */
[----:B------:R-:W-:-:S05]  /*e970*/  F2FP.F16.F32.PACK_AB R8, RZ, R8 ;  /* 0x00000008ff08723e */ /* 0x000fca00000000ff */
[----:B------:R1:W-:Y:S01]  /*e980*/  @P1 STG.E.U16 desc[UR52][R4.64+0x2], R8 ;  /* 0x0000020804001986 */ /* 0x0003e2000c101534 */
[----:B------:R-:W-:Y:S01]  /*e990*/  ISETP.GT.AND P1, PT, R0, RZ, P5 ;  /* 0x000000ff0000720c */ /* 0x000fe20002f24270 */
[----:B-1----:R-:W-:-:S05]  /*e9a0*/  IMAD.WIDE.U32 R8, R14, R6, R10 ;  /* 0x000000060e087225 */ /* 0x002fca00078e000a */
[----:B------:R-:W-:Y:S02]  /*e9b0*/  IADD3 R20, R20, R9, RZ ;  /* 0x0000000914147210 */ /* 0x000fe40007ffe0ff */
[----:B------:R-:W-:-:S05]  /*e9c0*/  IADD3 R9, P2, R234, R8, RZ ;  /* 0x00000008ea097210 */ /* 0x000fca0007f5e0ff */
[----:B------:R-:W-:Y:S01]  /*e9d0*/  IMAD.X R11, R20, 0x1, R233, P2 ;  /* 0x00000001140b7824 */ /* 0x000fe200010e06e9 */
[----:B------:R-:W-:-:S04]  /*e9e0*/  LEA R10, P2, R9, R12, 0x1 ;  /* 0x0000000c090a7211 */ /* 0x000fc800078408ff */
[----:B------:R-:W-:-:S05]  /*e9f0*/  LEA.HI.X R11, R9, R13, R11, 0x1, P2 ;  /* 0x0000000d090b7211 */ /* 0x000fca00010f0c0b */
[----:B------:R1:W2:Y:S01]  /*ea00*/  @P1 LDG.E.LTC128B.U16 R15, desc[UR52][R10.64] ;  /* 0x000000340a0f1981 */ /* 0x0002a2000c1e1520 */
[----:B------:R-:W-:Y:S01]  /*ea10*/  IADD3 R8, P2, R18, R8, RZ ;  /* 0x0000000812087210 */ /* 0x000fe20007f5e0ff */
[----:B------:R-:W-:Y:S01]  /*ea20*/  BSSY B1, `(.L_x_32) ;  /* 0x0000016000017945 */ /* 0x000fe20003800000 */
[----:B------:R-:W-:-:S03]  /*ea30*/  ISETP.GT.AND P3, PT, R0, 0x1, P5 ;  /* 0x000000010000780c */ /* 0x000fc60002f64270 */
[----:B------:R-:W-:Y:S02]  /*ea40*/  IMAD.X R9, R19, 0x1, R20, P2 ;  /* 0x0000000113097824 */ /* 0x000fe400010e0614 */
[----:B------:R-:W-:Y:S01]  /*ea50*/  IMAD.WIDE.U32 R8, R22, UR42, R8 ;  /* 0x0000002a16087c25 */ /* 0x000fe2000f8e0008 */
[----:B-1----:R-:W-:-:S03]  /*ea60*/  MOV R10, UR9 ;  /* 0x00000009000a7c02 */ /* 0x002fc60008000f00 */
[----:B------:R-:W-:Y:S01]  /*ea70*/  IMAD.U32 R11, RZ, RZ, UR8 ;  /* 0x00000008ff0b7e24 */ /* 0x000fe2000f8e00ff */
[----:B------:R-:W-:Y:S02]  /*ea80*/  IADD3 R9, R17, R9, RZ ;  /* 0x0000000911097210 */ /* 0x000fe40007ffe0ff */
[C---:B------:R-:W-:Y:S02]  /*ea90*/  LEA R234, P2, R8.reuse, R12, 0x1 ;  /* 0x0000000c08ea7211 */ /* 0x040fe400078408ff */
[----:B------:R-:W-:Y:S02]  /*eaa0*/  SHF.L.U64.HI R20, R11, 0x4, R10 ;  /* 0x000000040b147819 */ /* 0x000fe4000001020a */
[----:B------:R-:W-:Y:S01]  /*eab0*/  LEA.HI.X R235, R8, R13, R9, 0x1, P2 ;  /* 0x0000000d08eb7211 */ /* 0x000fe200010f0c09 */
[----:B------:R-:W-:Y:S02]  /*eac0*/  IMAD.U32 R9, RZ, RZ, UR8 ;  /* 0x00000008ff097e24 */ /* 0x000fe4000f8e00ff */
[----:B------:R1:W-:Y:S01]  /*ead0*/  STL [R1+0x1c8], R20 ;  /* 0x0001c81401007387 */ /* 0x0003e20000100800 */
[----:B--2---:R-:W-:-:S05]  /*eae0*/  HADD2.F32 R8, -RZ, R15.H0_H0 ;  /* 0x2000000fff087230 */ /* 0x004fca0000004100 */
[----:B------:R-:W-:-:S04]  /*eaf0*/  FMUL R8, R8, R16 ;  /* 0x0000001008087220 */ /* 0x000fc80000400000 */
[----:B---3--:R-:W-:Y:S01]  /*eb00*/  FFMA R8, R21, R2, R8 ;  /* 0x0000000215087223 */ /* 0x008fe20000000008 */
[----:B------:R-:W-:-:S04]  /*eb10*/  IMAD.SHL.U32 R21, R9, 0x10, RZ ;  /* 0x0000001009157824 */ /* 0x000fc800078e00ff */
[----:B------:R-:W-:Y:S02]  /*eb20*/  F2FP.F16.F32.PACK_AB R8, RZ, R8 ;  /* 0x00000008ff08723e */ /* 0x000fe400000000ff */
[----:B------:R-:W-:-:S05]  /*eb30*/  IADD3 R10, P2, R21, R4, RZ ;  /* 0x00000004150a7210 */ /* 0x000fca0007f5e0ff */
[----:B------:R-:W-:-:S05]  /*eb40*/  IMAD.X R11, R20, 0x1, R5, P2 ;  /* 0x00000001140b7824 */ /* 0x000fca00010e0605 */
[----:B------:R1:W-:Y:S01]  /*eb50*/  @P1 STG.E.U16 desc[UR52][R10.64], R8 ;  /* 0x000000080a001986 */ /* 0x0003e2000c101534 */
[----:B------:R-:W-:Y:S05]  /*eb60*/  @!P3 BRA `(.L_x_33) ;  /* 0x000000000004b947 */ /* 0x000fea0003800000 */
[----:B------:R2:W5:Y:S02]  /*eb70*/  LDG.E.LTC128B.U16 R15, desc[UR52][R234.64+0x2] ;  /* 0x00000234ea0f7981 */ /* 0x000564000c1e1520 */
.L_x_33:
[----:B------:R-:W-:Y:S05]  /*eb80*/  BSYNC B1 ;  /* 0x0000000000017941 */ /* 0x000fea0003800000 */
.L_x_32:
[----:B------:R-:W3:Y:S01]  /*eb90*/  LDL.LU R9, [R1+0x1cc] ;  /* 0x0001cc0001097983 */ /* 0x000ee20000300800 */
[----:B-1---5:R-:W-:Y:S01]  /*eba0*/  HADD2.F32 R8, -RZ, R15.H0_H0 ;  /* 0x2000000fff087230 */ /* 0x022fe20000004100 */
[----:B------:R-:W-:Y:S01]  /*ebb0*/  ISETP.GT.AND P1, PT, R0, 0x8, P0 ;  /* 0x000000080000780c */ /* 0x000fe20000724270 */
[----:B------:R-:W-:Y:S03]  /*ebc0*/  BSSY B1, `(.L_x_34) ;  /* 0x000000b000017945 */ /* 0x000fe60003800000 */
[----:B------:R-:W-:-:S04]  /*ebd0*/  FMUL R8, R8, R16 ;  /* 0x0000001008087220 */ /* 0x000fc80000400000 */
[----:B---3--:R-:W-:Y:S01]  /*ebe0*/  FFMA R8, R9, R2, R8 ;  /* 0x0000000209087223 */ /* 0x008fe20000000008 */
[----:B------:R-:W-:-:S04]  /*ebf0*/  @P3 IMAD.MOV.U32 R9, RZ, RZ, R11 ;  /* 0x000000ffff093224 */ /* 0x000fc800078e000b */
[----:B------:R-:W-:-:S04]  /*ec00*/  F2FP.F16.F32.PACK_AB R8, RZ, R8 ;  /* 0x00000008ff08723e */ /* 0x000fc800000000ff */
[----:B------:R-:W-:Y:S02]  /*ec10*/  PRMT R20, R8, 0x7610, R20 ;  /* 0x0000761008147816 */ /* 0x000fe40000000014 */
[----:B------:R-:W-:-:S05]  /*ec20*/  @P3 MOV R8, R10 ;  /* 0x0000000a00083202 */ /* 0x000fca0000000f00 */
[----:B------:R1:W-:Y:S02]  /*ec30*/  @P3 STG.E.U16 desc[UR52][R8.64+0x2], R20 ;  /* 0x0000021408003986 */ /* 0x0003e4000c101534 */
[----:B-1----:R-:W-:Y:S01]  /*ec40*/  PRMT R8, R15, 0x7610, R8 ;  /* 0x000076100f087816 */ /* 0x002fe20000000008 */
[----:B------:R-:W-:Y:S06]  /*ec50*/  @!P1 BRA `(.L_x_35) ;  /* 0x0000000000049947 */ /* 0x000fec0003800000 */
[----:B------:R1:W5:Y:S02]  /*ec60*/  LDG.E.LTC128B.U16 R8, desc[UR52][R236.64+0x10] ;  /* 0x00001034ec087981 */ /* 0x000364000c1e1520 */
.L_x_35:
[----:B------:R-:W-:Y:S05]  /*ec70*/  BSYNC B1 ;  /* 0x0000000000017941 */ /* 0x000fea0003800000 */
.L_x_34:
[----:B------:R-:W3:Y:S01]  /*ec80*/  LDL.LU R15, [R1+0x1d0] ;  /* 0x0001d000010f7983 */ /* 0x000ee20000300800 */
[----:B-----5:R-:W-:Y:S01]  /*ec90*/  HADD2.F32 R9, -RZ, R8.H0_H0 ;  /* 0x20000008ff097230 */ /* 0x020fe20000004100 */
[----:B------:R-:W-:Y:S01]  /*eca0*/  ISETP.GT.AND P2, PT, R0, 0x9, P0 ;  /* 0x000000090000780c */ /* 0x000fe20000744270 */
[----:B------:R-:W-:Y:S03]  /*ecb0*/  BSSY B1, `(.L_x_36) ;  /* 0x0000007000017945 */ /* 0x000fe60003800000 */
[----:B------:R-:W-:-:S04]  /*ecc0*/  FMUL R9, R9, R16 ;  /* 0x0000001009097220 */ /* 0x000fc80000400000 */
[----:B---3--:R-:W-:-:S05]  /*ecd0*/  FFMA R9, R15, R2, R9 ;  /* 0x000000020f097223 */ /* 0x008fca0000000009 */
[----:B------:R-:W-:-:S05]  /*ece0*/  F2FP.F16.F32.PACK_AB R9, RZ, R9 ;  /* 0x00000009ff09723e */ /* 0x000fca00000000ff */
[----:B------:R3:W-:Y:S01]  /*ecf0*/  @P1 STG.E.U16 desc[UR52][R4.64+0x10], R9 ;  /* 0x0000100904001986 */ /* 0x0007e2000c101534 */
[----:B------:R-:W-:Y:S05]  /*ed00*/  @!P2 BRA `(.L_x_37) ;  /* 0x000000000004a947 */ /* 0x000fea0003800000 */
[----:B------:R4:W5:Y:S02]  /*ed10*/  LDG.E.LTC128B.U16 R8, desc[UR52][R236.64+0x12] ;  /* 0x00001234ec087981 */ /* 0x000964000c1e1520 */
.L_x_37:
[----:B------:R-:W-:Y:S05]  /*ed20*/  BSYNC B1 ;  /* 0x0000000000017941 */ /* 0x000fea0003800000 */
.L_x_36:
[----:B------:R-:W2:Y:S01]  /*ed30*/  LDL.LU R15, [R1+0x1d4] ;  /* 0x0001d400010f7983 */ /* 0x000ea20000300800 */
[----:B---3-5:R-:W-:Y:S01]  /*ed40*/  HADD2.F32 R9, -RZ, R8.H0_H0 ;  /* 0x20000008ff097230 */ /* 0x028fe20000004100 */
[----:B------:R-:W-:Y:S01]  /*ed50*/  ISETP.GT.AND P1, PT, R0, 0x8, P5 ;  /* 0x000000080000780c */ /* 0x000fe20002f24270 */
[----:B------:R-:W-:Y:S03]  /*ed60*/  BSSY B1, `(.L_x_38) ;  /* 0x0000007000017945 */ /* 0x000fe60003800000 */
[----:B------:R-:W-:-:S04]  /*ed70*/  FMUL R9, R9, R16 ;  /* 0x0000001009097220 */ /* 0x000fc80000400000 */
[----:B--2---:R-:W-:-:S05]  /*ed80*/  FFMA R9, R15, R2, R9 ;  /* 0x000000020f097223 */ /* 0x004fca0000000009 */
[----:B------:R-:W-:-:S05]  /*ed90*/  F2FP.F16.F32.PACK_AB R9, RZ, R9 ;  /* 0x00000009ff09723e */ /* 0x000fca00000000ff */
[----:B------:R2:W-:Y:S01]  /*eda0*/  @P2 STG.E.U16 desc[UR52][R4.64+0x12], R9 ;  /* 0x0000120904002986 */ /* 0x0005e2000c101534 */
[----:B------:R-:W-:Y:S05]  /*edb0*/  @!P1 BRA `(.L_x_39) ;  /* 0x0000000000049947 */ /* 0x000fea0003800000 */
[----:B------:R3:W5:Y:S02]  /*edc0*/  LDG.E.LTC128B.U16 R8, desc[UR52][R234.64+0x10] ;  /* 0x00001034ea087981 */ /* 0x000764000c1e1520 */
.L_x_39:
[----:B------:R-:W-:Y:S05]  /*edd0*/  BSYNC B1 ;  /* 0x0000000000017941 */ /* 0x000fea0003800000 */
.L_x_38:
[----:B------:R-:W4:Y:S01]  /*ede0*/  LDL.LU R15, [R1+0x1d8] ;  /* 0x0001d800010f7983 */ /* 0x000f220000300800 */
[----:B--2--5:R-:W-:Y:S01]  /*edf0*/  HADD2.F32 R9, -RZ, R8.H0_H0 ;  /* 0x20000008ff097230 */ /* 0x024fe20000004100 */
[----:B------:R-:W-:Y:S01]  /*ee00*/  ISETP.GT.AND P2, PT, R0, 0x9, P5 ;  /* 0x000000090000780c */ /* 0x000fe20002f44270 */
[----:B------:R-:W-:Y:S03]  /*ee10*/  BSSY B1, `(.L_x_40) ;  /* 0x0000007000017945 */ /* 0x000fe60003800000 */
[----:B------:R-:W-:-:S04]  /*ee20*/  FMUL R9, R9, R16 ;  /* 0x0000001009097220 */ /* 0x000fc80000400000 */
[----:B----4-:R-:W-:-:S05]  /*ee30*/  FFMA R9, R15, R2, R9 ;  /* 0x000000020f097223 */ /* 0x010fca0000000009 */
[----:B------:R-:W-:-:S05]  /*ee40*/  F2FP.F16.F32.PACK_AB R9, RZ, R9 ;  /* 0x00000009ff09723e */ /* 0x000fca00000000ff */
[----:B------:R2:W-:Y:S01]  /*ee50*/  @P1 STG.E.U16 desc[UR52][R10.64+0x10], R9 ;  /* 0x000010090a001986 */ /* 0x0005e2000c101534 */
[----:B------:R-:W-:Y:S05]  /*ee60*/  @!P2 BRA `(.L_x_41) ;  /* 0x000000000004a947 */ /* 0x000fea0003800000 */
[----:B------:R4:W5:Y:S02]  /*ee70*/  LDG.E.LTC128B.U16 R8, desc[UR52][R234.64+0x12] ;  /* 0x00001234ea087981 */ /* 0x000964000c1e1520 */
.L_x_41:
[----:B------:R-:W-:Y:S05]  /*ee80*/  BSYNC B1 ;  /* 0x0000000000017941 */ /* 0x000fea0003800000 */
.L_x_40:
[----:B------:R-:W3:Y:S01]  /*ee90*/  LDL.LU R15, [R1+0x1dc] ;  /* 0x0001dc00010f7983 */ /* 0x000ee20000300800 */
[----:B--2--5:R-:W-:Y:S01]  /*eea0*/  HADD2.F32 R9, -RZ, R8.H0_H0 ;  /* 0x20000008ff097230 */ /* 0x024fe20000004100 */
        /* <DEDUP_REMOVED lines=8> */
.L_x_43:
[----:B------:R-:W-:Y:S05]  /*ef30*/  BSYNC B1 ;  /* 0x0000000000017941 */ /* 0x000fea0003800000 */
.L_x_42:
        /* <DEDUP_REMOVED lines=10> */
.L_x_45:
[----:B------:R-:W-:Y:S05]  /*efe0*/  BSYNC B1 ;  /* 0x0000000000017941 */ /* 0x000fea0003800000 */
.L_x_44:
        /* <DEDUP_REMOVED lines=10> */
.L_x_47:
[----:B------:R-:W-:Y:S05]  /*f090*/  BSYNC B1 ;  /* 0x0000000000017941 */ /* 0x000fea0003800000 */
.L_x_46:
        /* <DEDUP_REMOVED lines=10> */
.L_x_49:
[----:B------:R-:W-:Y:S05]  /*f140*/  BSYNC B1 ;  /* 0x0000000000017941 */ /* 0x000fea0003800000 */
.L_x_48:
        /* <DEDUP_REMOVED lines=10> */
.L_x_51:
[----:B------:R-:W-:Y:S05]  /*f1f0*/  BSYNC B1 ;  /* 0x0000000000017941 */ /* 0x000fea0003800000 */
.L_x_50:
        /* <DEDUP_REMOVED lines=10> */
.L_x_53:
[----:B------:R-:W-:Y:S05]  /*f2a0*/  BSYNC B1 ;  /* 0x0000000000017941 */ /* 0x000fea0003800000 */
.L_x_52:
        /* <DEDUP_REMOVED lines=10> */
.L_x_55:
[----:B------:R-:W-:Y:S05]  /*f350*/  BSYNC B1 ;  /* 0x0000000000017941 */ /* 0x000fea0003800000 */
.L_x_54:
[----:B------:R-:W4:Y:S01]  /*f360*/  LDL.LU R20, [R1+0x1f8] ;  /* 0x0001f80001147983 */ /* 0x000f220000300800 */
[----:B--2--5:R-:W-:Y:S01]  /*f370*/  HADD2.F32 R9, -RZ, R8.H0_H0 ;  /* 0x20000008ff097230 */ /* 0x024fe20000004100 */
[----:B------:R-:W-:Y:S01]  /*f380*/  ISETP.GT.AND P2, PT, R0, 0x19, P5 ;  /* 0x000000190000780c */ /* 0x000fe20002f44270 */
[----:B------:R-:W-:Y:S01]  /*f390*/  BSSY B1, `(.L_x_56) ;  /* 0x0000008000017945 */ /* 0x000fe20003800000 */
[----:B------:R-:W-:Y:S02]  /*f3a0*/  PRMT R15, R8, 0x7610, R15 ;  /* 0x00007610080f7816 */ /* 0x000fe4000000000f */
[----:B------:R-:W-:-:S04]  /*f3b0*/  FMUL R9, R9, R16 ;  /* 0x0000001009097220 */ /* 0x000fc80000400000 */
[----:B----4-:R-:W-:-:S05]  /*f3c0*/  FFMA R9, R20, R2, R9 ;  /* 0x0000000214097223 */ /* 0x010fca0000000009 */
[----:B------:R-:W-:-:S05]  /*f3d0*/  F2FP.F16.F32.PACK_AB R9, RZ, R9 ;  /* 0x00000009ff09723e */ /* 0x000fca00000000ff */
[----:B------:R2:W-:Y:S01]  /*f3e0*/  @P1 STG.E.U16 desc[UR52][R10.64+0x30], R9 ;  /* 0x000030090a001986 */ /* 0x0005e2000c101534 */
[----:B------:R-:W-:Y:S05]  /*f3f0*/  @!P2 BRA `(.L_x_57) ;  /* 0x000000000004a947 */ /* 0x000fea0003800000 */
[----:B------:R4:W5:Y:S02]  /*f400*/  LDG.E.LTC128B.U16 R15, desc[UR52][R234.64+0x32] ;  /* 0x00003234ea0f7981 */ /* 0x000964000c1e1520 */
.L_x_57:
[----:B------:R-:W-:Y:S05]  /*f410*/  BSYNC B1 ;  /* 0x0000000000017941 */ /* 0x000fea0003800000 */
.L_x_56:
[----:B--2---:R-:W2:Y:S01]  /*f420*/  LDL.LU R9, [R1+0x1fc] ;  /* 0x0001fc0001097983 */ /* 0x004ea20000300800 */
[----:B-----5:R-:W-:-:S05]  /*f430*/  HADD2.F32 R8, -RZ, R15.H0_H0 ;  /* 0x2000000fff087230 */ /* 0x020fca0000004100 */
[----:B------:R-:W-:-:S04]  /*f440*/  FMUL R8, R8, R16 ;  /* 0x0000001008087220 */ /* 0x000fc80000400000 */
[----:B--2---:R-:W-:Y:S01]  /*f450*/  FFMA R8, R9, R2, R8 ;  /* 0x0000000209087223 */ /* 0x004fe20000000008 */
[----:B------:R-:W-:-:S04]  /*f460*/  @P2 MOV R9, R11 ;  /* 0x0000000b00092202 */ /* 0x000fc80000000f00 */
[----:B------:R-:W-:-:S04]  /*f470*/  F2FP.F16.F32.PACK_AB R8, RZ, R8 ;  /* 0x00000008ff08723e */ /* 0x000fc800000000ff */
[----:B------:R-:W-:Y:S01]  /*f480*/  PRMT R20, R8, 0x7610, R20 ;  /* 0x0000761008147816 */ /* 0x000fe20000000014 */
[----:B------:R-:W-:-:S05]  /*f490*/  @P2 IMAD.MOV.U32 R8, RZ, RZ, R10 ;  /* 0x000000ffff082224 */ /* 0x000fca00078e000a */
[----:B------:R2:W-:Y:S04]  /*f4a0*/  @P2 STG.E.U16 desc[UR52][R8.64+0x32], R20 ;  /* 0x0000321408002986 */ /* 0x0005e8000c101534 */
[----:B--2---:R-:W2:Y:S01]  /*f4b0*/  LDL.64 R20, [R1+0x200] ;  /* 0x0002000001147983 */ /* 0x004ea20000100a00 */
[----:B------:R-:W-:Y:S02]  /*f4c0*/  IADD3 R232, P1, R14, 0x80, RZ ;  /* 0x000000800ee87810 */ /* 0x000fe40007f3e0ff */
[----:B------:R-:W-:-:S03]  /*f4d0*/  ISETP.GT.AND P4, PT, R3, 0x80, PT ;  /* 0x000000800300780c */ /* 0x000fc60003f84270 */
[----:B------:R-:W-:Y:S01]  /*f4e0*/  IMAD.X R8, RZ, RZ, UR7, P1 ;  /* 0x00000007ff087e24 */ /* 0x000fe200088e06ff */
[----:B------:R-:W-:-:S03]  /*f4f0*/  ISETP.GT.AND P2, PT, R0, RZ, P4 ;  /* 0x000000ff0000720c */ /* 0x000fc60002744270 */
[----:B------:R-:W-:-:S04]  /*f500*/  IMAD R8, R8, R6, RZ ;  /* 0x0000000608087224 */ /* 0x000fc800078e02ff */
[C---:B------:R-:W-:Y:S02]  /*f510*/  IMAD R233, R232.reuse, R7, R8 ;  /* 0x00000007e8e97224 */ /* 0x040fe400078e0208 */
[----:B--2---:R-:W-:-:S04]  /*f520*/  IMAD.WIDE.U32 R8, R232, R6, R20 ;  /* 0x00000006e8087225 */ /* 0x004fc800078e0014 */
[----:B------:R-:W-:Y:S01]  /*f530*/  IMAD.IADD R9, R9, 0x1, R233 ;  /* 0x0000000109097824 */ /* 0x000fe200078e02e9 */
[----:B------:R-:W-:-:S04]  /*f540*/  LEA R20, P1, R8, R12, 0x1 ;  /* 0x0000000c08147211 */ /* 0x000fc800078208ff */
[----:B------:R-:W-:-:S05]  /*f550*/  LEA.HI.X R21, R8, R13, R9, 0x1, P1 ;  /* 0x0000000d08157211 */ /* 0x000fca00008f0c09 */
[----:B------:R2:W3:Y:S04]  /*f560*/  @P2 LDG.E.LTC128B.U16 R15, desc[UR52][R20.64] ;  /* 0x00000034140f2981 */ /* 0x0004e8000c1e1520 */
[----:B------:R-:W4:Y:S01]  /*f570*/  LDL.LU R21, [R1+0x180] ;  /* 0x0001800001157983 */ /* 0x000f220000300800 */
[----:B------:R-:W-:Y:S01]  /*f580*/  IMAD.WIDE.U32 R8, R232, R6, R18 ;  /* 0x00000006e8087225 */ /* 0x000fe200078e0012 */
[----:B------:R-:W-:Y:S03]  /*f590*/  BSSY B1, `(.L_x_58) ;  /* 0x0000017000017945 */ /* 0x000fe60003800000 */
[----:B--2---:R-:W-:Y:S01]  /*f5a0*/  IMAD.U32 R20, RZ, RZ, UR9 ;  /* 0x00000009ff147e24 */ /* 0x004fe2000f8e00ff */
[----:B------:R-:W-:-:S03]  /*f5b0*/  IADD3 R9, R233, R9, RZ ;  /* 0x00000009e9097210 */ /* 0x000fc60007ffe0ff */
[----:B------:R-:W-:-:S04]  /*f5c0*/  IMAD.WIDE.U32 R8, R22, UR42, R8 ;  /* 0x0000002a16087c25 */ /* 0x000fc8000f8e0008 */
[----:B------:R-:W-:Y:S01]  /*f5d0*/  IMAD.IADD R9, R17, 0x1, R9 ;  /* 0x0000000111097824 */ /* 0x000fe200078e0209 */
[----:B------:R-:W-:-:S04]  /*f5e0*/  LEA R22, P1, R8, R12, 0x1 ;  /* 0x0000000c08167211 */ /* 0x000fc800078208ff */
[----:B------:R-:W-:Y:S02]  /*f5f0*/  LEA.HI.X R23, R8, R13, R9, 0x1, P1 ;  /* 0x0000000d08177211 */ /* 0x000fe400008f0c09 */
[----:B------:R-:W-:Y:S01]  /*f600*/  ISETP.GT.AND P1, PT, R0, 0x1, P4 ;  /* 0x000000010000780c */ /* 0x000fe20002724270 */
[----:B---3--:R-:W-:-:S05]  /*f610*/  HADD2.F32 R8, -RZ, R15.H0_H0 ;  /* 0x2000000fff087230 */ /* 0x008fca0000004100 */
[----:B------:R-:W-:-:S04]  /*f620*/  FMUL R8, R8, R16 ;  /* 0x0000001008087220 */ /* 0x000fc80000400000 */
[----:B----4-:R-:W-:Y:S01]  /*f630*/  FFMA R9, R21, R2, R8 ;  /* 0x0000000215097223 */ /* 0x010fe20000000008 */
[----:B------:R-:W-:Y:S01]  /*f640*/  IMAD.U32 R8, RZ, RZ, UR8 ;  /* 0x00000008ff087e24 */ /* 0x000fe2000f8e00ff */
[----:B------:R-:W-:-:S03]  /*f650*/  MOV R21, UR8 ;  /* 0x0000000800157c02 */ /* 0x000fc60008000f00 */
[----:B------:R-:W-:Y:S01]  /*f660*/  IMAD.SHL.U32 R8, R8, 0x100, RZ ;  /* 0x0000010008087824 */ /* 0x000fe200078e00ff */
[----:B------:R-:W-:Y:S02]  /*f670*/  F2FP.F16.F32.PACK_AB R9, RZ, R9 ;  /* 0x00000009ff09723e */ /* 0x000fe400000000ff */
[--C-:B------:R-:W-:Y:S02]  /*f680*/  SHF.L.U64.HI R21, R21, 0x8, R20.reuse ;  /* 0x0000000815157819 */ /* 0x100fe40000010214 */
[----:B------:R-:W-:Y:S02]  /*f690*/  IADD3 R8, P3, R8, R4, RZ ;  /* 0x0000000408087210 */ /* 0x000fe40007f7e0ff */
[----:B------:R-:W-:Y:S01]  /*f6a0*/  PRMT R20, R9, 0x7610, R20 ;  /* 0x0000761009147816 */ /* 0x000fe20000000014 */
[----:B------:R2:W-:Y:S01]  /*f6b0*/  STL [R1+0x1d4], R21 ;  /* 0x0001d41501007387 */ /* 0x0005e20000100800 */
[----:B------:R-:W-:-:S05]  /*f6c0*/  IADD3.X R9, R21, R5, RZ, P3, !PT ;  /* 0x0000000515097210 */ /* 0x000fca0001ffe4ff */
[----:B------:R2:W-:Y:S01]  /*f6d0*/  @P2 STG.E.U16 desc[UR52][R8.64], R20 ;  /* 0x0000001408002986 */ /* 0x0005e2000c101534 */
[----:B------:R-:W-:Y:S05]  /*f6e0*/  @!P1 BRA `(.L_x_59) ;  /* 0x0000000000049947 */ /* 0x000fea0003800000 */
[----:B------:R3:W5:Y:S02]  /*f6f0*/  LDG.E.LTC128B.U16 R15, desc[UR52][R22.64+0x2] ;  /* 0x00000234160f7981 */ /* 0x000764000c1e1520 */
.L_x_59:
[----:B------:R-:W-:Y:S05]  /*f700*/  BSYNC B1 ;  /* 0x0000000000017941 */ /* 0x000fea0003800000 */
.L_x_58:
[----:B--2---:R-:W2:Y:S01]  /*f710*/  LDL.LU R21, [R1+0x184] ;  /* 0x0001840001157983 */ /* 0x004ea20000300800 */
[----:B-----5:R-:W-:-:S03]  /*f720*/  HADD2.F32 R20, -RZ, R15.H0_H0 ;  /* 0x2000000fff147230 */ /* 0x020fc60000004100 */
[----:B------:R4:W-:Y:S02]  /*f730*/  STL.64 [R1+0x230], R18 ;  /* 0x0002301201007387 */ /* 0x0009e40000100a00 */
[----:B------:R-:W-:Y:S02]  /*f740*/  FMUL R20, R20, R16 ;  /* 0x0000001014147220 */ /* 0x000fe40000400000 */
[----:B----4-:R-:W4:Y:S04]  /*f750*/  LDL.64 R18, [R1+0x200] ;  /* 0x0002000001127983 */ /* 0x010f280000100a00 */
[----:B------:R-:W-:Y:S04]  /*f760*/  STL.64 [R1+0x228], R10 ;  /* 0x0002280a01007387 */ /* 0x000fe80000100a00 */
[----:B------:R-:W-:Y:S01]  /*f770*/  STL [R1+0x220], R4 ;  /* 0x0002200401007387 */ /* 0x000fe20000100800 */
[----:B--2---:R-:W-:-:S05]  /*f780*/  FFMA R21, R21, R2, R20 ;  /* 0x0000000215157223 */ /* 0x004fca0000000014 */
[----:B------:R2:W-:Y:S04]  /*f790*/  STL [R1+0x180], R21 ;  /* 0x0001801501007387 */ /* 0x0005e80000100800 */
[----:B--2---:R-:W2:Y:S02]  /*f7a0*/  LDL.64 R20, [R1+0x1c0] ;  /* 0x0001c00001147983 */ /* 0x004ea40000100a00 */
[----:B--2---:R-:W-:Y:S02]  /*f7b0*/  IMAD.WIDE.U32 R20, R232, R6, R20 ;  /* 0x00000006e8147225 */ /* 0x004fe400078e0014 */
[----:B------:R-:W2:Y:S01]  /*f7c0*/  LDL.LU R232, [R1+0x180] ;  /* 0x0001800001e87983 */ /* 0x000ea20000300800 */
[----:B------:R-:W-:Y:S02]  /*f7d0*/  ISETP.GT.AND P3, PT, R3, 0x88, PT ;  /* 0x000000880300780c */ /* 0x000fe40003f64270 */
[----:B--2---:R-:W-:-:S04]  /*f7e0*/  F2FP.F16.F32.PACK_AB R10, RZ, R232 ;  /* 0x000000e8ff0a723e */ /* 0x004fc800000000ff */
[----:B------:R-:W-:Y:S01]  /*f7f0*/  PRMT R11, R10, 0x7610, R11 ;  /* 0x000076100a0b7816 */ /* 0x000fe2000000000b */
[----:B------:R-:W-:Y:S02]  /*f800*/  IMAD.IADD R10, R233, 0x1, R21 ;  /* 0x00000001e90a7824 */ /* 0x000fe400078e0215 */
[----:B------:R-:W2:Y:S01]  /*f810*/  LDL.64 R232, [R1+0x210] ;  /* 0x0002100001e87983 */ /* 0x000ea20000100a00 */
[----:B------:R-:W-:Y:S02]  /*f820*/  PRMT R4, R11, 0x7610, R4 ;  /* 0x000076100b047816 */ /* 0x000fe40000000004 */
[----:B------:R-:W-:Y:S01]  /*f830*/  ISETP.GT.AND P2, PT, R0, RZ, P3 ;  /* 0x000000ff0000720c */ /* 0x000fe20001f44270 */
[----:B------:R0:W-:Y:S01]  /*f840*/  STL [R1+0x1cc], R10 ;  /* 0x0001cc0a01007387 */ /* 0x0001e20000100800 */
[----:B--2---:R-:W-:-:S05]  /*f850*/  IADD3 R232, P6, R232, R20, RZ ;  /* 0x00000014e8e87210 */ /* 0x004fca0007fde0ff */
[----:B----4-:R-:W-:Y:S01]  /*f860*/  IMAD.X R233, R10, 0x1, R19, P6 ;  /* 0x000000010ae97824 */ /* 0x010fe200030e0613 */
[C---:B0-----:R-:W-:Y:S01]  /*f870*/  LEA R10, P6, R232.reuse, R12, 0x1 ;  /* 0x0000000ce80a7211 */ /* 0x041fe200078c08ff */
[----:B------:R0:W5:Y:S03]  /*f880*/  LDL.LU.64 R18, [R1+0x230] ;  /* 0x0002300001127983 */ /* 0x0001660000300a00 */
[----:B------:R-:W-:Y:S01]  /*f890*/  LEA.HI.X R11, R232, R13, R233, 0x1, P6 ;  /* 0x0000000de80b7211 */ /* 0x000fe200030f0ce9 */
[----:B------:R-:W-:Y:S01]  /*f8a0*/  IMAD.MOV.U32 R233, RZ, RZ, R9 ;  /* 0x000000ffffe97224 */ /* 0x000fe200078e0009 */
[----:B------:R-:W-:-:S03]  /*f8b0*/  MOV R232, R8 ;  /* 0x0000000800e87202 */ /* 0x000fc60000000f00 */
[----:B------:R2:W-:Y:S04]  /*f8c0*/  STL.64 [R1+0x180], R10 ;  /* 0x0001800a01007387 */ /* 0x0005e80000100a00 */
[----:B------:R4:W-:Y:S04]  /*f8d0*/  @P1 STG.E.U16 desc[UR52][R232.64+0x2], R4 ;  /* 0x00000204e8001986 */ /* 0x0009e8000c101534 */
[----:B--2---:R0:W5:Y:S04]  /*f8e0*/  LDL.LU.64 R10, [R1+0x228] ;  /* 0x00022800010a7983 */ /* 0x0041680000300a00 */
[----:B----4-:R0:W5:Y:S01]  /*f8f0*/  LDL.LU R4, [R1+0x220] ;  /* 0x0002200001047983 */ /* 0x0101620000300800 */
[----:B------:R-:W-:Y:S04]  /*f900*/  BSSY B1, `(.L_x_60) ;  /* 0x0000006000017945 */ /* 0x000fe80003800000 */
[----:B------:R-:W-:Y:S05]  /*f910*/  @!P2 BRA `(.L_x_61) ;  /* 0x000000000010a947 */ /* 0x000fea0003800000 */
[----:B------:R2:W-:Y:S04]  /*f920*/  STL.64 [R1+0x220], R2 ;  /* 0x0002200201007387 */ /* 0x0005e80000100a00 */
[----:B--2---:R-:W2:Y:S04]  /*f930*/  LDL.LU.64 R2, [R1+0x180] ;  /* 0x0001800001027983 */ /* 0x004ea80000300a00 */
[----:B--2---:R2:W5:Y:S04]  /*f940*/  LDG.E.LTC128B.U16 R15, desc[UR52][R2.64] ;  /* 0x00000034020f7981 */ /* 0x004568000c1e1520 */
[----:B------:R2:W5:Y:S02]  /*f950*/  LDL.LU.64 R2, [R1+0x220] ;  /* 0x0002200001027983 */ /* 0x0005640000300a00 */
.L_x_61:
[----:B------:R-:W-:Y:S05]  /*f960*/  BSYNC B1 ;  /* 0x0000000000017941 */ /* 0x000fea0003800000 */
.L_x_60:
[----:B------:R4:W-:Y:S04]  /*f970*/  STL.64 [R1+0x228], R6 ;  /* 0x0002280601007387 */ /* 0x0009e80000100a00 */
[----:B----4-:R-:W4:Y:S01]  /*f980*/  LDL.LU R6, [R1+0x188] ;  /* 0x0001880001067983 */ /* 0x010f220000300800 */
[----:B-----5:R-:W-:Y:S02]  /*f990*/  HADD2.F32 R21, -RZ, R15.H0_H0 ;  /* 0x2000000fff157230 */ /* 0x020fe40000004100 */
[----:B------:R-:W-:Y:S01]  /*f9a0*/  IMAD.U32 R7, RZ, RZ, UR8 ;  /* 0x00000008ff077e24 */ /* 0x000fe2000f8e00ff */
[----:B------:R0:W-:Y:S02]  /*f9b0*/  STL.64 [R1+0x220], R4 ;  /* 0x0002200401007387 */ /* 0x0001e40000100a00 */
[----:B------:R-:W-:-:S02]  /*f9c0*/  FMUL R21, R21, R16 ;  /* 0x0000001015157220 */ /* 0x000fc40000400000 */
[----:B------:R-:W-:Y:S01]  /*f9d0*/  SHF.L.U32 R7, R7, 0x4, RZ ;  /* 0x0000000407077819 */ /* 0x000fe200000006ff */
[----:B0-----:R-:W3:Y:S04]  /*f9e0*/  LDL.LU R4, [R1+0x1cc] ;  /* 0x0001cc0001047983 */ /* 0x001ee80000300800 */
[----:B------:R-:W2:Y:S01]  /*f9f0*/  LDL R5, [R1+0x208] ;  /* 0x0002080001057983 */ /* 0x000ea20000100800 */
[----:B----4-:R-:W-:Y:S01]  /*fa00*/  FFMA R21, R6, R2, R21 ;  /* 0x0000000206157223 */ /* 0x010fe20000000015 */
[----:B------:R-:W-:Y:S02]  /*fa10*/  IADD3 R6, P1, R8, R7, RZ ;  /* 0x0000000708067210 */ /* 0x000fe40007f3e0ff */
[----:B------:R-:W4:Y:S02]  /*fa20*/  LDL R7, [R1+0x1c8] ;  /* 0x0001c80001077983 */ /* 0x000f240000100800 */
[----:B------:R-:W-:Y:S01]  /*fa30*/  F2FP.F16.F32.PACK_AB R21, RZ, R21 ;  /* 0x00000015ff15723e */ /* 0x000fe200000000ff */
[----:B----4-:R-:W-:Y:S01]  /*fa40*/  IMAD.X R7, R9, 0x1, R7, P1 ;  /* 0x0000000109077824 */ /* 0x010fe200008e0607 */
[----:B------:R-:W-:-:S04]  /*fa50*/  IADD3 R20, P1, R18, R20, RZ ;  /* 0x0000001412147210 */ /* 0x000fc80007f3e0ff */
[----:B------:R3:W-:Y:S02]  /*fa60*/  @P2 STG.E.U16 desc[UR52][R6.64], R21 ;  /* 0x0000001506002986 */ /* 0x0007e4000c101534 */
[----:B---3--:R-:W-:Y:S02]  /*fa70*/  IMAD.X R21, R19, 0x1, R4, P1 ;  /* 0x0000000113157824 */ /* 0x008fe400008e0604 */
[----:B------:R0:W5:Y:S01]  /*fa80*/  LDL.LU.64 R6, [R1+0x228] ;  /* 0x0002280001067983 */ /* 0x0001620000300a00 */
[----:B--2---:R-:W-:-:S05]  /*fa90*/  IMAD.WIDE.U32 R4, R5, UR42, R20 ;  /* 0x0000002a05047c25 */ /* 0x004fca000f8e0014 */
[----:B------:R-:W-:Y:S02]  /*faa0*/  IADD3 R21, R17, R5, RZ ;  /* 0x0000000511157210 */ /* 0x000fe40007ffe0ff */
[----:B------:R-:W-:-:S04]  /*fab0*/  LEA R20, P1, R4, R12, 0x1 ;  /* 0x0000000c04147211 */ /* 0x000fc800078208ff */
[----:B------:R-:W-:Y:S02]  /*fac0*/  LEA.HI.X R21, R4, R13, R21, 0x1, P1 ;  /* 0x0000000d04157211 */ /* 0x000fe400008f0c15 */
[----:B------:R0:W5:Y:S01]  /*fad0*/  LDL.LU.64 R4, [R1+0x220] ;  /* 0x0002200001047983 */ /* 0x0001620000300a00 */
[----:B------:R-:W-:Y:S01]  /*fae0*/  ISETP.GT.AND P6, PT, R0, 0x1, P3 ;  /* 0x000000010000780c */ /* 0x000fe20001fc4270 */
[----:B------:R-:W-:-:S12]  /*faf0*/  BSSY B1, `(.L_x_62) ;  /* 0x0000003000017945 */ /* 0x000fd80003800000 */
[----:B0-----:R-:W-:Y:S05]  /*fb00*/  @!P6 BRA `(.L_x_63) ;  /* 0x000000000004e947 */ /* 0x001fea0003800000 */
[----:B------:R0:W5:Y:S02]  /*fb10*/  LDG.E.LTC128B.U16 R15, desc[UR52][R20.64+0x2] ;  /* 0x00000234140f7981 */ /* 0x000164000c1e1520 */
.L_x_63:
[----:B------:R-:W-:Y:S05]  /*fb20*/  BSYNC B1 ;  /* 0x0000000000017941 */ /* 0x000fea0003800000 */
.L_x_62:
[----:B------:R-:W-:Y:S04]  /*fb30*/  STL [R1+0x238], R11 ;  /* 0x0002380b01007387 */ /* 0x000fe80000100800 */
[----:B------:R-:W-:Y:S04]  /*fb40*/  STL [R1+0x234], R10 ;  /* 0x0002340a01007387 */ /* 0x000fe80000100800 */
[----:B-----5:R2:W-:Y:S04]  /*fb50*/  STL [R1+0x230], R7 ;  /* 0x0002300701007387 */ /* 0x0205e80000100800 */
[----:B--2---:R-:W2:Y:S04]  /*fb60*/  LDL.LU R7, [R1+0x18c] ;  /* 0x00018c0001077983 */ /* 0x004ea80000300800 */
[----:B------:R-:W-:Y:S04]  /*fb70*/  STL [R1+0x22c], R6 ;  /* 0x00022c0601007387 */ /* 0x000fe80000100800 */
[----:B------:R3:W-:Y:S04]  /*fb80*/  STL [R1+0x228], R5 ;  /* 0x0002280501007387 */ /* 0x0007e80000100800 */
[----:B---3--:R-:W3:Y:S01]  /*fb90*/  LDL R5, [R1+0x1c8] ;  /* 0x0001c80001057983 */ /* 0x008ee20000100800 */
[----:B------:R-:W-:-:S02]  /*fba0*/  HADD2.F32 R11, -RZ, R15.H0_H0 ;  /* 0x2000000fff0b7230 */ /* 0x000fc40000004100 */
[----:B------:R-:W-:Y:S01]  /*fbb0*/  IMAD.U32 R10, RZ, RZ, UR8 ;  /* 0x00000008ff0a7e24 */ /* 0x000fe2000f8e00ff */
[----:B------:R4:W-:Y:S02]  /*fbc0*/  STL [R1+0x224], R4 ;  /* 0x0002240401007387 */ /* 0x0009e40000100800 */
[----:B------:R-:W-:Y:S01]  /*fbd0*/  FMUL R11, R11, R16 ;  /* 0x000000100b0b7220 */ /* 0x000fe20000400000 */
[----:B------:R-:W-:Y:S01]  /*fbe0*/  IMAD.SHL.U32 R10, R10, 0x10, RZ ;  /* 0x000000100a0a7824 */ /* 0x000fe200078e00ff */
[----:B------:R1:W-:Y:S04]  /*fbf0*/  STL [R1+0x220], R3 ;  /* 0x0002200301007387 */ /* 0x0003e80000100800 */
[----:B------:R-:W-:Y:S01]  /*fc00*/  IADD3 R8, P2, R10, R8, RZ ;  /* 0x000000080a087210 */ /* 0x000fe20007f5e0ff */
[----:B--2---:R-:W-:-:S02]  /*fc10*/  FFMA R7, R7, R2, R11 ;  /* 0x0000000207077223 */ /* 0x004fc4000000000b */
[----:B------:R2:W5:Y:S03]  /*fc20*/  LDL.LU R11, [R1+0x238] ;  /* 0x00023800010b7983 */ /* 0x0005660000300800 */
[----:B------:R-:W-:Y:S01]  /*fc30*/  F2FP.F16.F32.PACK_AB R6, RZ, R7 ;  /* 0x00000007ff06723e */ /* 0x000fe200000000ff */
[----:B------:R2:W5:Y:S03]  /*fc40*/  LDL.LU R10, [R1+0x234] ;  /* 0x00023400010a7983 */ /* 0x0005660000300800 */
[----:B----4-:R-:W-:Y:S01]  /*fc50*/  PRMT R4, R6, 0x7610, R4 ;  /* 0x0000761006047816 */ /* 0x010fe20000000004 */
[----:B------:R2:W5:Y:S03]  /*fc60*/  LDL.LU R7, [R1+0x230] ;  /* 0x0002300001077983 */ /* 0x0005660000300800 */
[----:B-1----:R-:W-:Y:S01]  /*fc70*/  PRMT R3, R4, 0x7610, R3 ;  /* 0x0000761004037816 */ /* 0x002fe20000000003 */
[----:B------:R2:W5:Y:S01]  /*fc80*/  LDL.LU R6, [R1+0x22c] ;  /* 0x00022c0001067983 */ /* 0x0005620000300800 */
[----:B------:R-:W-:-:S02]  /*fc90*/  ISETP.GT.AND P1, PT, R0, 0x8, P4 ;  /* 0x000000080000780c */ /* 0x000fc40002724270 */
[----:B---3--:R-:W-:Y:S02]  /*fca0*/  IADD3.X R9, R5, R9, RZ, P2, !PT ;  /* 0x0000000905097210 */ /* 0x008fe400017fe4ff */
[----:B------:R2:W5:Y:S04]  /*fcb0*/  LDL.LU R5, [R1+0x228] ;  /* 0x0002280001057983 */ /* 0x0005680000300800 */
[----:B------:R2:W5:Y:S04]  /*fcc0*/  LDL.LU R4, [R1+0x224] ;  /* 0x0002240001047983 */ /* 0x0005680000300800 */
[----:B------:R1:W-:Y:S04]  /*fcd0*/  @P6 STG.E.U16 desc[UR52][R8.64+0x2], R3 ;  /* 0x0000020308006986 */ /* 0x0003e8000c101534 */
[----:B-1----:R2:W5:Y:S01]  /*fce0*/  LDL.LU R3, [R1+0x220] ;  /* 0x0002200001037983 */ /* 0x0025620000300800 */
[----:B------:R-:W-:Y:S01]  /*fcf0*/  BSSY B1, `(.L_x_64) ;  /* 0x0000004000017945 */ /* 0x000fe20003800000 */
[----:B------:R-:W-:-:S03]  /*fd00*/  PRMT R8, R15, 0x7610, R8 ;  /* 0x000076100f087816 */ /* 0x000fc60000000008 */
[----:B------:R-:W-:Y:S05]  /*fd10*/  @!P1 BRA `(.L_x_65) ;  /* 0x0000000000049947 */ /* 0x000fea0003800000 */
[----:B------:R1:W5:Y:S02]  /*fd20*/  LDG.E.LTC128B.U16 R8, desc[UR52][R22.64+0x10] ;  /* 0x0000103416087981 */ /* 0x000364000c1e1520 */
.L_x_65:
[----:B------:R-:W-:Y:S05]  /*fd30*/  BSYNC B1 ;  /* 0x0000000000017941 */ /* 0x000fea0003800000 */
.L_x_64:
        /* <DEDUP_REMOVED lines=10> */
.L_x_67:
[----:B------:R-:W-:Y:S05]  /*fde0*/  BSYNC B1 ;  /* 0x0000000000017941 */ /* 0x000fea0003800000 */
.L_x_66:
[----:B------:R0:W-:Y:S04]  /*fdf0*/  STL [R1+0x220], R3 ;  /* 0x0002200301007387 */ /* 0x0001e80000100800 */
[----:B0-----:R-:W2:Y:S01]  /*fe00*/  LDL.LU R3, [R1+0x194] ;  /* 0x0001940001037983 */ /* 0x001ea20000300800 */
[----:B---3-5:R-:W-:-:S05]  /*fe10*/  HADD2.F32 R9, -RZ, R8.H0_H0 ;  /* 0x20000008ff097230 */ /* 0x028fca0000004100 */
[----:B------:R-:W-:Y:S01]  /*fe20*/  FMUL R9, R9, R16 ;  /* 0x0000001009097220 */ /* 0x000fe20000400000 */
[----:B------:R-:W-:-:S03]  /*fe30*/  ISETP.GT.AND P1, PT, R0, 0x8, P3 ;  /* 0x000000080000780c */ /* 0x000fc60001f24270 */
[----:B--2---:R-:W-:Y:S02]  /*fe40*/  FFMA R9, R3, R2, R9 ;  /* 0x0000000203097223 */ /* 0x004fe40000000009 */
[----:B------:R0:W5:Y:S01]  /*fe50*/  LDL.LU R3, [R1+0x220] ;  /* 0x0002200001037983 */ /* 0x0001620000300800 */
[----:B------:R-:W-:Y:S01]  /*fe60*/  BSSY B1, `(.L_x_68) ;  /* 0x0000006000017945 */ /* 0x000fe20003800000 */
[----:B------:R-:W-:Y:S02]  /*fe70*/  PRMT R15, R8, 0x7610, R15 ;  /* 0x00007610080f7816 */ /* 0x000fe4000000000f */
[----:B------:R-:W-:-:S05]  /*fe80*/  F2FP.F16.F32.PACK_AB R9, RZ, R9 ;  /* 0x00000009ff09723e */ /* 0x000fca00000000ff */
[----:B------:R0:W-:Y:S01]  /*fe90*/  @P2 STG.E.U16 desc[UR52][R232.64+0x12], R9 ;  /* 0x00001209e8002986 */ /* 0x0001e2000c101534 */
[----:B------:R-:W-:Y:S05]  /*fea0*/  @!P1 BRA `(.L_x_69) ;  /* 0x0000000000049947 */ /* 0x000fea0003800000 */
[----:B------:R2:W5:Y:S02]  /*feb0*/  LDG.E.LTC128B.U16 R15, desc[UR52][R20.64+0x10] ;  /* 0x00001034140f7981 */ /* 0x000564000c1e1520 */
.L_x_69:
[----:B------:R-:W-:Y:S05]  /*fec0*/  BSYNC B1 ;  /* 0x0000000000017941 */ /* 0x000fea0003800000 */
.L_x_68:
[----:B0-----:R-:W3:Y:S01]  /*fed0*/  LDL.LU R9, [R1+0x198] ;  /* 0x0001980001097983 */ /* 0x001ee20000300800 */
[----:B-----5:R-:W-:-:S03]  /*fee0*/  HADD2.F32 R8, -RZ, R15.H0_H0 ;  /* 0x2000000fff087230 */ /* 0x020fc60000004100 */
[----:B------:R0:W-:Y:S02]  /*fef0*/  STL [R1+0x22c], R10 ;  /* 0x00022c0a01007387 */ /* 0x0001e40000100800 */
[----:B------:R-:W-:Y:S02]  /*ff00*/  FMUL R8, R8, R16 ;  /* 0x0000001008087220 */ /* 0x000fe40000400000 */
[----:B------:R1:W-:Y:S01]  /*ff10*/  STL [R1+0x228], R7 ;  /* 0x0002280701007387 */ /* 0x0003e20000100800 */
[----:B0-----:R-:W-:-:S04]  /*ff20*/  IMAD.U32 R10, RZ, RZ, UR8 ;  /* 0x00000008ff0a7e24 */ /* 0x001fc8000f8e00ff */
[----:B------:R-:W-:Y:S01]  /*ff30*/  IMAD.SHL.U32 R10, R10, 0x100, RZ ;  /* 0x000001000a0a7824 */ /* 0x000fe200078e00ff */
[----:B-1----:R-:W4:Y:S04]  /*ff40*/  LDL.LU R7, [R1+0x1d4] ;  /* 0x0001d40001077983 */ /* 0x002f280000300800 */
[----:B------:R0:W-:Y:S04]  /*ff50*/  STL [R1+0x224], R6 ;  /* 0x0002240601007387 */ /* 0x0001e80000100800 */
[----:B------:R1:W-:Y:S01]  /*ff60*/  STL [R1+0x220], R3 ;  /* 0x0002200301007387 */ /* 0x0003e20000100800 */
[----:B---3--:R-:W-:Y:S01]  /*ff70*/  FFMA R9, R9, R2, R8 ;  /* 0x0000000209097223 */ /* 0x008fe20000000008 */
[----:B------:R-:W-:-:S04]  /*ff80*/  MOV R8, UR8 ;  /* 0x0000000800087c02 */ /* 0x000fc80008000f00 */
[----:B------:R-:W-:Y:S01]  /*ff90*/  F2FP.F16.F32.PACK_AB R9, RZ, R9 ;  /* 0x00000009ff09723e */ /* 0x000fe200000000ff */
[----:B------:R-:W-:-:S03]  /*ffa0*/  IMAD.SHL.U32 R8, R8, 0x10, RZ ;  /* 0x0000001008087824 */ /* 0x000fc600078e00ff */
[----:B0-----:R-:W-:Y:S02]  /*ffb0*/  PRMT R6, R9, 0x7610, R6 ;  /* 0x0000761009067816 */ /* 0x001fe40000000006 */
[----:B------:R-:W-:Y:S02]  /*ffc0*/  IADD3 R8, P2, P6, R8, R4, R10 ;  /* 0x0000000408087210 */ /* 0x000fe40007e5e00a */
[----:B------:R0:W5:Y:S04]  /*ffd0*/  LDL.LU R10, [R1+0x22c] ;  /* 0x00022c00010a7983 */ /* 0x0001680000300800 */
[----:B------:R-:W4:Y:S01]  /*ffe0*/  LDL R9, [R1+0x1c8] ;  /* 0x0001c80001097983 */ /* 0x000f220000100800 */
[----:B-1----:R-:W-:Y:S02]  /*fff0*/  PRMT R3, R6, 0x7610, R3 ;  /* 0x0000761006037816 */ /* 0x002fe40000000003 */
[----:B----4-:R-:W-:-:S02]  /*10000*/  IADD3.X R9, R9, R5, R7, P2, P6 ;  /* 0x0000000509097210 */ /* 0x010fc400017ec407 */
[----:B------:R0:W5:Y:S01]  /*10010*/  LDL.LU R7, [R1+0x228] ;  /* 0x0002280001077983 */ /* 0x0001620000300800 */
[----:B------:R-:W-:-:S03]  /*10020*/  ISETP.GT.AND P2, PT, R0, 0x9, P3 ;  /* 0x000000090000780c */ /* 0x000fc60001f44270 */
[----:B------:R0:W5:Y:S04]  /*10030*/  LDL.LU R6, [R1+0x224] ;  /* 0x0002240001067983 */ /* 0x0001680000300800 */
[----:B------:R1:W-:Y:S04]  /*10040*/  @P1 STG.E.U16 desc[UR52][R8.64+0x10], R3 ;  /* 0x0000100308001986 */ /* 0x0003e8000c101534 */
[----:B-1----:R0:W5:Y:S01]  /*10050*/  LDL.LU R3, [R1+0x220] ;  /* 0x0002200001037983 */ /* 0x0021620000300800 */
[----:B------:R-:W-:Y:S04]  /*10060*/  BSSY B1, `(.L_x_70) ;  /* 0x0000003000017945 */ /* 0x000fe80003800000 */
[----:B------:R-:W-:Y:S05]  /*10070*/  @!P2 BRA `(.L_x_71) ;  /* 0x000000000004a947 */ /* 0x000fea0003800000 */
[----:B------:R1:W5:Y:S02]  /*10080*/  LDG.E.LTC128B.U16 R15, desc[UR52][R20.64+0x12] ;  /* 0x00001234140f7981 */ /* 0x000364000c1e1520 */
.L_x_71:
[----:B------:R-:W-:Y:S05]  /*10090*/  BSYNC B1 ;  /* 0x0000000000017941 */ /* 0x000fea0003800000 */
.L_x_70:
[----:B-----5:R-:W-:Y:S04]  /*100a0*/  STL [R1+0x230], R7 ;  /* 0x0002300701007387 */ /* 0x020fe80000100800 */
[----:B------:R3:W-:Y:S04]  /*100b0*/  STL [R1+0x22c], R6 ;  /* 0x00022c0601007387 */ /* 0x0007e80000100800 */
[----:B---3--:R-:W3:Y:S01]  /*100c0*/  LDL.LU R6, [R1+0x19c] ;  /* 0x00019c0001067983 */ /* 0x008ee20000300800 */
[----:B------:R-:W-:-:S03]  /*100d0*/  HADD2.F32 R7, -RZ, R15.H0_H0 ;  /* 0x2000000fff077230 */ /* 0x000fc60000004100 */
[----:B------:R4:W-:Y:S02]  /*100e0*/  STL [R1+0x228], R5 ;  /* 0x0002280501007387 */ /* 0x0009e40000100800 */
[----:B------:R-:W-:Y:S02]  /*100f0*/  FMUL R7, R7, R16 ;  /* 0x0000001007077220 */ /* 0x000fe40000400000 */
[----:B------:R0:W-:Y:S04]  /*10100*/  STL [R1+0x224], R4 ;  /* 0x0002240401007387 */ /* 0x0001e80000100800 */
[----:B------:R2:W-:Y:S01]  /*10110*/  STL [R1+0x220], R3 ;  /* 0x0002200301007387 */ /* 0x0005e20000100800 */
[----:B---3--:R-:W-:-:S03]  /*10120*/  FFMA R6, R6, R2, R7 ;  /* 0x0000000206067223 */ /* 0x008fc60000000007 */
[----:B------:R3:W5:Y:S02]  /*10130*/  LDL.LU R7, [R1+0x230] ;  /* 0x0002300001077983 */ /* 0x0007640000300800 */
[----:B----4-:R-:W-:Y:S02]  /*10140*/  F2FP.F16.F32.PACK_AB R5, RZ, R6 ;  /* 0x00000006ff05723e */ /* 0x010fe400000000ff */
[----:B------:R3:W5:Y:S02]  /*10150*/  LDL.LU R6, [R1+0x22c] ;  /* 0x00022c0001067983 */ /* 0x0007640000300800 */
[----:B0-----:R-:W-:Y:S02]  /*10160*/  PRMT R4, R5, 0x7610, R4 ;  /* 0x0000761005047816 */ /* 0x001fe40000000004 */
[----:B------:R3:W5:Y:S01]  /*10170*/  LDL.LU R5, [R1+0x228] ;  /* 0x0002280001057983 */ /* 0x0007620000300800 */
[----:B------:R-:W-:Y:S02]  /*10180*/  ISETP.GT.AND P1, PT, R0, 0x10, P4 ;  /* 0x000000100000780c */ /* 0x000fe40002724270 */
[----:B--2---:R-:W-:-:S02]  /*10190*/  PRMT R3, R4, 0x7610, R3 ;  /* 0x0000761004037816 */ /* 0x004fc40000000003 */
[----:B------:R3:W5:Y:S04]  /*101a0*/  LDL.LU R4, [R1+0x224] ;  /* 0x0002240001047983 */ /* 0x0007680000300800 */
[----:B------:R0:W-:Y:S04]  /*101b0*/  @P2 STG.E.U16 desc[UR52][R8.64+0x12], R3 ;  /* 0x0000120308002986 */ /* 0x0001e8000c101534 */
[----:B0-----:R3:W5:Y:S01]  /*101c0*/  LDL.LU R3, [R1+0x220] ;  /* 0x0002200001037983 */ /* 0x0017620000300800 */
[----:B------:R-:W-:Y:S04]  /*101d0*/  BSSY B1, `(.L_x_72) ;  /* 0x0000003000017945 */ /* 0x000fe80003800000 */
[----:B------:R-:W-:Y:S05]  /*101e0*/  @!P1 BRA `(.L_x_73) ;  /* 0x0000000000049947 */ /* 0x000fea0003800000 */
[----:B------:R0:W5:Y:S02]  /*101f0*/  LDG.E.LTC128B.U16 R15, desc[UR52][R22.64+0x20] ;  /* 0x00002034160f7981 */ /* 0x000164000c1e1520 */
.L_x_73:
[----:B------:R-:W-:Y:S05]  /*10200*/  BSYNC B1 ;  /* 0x0000000000017941 */ /* 0x000fea0003800000 */
.L_x_72:
[----:B-----5:R-:W-:Y:S04]  /*10210*/  STL [R1+0x230], R7 ;  /* 0x0002300701007387 */ /* 0x020fe80000100800 */
[----:B------:R2:W-:Y:S04]  /*10220*/  STL [R1+0x22c], R6 ;  /* 0x00022c0601007387 */ /* 0x0005e80000100800 */
[----:B--2---:R-:W2:Y:S01]  /*10230*/  LDL.LU R6, [R1+0x1a0] ;  /* 0x0001a00001067983 */ /* 0x004ea20000300800 */
[----:B------:R-:W-:-:S03]  /*10240*/  HADD2.F32 R7, -RZ, R15.H0_H0 ;  /* 0x2000000fff077230 */ /* 0x000fc60000004100 */
[----:B------:R4:W-:Y:S02]  /*10250*/  STL [R1+0x228], R5 ;  /* 0x0002280501007387 */ /* 0x0009e40000100800 */
[----:B------:R-:W-:Y:S02]  /*10260*/  FMUL R7, R7, R16 ;  /* 0x0000001007077220 */ /* 0x000fe40000400000 */
[----:B------:R1:W-:Y:S04]  /*10270*/  STL [R1+0x224], R4 ;  /* 0x0002240401007387 */ /* 0x0003e80000100800 */
[----:B------:R3:W-:Y:S01]  /*10280*/  STL [R1+0x220], R3 ;  /* 0x0002200301007387 */ /* 0x0007e20000100800 */
[----:B--2---:R-:W-:-:S03]  /*10290*/  FFMA R6, R6, R2, R7 ;  /* 0x0000000206067223 */ /* 0x004fc60000000007 */
[----:B------:R2:W5:Y:S02]  /*102a0*/  LDL.LU R7, [R1+0x230] ;  /* 0x0002300001077983 */ /* 0x0005640000300800 */
[----:B----4-:R-:W-:Y:S02]  /*102b0*/  F2FP.F16.F32.PACK_AB R5, RZ, R6 ;  /* 0x00000006ff05723e */ /* 0x010fe400000000ff */
[----:B------:R2:W5:Y:S02]  /*102c0*/  LDL.LU R6, [R1+0x22c] ;  /* 0x00022c0001067983 */ /* 0x0005640000300800 */
[----:B-1----:R-:W-:Y:S02]  /*102d0*/  PRMT R4, R5, 0x7610, R4 ;  /* 0x0000761005047816 */ /* 0x002fe40000000004 */
[----:B------:R2:W5:Y:S01]  /*102e0*/  LDL.LU R5, [R1+0x228] ;  /* 0x0002280001057983 */ /* 0x0005620000300800 */
[----:B------:R-:W-:Y:S02]  /*102f0*/  ISETP.GT.AND P2, PT, R0, 0x11, P4 ;  /* 0x000000110000780c */ /* 0x000fe40002744270 */
[----:B---3--:R-:W-:-:S02]  /*10300*/  PRMT R3, R4, 0x7610, R3 ;  /* 0x0000761004037816 */ /* 0x008fc40000000003 */
[----:B------:R2:W5:Y:S04]  /*10310*/  LDL.LU R4, [R1+0x224] ;  /* 0x0002240001047983 */ /* 0x0005680000300800 */
[----:B------:R1:W-:Y:S04]  /*10320*/  @P1 STG.E.U16 desc[UR52][R232.64+0x20], R3 ;  /* 0x00002003e8001986 */ /* 0x0003e8000c101534 */
[----:B-1----:R2:W5:Y:S01]  /*10330*/  LDL.LU R3, [R1+0x220] ;  /* 0x0002200001037983 */ /* 0x0025620000300800 */
[----:B------:R-:W-:Y:S04]  /*10340*/  BSSY B1, `(.L_x_74) ;  /* 0x0000003000017945 */ /* 0x000fe80003800000 */
[----:B------:R-:W-:Y:S05]  /*10350*/  @!P2 BRA `(.L_x_75) ;  /* 0x000000000004a947 */ /* 0x000fea0003800000 */
[----:B------:R1:W5:Y:S02]  /*10360*/  LDG.E.LTC128B.U16 R15, desc[UR52][R22.64+0x22] ;  /* 0x00002234160f7981 */ /* 0x000364000c1e1520 */
.L_x_75:
[----:B------:R-:W-:Y:S05]  /*10370*/  BSYNC B1 ;  /* 0x0000000000017941 */ /* 0x000fea0003800000 */
.L_x_74:
        /* <DEDUP_REMOVED lines=22> */
.L_x_77:
[----:B------:R-:W-:Y:S05]  /*104e0*/  BSYNC B1 ;  /* 0x0000000000017941 */ /* 0x000fea0003800000 */
.L_x_76:
        /* <DEDUP_REMOVED lines=22> */
.L_x_79:
[----:B------:R-:W-:Y:S05]  /*10650*/  BSYNC B1 ;  /* 0x0000000000017941 */ /* 0x000fea0003800000 */
.L_x_78:
        /* <DEDUP_REMOVED lines=22> */
.L_x_81:
[----:B------:R-:W-:Y:S05]  /*107c0*/  BSYNC B1 ;  /* 0x0000000000017941 */ /* 0x000fea0003800000 */
.L_x_80:
        /* <DEDUP_REMOVED lines=22> */
.L_x_83:
[----:B------:R-:W-:Y:S05]  /*10930*/  BSYNC B1 ;  /* 0x0000000000017941 */ /* 0x000fea0003800000 */
.L_x_82:
        /* <DEDUP_REMOVED lines=22> */
.L_x_85:
[----:B------:R-:W-:Y:S05]  /*10aa0*/  BSYNC B1 ;  /* 0x0000000000017941 */ /* 0x000fea0003800000 */
.L_x_84:
        /* <DEDUP_REMOVED lines=8> */
[----:B------:R-:W-:Y:S01]  /*10b30*/  ISETP.GT.AND P2, PT, R0, 0x19, P3 ;  /* 0x000000190000780c */ /* 0x000fe20001f44270 */
[----:B------:R-:W-:Y:S01]  /*10b40*/  BSSY B1, `(.L_x_86) ;  /* 0x000000f000017945 */ /* 0x000fe20003800000 */
[----:B--2---:R-:W-:-:S02]  /*10b50*/  FFMA R6, R6, R2, R7 ;  /* 0x0000000206067223 */ /* 0x004fc40000000007 */
[----:B------:R2:W5:Y:S03]  /*10b60*/  LDL.LU R7, [R1+0x230] ;  /* 0x0002300001077983 */ /* 0x0005660000300800 */
[----:B----4-:R-:W-:Y:S02]  /*10b70*/  F2FP.F16.F32.PACK_AB R5, RZ, R6 ;  /* 0x00000006ff05723e */ /* 0x010fe400000000ff */
[----:B------:R2:W5:Y:S02]  /*10b80*/  LDL.LU R6, [R1+0x22c] ;  /* 0x00022c0001067983 */ /* 0x0005640000300800 */
[----:B-1----:R-:W-:Y:S02]  /*10b90*/  PRMT R4, R5, 0x7610, R4 ;  /* 0x0000761005047816 */ /* 0x002fe40000000004 */
[----:B------:R2:W5:Y:S02]  /*10ba0*/  LDL.LU R5, [R1+0x228] ;  /* 0x0002280001057983 */ /* 0x0005640000300800 */
[----:B---3--:R-:W-:-:S02]  /*10bb0*/  PRMT R3, R4, 0x7610, R3 ;  /* 0x0000761004037816 */ /* 0x008fc40000000003 */
[----:B------:R2:W5:Y:S04]  /*10bc0*/  LDL.LU R4, [R1+0x224] ;  /* 0x0002240001047983 */ /* 0x0005680000300800 */
[----:B------:R1:W-:Y:S04]  /*10bd0*/  @P1 STG.E.U16 desc[UR52][R8.64+0x30], R3 ;  /* 0x0000300308001986 */ /* 0x0003e8000c101534 */
[----:B-1----:R2:W5:Y:S04]  /*10be0*/  LDL.LU R3, [R1+0x220] ;  /* 0x0002200001037983 */ /* 0x0025680000300800 */
[----:B------:R2:W-:Y:S01]  /*10bf0*/  STL.S16 [R1+0x188], R15 ;  /* 0x0001880f01007387 */ /* 0x0005e20000100600 */
[----:B------:R-:W-:Y:S05]  /*10c00*/  @!P2 BRA `(.L_x_87) ;  /* 0x000000000008a947 */ /* 0x000fea0003800000 */
[----:B--2---:R-:W2:Y:S04]  /*10c10*/  LDG.E.LTC128B.U16 R15, desc[UR52][R20.64+0x32] ;  /* 0x00003234140f7981 */ /* 0x004ea8000c1e1520 */
[----:B--2---:R1:W-:Y:S02]  /*10c20*/  STL [R1+0x188], R15 ;  /* 0x0001880f01007387 */ /* 0x0043e40000100800 */
.L_x_87:
[----:B------:R-:W-:Y:S05]  /*10c30*/  BSYNC B1 ;  /* 0x0000000000017941 */ /* 0x000fea0003800000 */
.L_x_86:
[----:B------:R3:W-:Y:S04]  /*10c40*/  STL.64 [R1+0x260], R32 ;  /* 0x0002602001007387 */ /* 0x0007e80000100a00 */
[----:B---3--:R-:W3:Y:S04]  /*10c50*/  LDL.LU R33, [R1+0x1bc] ;  /* 0x0001bc0001217983 */ /* 0x008ee80000300800 */
[----:B------:R4:W-:Y:S04]  /*10c60*/  STL [R1+0x258], R30 ;  /* 0x0002581e01007387 */ /* 0x0009e80000100800 */
[----:B----4-:R-:W4:Y:S04]  /*10c70*/  LDL.LU R30, [R1+0x140] ;  /* 0x00014000011e7983 */ /* 0x010f280000300800 */
[----:B------:R-:W-:Y:S04]  /*10c80*/  STL.64 [R1+0x250], R28 ;  /* 0x0002501c01007387 */ /* 0x000fe80000100a00 */
[----:B------:R-:W-:Y:S04]  /*10c90*/  STL [R1+0x248], R25 ;  /* 0x0002481901007387 */ /* 0x000fe80000100800 */
[----:B------:R-:W-:Y:S04]  /*10ca0*/  STL.64 [R1+0x240], R26 ;  /* 0x0002401a01007387 */ /* 0x000fe80000100a00 */
[----:B------:R-:W-:Y:S04]  /*10cb0*/  STL [R1+0x23c], R24 ;  /* 0x00023c1801007387 */ /* 0x000fe80000100800 */
[----:B------:R-:W-:Y:S04]  /*10cc0*/  STL [R1+0x238], R11 ;  /* 0x0002380b01007387 */ /* 0x000fe80000100800 */
[----:B------:R0:W-:Y:S04]  /*10cd0*/  STL.64 [R1+0x230], R22 ;  /* 0x0002301601007387 */ /* 0x0001e80000100a00 */
[----:B0-----:R-:W1:Y:S04]  /*10ce0*/  LDL.LU R22, [R1+0x188] ;  /* 0x0001880001167983 */ /* 0x001e680000300800 */
[----:B------:R-:W4:Y:S04]  /*10cf0*/  LDL R23, [R1+0x208] ;  /* 0x0002080001177983 */ /* 0x000f280000100800 */
[----:B------:R0:W-:Y:S04]  /*10d00*/  STL.64 [R1+0x228], R20 ;  /* 0x0002281401007387 */ /* 0x0001e80000100a00 */
[----:B0-----:R-:W4:Y:S01]  /*10d10*/  LDL.LU.64 R20, [R1+0x200] ;  /* 0x0002000001147983 */ /* 0x001f220000300a00 */
[----:B------:R-:W-:-:S03]  /*10d20*/  IADD3 R25, P1, R14, 0x100, RZ ;  /* 0x000001000e197810 */ /* 0x000fc60007f3e0ff */
[----:B------:R-:W-:Y:S02]  /*10d30*/  STL [R1+0x220], R10 ;  /* 0x0002200a01007387 */ /* 0x000fe40000100800 */
[----:B------:R-:W-:Y:S02]  /*10d40*/  IMAD.X R14, RZ, RZ, UR7, P1 ;  /* 0x00000007ff0e7e24 */ /* 0x000fe400088e06ff */
[----:B------:R-:W4:Y:S02]  /*10d50*/  LDL.LU.64 R28, [R1+0x1c0] ;  /* 0x0001c000011c7983 */ /* 0x000f240000300a00 */
[----:B-----5:R-:W-:Y:S02]  /*10d60*/  IMAD R14, R14, R6, RZ ;  /* 0x000000060e0e7224 */ /* 0x020fe400078e02ff */
[----:B------:R-:W4:Y:S02]  /*10d70*/  LDL.LU.64 R26, [R1+0x210] ;  /* 0x00021000011a7983 */ /* 0x000f240000300a00 */
[----:B------:R-:W-:-:S02]  /*10d80*/  IMAD R11, R25, R7, R14 ;  /* 0x00000007190b7224 */ /* 0x000fc400078e020e */
[----:B-12---:R-:W-:-:S05]  /*10d90*/  HADD2.F32 R15, -RZ, R22.H0_H0 ;  /* 0x20000016ff0f7230 */ /* 0x006fca0000004100 */
[----:B------:R-:W-:-:S04]  /*10da0*/  FMUL R15, R15, R16 ;  /* 0x000000100f0f7220 */ /* 0x000fc80000400000 */
[----:B---3--:R-:W-:-:S05]  /*10db0*/  FFMA R15, R33, R2, R15 ;  /* 0x00000002210f7223 */ /* 0x008fca000000000f */
[----:B------:R-:W-:-:S05]  /*10dc0*/  F2FP.F16.F32.PACK_AB R15, RZ, R15 ;  /* 0x0000000fff0f723e */ /* 0x000fca00000000ff */
[----:B------:R0:W-:Y:S01]  /*10dd0*/  @P2 STG.E.U16 desc[UR52][R8.64+0x32], R15 ;  /* 0x0000320f08002986 */ /* 0x0001e2000c101534 */
[----:B------:R-:W-:Y:S01]  /*10de0*/  ISETP.GT.AND P2, PT, R3, 0x100, PT ;  /* 0x000001000300780c */ /* 0x000fe20003f44270 */
[----:B----4-:R-:W-:-:S03]  /*10df0*/  IMAD.WIDE.U32 R32, R25, R6, R20 ;  /* 0x0000000619207225 */ /* 0x010fc600078e0014 */
[----:B------:R-:W-:Y:S02]  /*10e00*/  ISETP.GT.AND P6, PT, R0, RZ, P2 ;  /* 0x000000ff0000720c */ /* 0x000fe400017c4270 */
[----:B------:R-:W-:Y:S02]  /*10e10*/  IADD3 R7, R33, R11, RZ ;  /* 0x0000000b21077210 */ /* 0x000fe40007ffe0ff */
[----:B------:R-:W-:-:S04]  /*10e20*/  LEA R14, P1, R32, R12, 0x1 ;  /* 0x0000000c200e7211 */ /* 0x000fc800078208ff */
[--C-:B0-----:R-:W-:Y:S02]  /*10e30*/  LEA.HI.X R15, R32, R13, R7.reuse, 0x1, P1 ;  /* 0x0000000d200f7211 */ /* 0x101fe400008f0c07 */
[----:B------:R-:W-:Y:S01]  /*10e40*/  PRMT R7, R22, 0x7610, R7 ;  /* 0x0000761016077816 */ /* 0x000fe20000000007 */
[----:B------:R-:W5:Y:S05]  /*10e50*/  LDL.LU.64 R32, [R1+0x260] ;  /* 0x0002600001207983 */ /* 0x000f6a0000300a00 */
[----:B------:R0:W2:Y:S02]  /*10e60*/  @P6 LDG.E.LTC128B.U16 R7, desc[UR52][R14.64] ;  /* 0x000000340e076981 */ /* 0x0000a4000c1e1520 */
[----:B0-----:R-:W-:-:S04]  /*10e70*/  IMAD.WIDE.U32 R14, R25, R6, R18 ;  /* 0x00000006190e7225 */ /* 0x001fc800078e0012 */
[----:B------:R-:W-:Y:S02]  /*10e80*/  IMAD.IADD R15, R11, 0x1, R15 ;  /* 0x000000010b0f7824 */ /* 0x000fe400078e020f */
[----:B------:R-:W-:-:S04]  /*10e90*/  IMAD.WIDE.U32 R22, R23, UR42, R14 ;  /* 0x0000002a17167c25 */ /* 0x000fc8000f8e000e */
[----:B------:R-:W-:Y:S02]  /*10ea0*/  IMAD.IADD R15, R17, 0x1, R23 ;  /* 0x00000001110f7824 */ /* 0x000fe400078e0217 */
[----:B------:R-:W-:Y:S01]  /*10eb0*/  IMAD.U32 R23, RZ, RZ, UR8 ;  /* 0x00000008ff177e24 */ /* 0x000fe2000f8e00ff */
[----:B--2---:R0:W-:Y:S02]  /*10ec0*/  STL [R1+0x188], R7 ;  /* 0x0001880701007387 */ /* 0x0041e40000100800 */
[----:B0-----:R-:W-:-:S05]  /*10ed0*/  HADD2.F32 R7, -RZ, R7.H0_H0 ;  /* 0x20000007ff077230 */ /* 0x001fca0000004100 */
[----:B------:R-:W-:-:S04]  /*10ee0*/  FMUL R7, R7, R16 ;  /* 0x0000001007077220 */ /* 0x000fc80000400000 */
[----:B------:R-:W-:Y:S01]  /*10ef0*/  FFMA R7, R30, R2, R7 ;  /* 0x000000021e077223 */ /* 0x000fe20000000007 */
[----:B------:R-:W-:-:S05]  /*10f00*/  IMAD.U32 R30, RZ, RZ, UR9 ;  /* 0x00000009ff1e7e24 */ /* 0x000fca000f8e00ff */
[----:B------:R-:W-:Y:S02]  /*10f10*/  SHF.L.U64.HI R23, R23, 0x9, R30 ;  /* 0x0000000917177819 */ /* 0x000fe4000001021e */
[----:B------:R0:W5:Y:S04]  /*10f20*/  LDL.LU R30, [R1+0x258] ;  /* 0x00025800011e7983 */ /* 0x0001680000300800 */
[----:B------:R1:W-:Y:S04]  /*10f30*/  STL [R1+0x194], R23 ;  /* 0x0001941701007387 */ /* 0x0003e80000100800 */
[----:B-1----:R-:W2:Y:S01]  /*10f40*/  LDL R23, [R1+0x194] ;  /* 0x0001940001177983 */ /* 0x002ea20000100800 */
[----:B------:R-:W-:-:S04]  /*10f50*/  LEA R14, P1, R22, R12, 0x1 ;  /* 0x0000000c160e7211 */ /* 0x000fc800078208ff */
[----:B------:R-:W-:Y:S02]  /*10f60*/  LEA.HI.X R15, R22, R13, R15, 0x1, P1 ;  /* 0x0000000d160f7211 */ /* 0x000fe400008f0c0f */
[----:B------:R-:W-:Y:S02]  /*10f70*/  MOV R22, UR8 ;  /* 0x0000000800167c02 */ /* 0x000fe40008000f00 */
[----:B------:R-:W-:Y:S02]  /*10f80*/  F2FP.F16.F32.PACK_AB R7, RZ, R7 ;  /* 0x00000007ff07723e */ /* 0x000fe400000000ff */
[----:B------:R-:W-:Y:S02]  /*10f90*/  SHF.L.U32 R22, R22, 0x9, RZ ;  /* 0x0000000916167819 */ /* 0x000fe400000006ff */
[----:B------:R-:W-:Y:S01]  /*10fa0*/  PRMT R24, R7, 0x7610, R24 ;  /* 0x0000761007187816 */ /* 0x000fe20000000018 */
[----:B------:R-:W-:Y:S01]  /*10fb0*/  IMAD.WIDE.U32 R6, R25, R6, R28 ;  /* 0x0000000619067225 */ /* 0x000fe200078e001c */
[----:B------:R-:W-:Y:S01]  /*10fc0*/  IADD3 R22, P1, R22, R4, RZ ;  /* 0x0000000416167210 */ /* 0x000fe20007f3e0ff */
[----:B------:R0:W5:Y:S01]  /*10fd0*/  LDL.LU.64 R28, [R1+0x250] ;  /* 0x00025000011c7983 */ /* 0x0001620000300a00 */
[----:B------:R-:W-:Y:S01]  /*10fe0*/  PRMT R10, R24, 0x7610, R10 ;  /* 0x00007610180a7816 */ /* 0x000fe2000000000a */
[----:B------:R-:W-:-:S02]  /*10ff0*/  IMAD.IADD R7, R11, 0x1, R7 ;  /* 0x000000010b077824 */ /* 0x000fc400078e0207 */
[----:B------:R0:W5:Y:S01]  /*11000*/  LDL.LU R25, [R1+0x248] ;  /* 0x0002480001197983 */ /* 0x0001620000300800 */
[----:B--2---:R-:W-:Y:S01]  /*11010*/  IMAD.X R23, R23, 0x1, R5, P1 ;  /* 0x0000000117177824 */ /* 0x004fe200008e0605 */
[----:B------:R-:W-:Y:S02]  /*11020*/  IADD3 R24, P1, R26, R6, RZ ;  /* 0x000000061a187210 */ /* 0x000fe40007f3e0ff */
[----:B------:R0:W5:Y:S04]  /*11030*/  LDL.LU.64 R26, [R1+0x240] ;  /* 0x00024000011a7983 */ /* 0x0001680000300a00 */
[----:B------:R1:W-:Y:S04]  /*11040*/  STL [R1+0x18c], R24 ;  /* 0x00018c1801007387 */ /* 0x0003e80000100800 */
[----:B------:R2:W-:Y:S04]  /*11050*/  @P6 STG.E.U16 desc[UR52][R22.64], R10 ;  /* 0x0000000a16006986 */ /* 0x0005e8000c101534 */
[----:B-1----:R0:W5:Y:S04]  /*11060*/  LDL.LU R24, [R1+0x23c] ;  /* 0x00023c0001187983 */ /* 0x0021680000300800 */
[----:B------:R0:W5:Y:S01]  /*11070*/  LDL.LU R11, [R1+0x238] ;  /* 0x00023800010b7983 */ /* 0x0001620000300800 */
[----:B--2---:R-:W-:-:S03]  /*11080*/  IADD3.X R10, R7, R21, RZ, P1, !PT ;  /* 0x00000015070a7210 */ /* 0x004fc60000ffe4ff */
[----:B------:R1:W-:Y:S04]  /*11090*/  STL.64 [R1+0x180], R22 ;  /* 0x0001801601007387 */ /* 0x0003e80000100a00 */
[----:B-1----:R0:W5:Y:S04]  /*110a0*/  LDL.LU.64 R22, [R1+0x230] ;  /* 0x0002300001167983 */ /* 0x0021680000300a00 */
[----:B------:R0:W5:Y:S04]  /*110b0*/  LDL.LU.64 R20, [R1+0x228] ;  /* 0x0002280001147983 */ /* 0x0001680000300a00 */
[----:B------:R1:W-:Y:S04]  /*110c0*/  STL [R1+0x198], R10 ;  /* 0x0001980a01007387 */ /* 0x0003e80000100800 */
[----:B-1----:R0:W5:Y:S01]  /*110d0*/  LDL.LU R10, [R1+0x220] ;  /* 0x00022000010a7983 */ /* 0x0021620000300800 */
[----:B------:R-:W-:Y:S01]  /*110e0*/  ISETP.GT.AND P6, PT, R0, 0x1, P2 ;  /* 0x000000010000780c */ /* 0x000fe200017c4270 */
[----:B------:R-:W-:Y:S01]  /*110f0*/  BSSY B1, `(.L_x_88) ;  /* 0x0000007000017945 */ /* 0x000fe20003800000 */
[----:B------:R-:W-:-:S11]  /*11100*/  IADD3 R6, P1, R18, R6, RZ ;  /* 0x0000000612067210 */ /* 0x000fd60007f3e0ff */
[----:B0-----:R-:W-:Y:S05]  /*11110*/  @!P6 BRA `(.L_x_89) ;  /* 0x000000000010e947 */ /* 0x001fea0003800000 */
[----:B------:R0:W-:Y:S04]  /*11120*/  STL [R1+0x220], R0 ;  /* 0x0002200001007387 */ /* 0x0001e80000100800 */
[----:B0-----:R-:W2:Y:S04]  /*11130*/  LDG.E.LTC128B.U16 R0, desc[UR52][R14.64+0x2] ;  /* 0x000002340e007981 */ /* 0x001ea8000c1e1520 */
[----:B--2---:R0:W-:Y:S04]  /*11140*/  STL [R1+0x188], R0 ;  /* 0x0001880001007387 */ /* 0x0041e80000100800 */
[----:B0-----:R0:W5:Y:S02]  /*11150*/  LDL.LU R0, [R1+0x220] ;  /* 0x0002200001007983 */ /* 0x0011640000300800 */
.L_x_89:
[----:B------:R-:W-:Y:S05]  /*11160*/  BSYNC B1 ;  /* 0x0000000000017941 */ /* 0x000fea0003800000 */
.L_x_88:
[----:B------:R-:W2:Y:S04]  /*11170*/  LDL R18, [R1+0x188] ;  /* 0x0001880001127983 */ /* 0x000ea80000100800 */
[----:B-----5:R1:W-:Y:S04]  /*11180*/  STL.64 [R1+0x228], R10 ;  /* 0x0002280a01007387 */ /* 0x0203e80000100a00 */
[----:B-1----:R-:W3:Y:S04]  /*11190*/  LDL.LU R10, [R1+0x144] ;  /* 0x00014400010a7983 */ /* 0x002ee80000300800 */
[----:B------:R-:W4:Y:S01]  /*111a0*/  LDL.LU R11, [R1+0x208] ;  /* 0x00020800010b7983 */ /* 0x000f220000300800 */
[----:B------:R-:W-:-:S03]  /*111b0*/  IMAD.X R7, R19, 0x1, R7, P1 ;  /* 0x0000000113077824 */ /* 0x000fc600008e0607 */
[----:B------:R1:W-:Y:S04]  /*111c0*/  STL.64 [R1+0x220], R8 ;  /* 0x0002200801007387 */ /* 0x0003e80000100a00 */
[----:B-1----:R-:W3:Y:S04]  /*111d0*/  LDL.64 R8, [R1+0x180] ;  /* 0x0001800001087983 */ /* 0x002ee80000100a00 */
[----:B------:R-:W3:Y:S01]  /*111e0*/  LDL.LU R19, [R1+0x18c] ;  /* 0x00018c0001137983 */ /* 0x000ee20000300800 */
[----:B--2---:R-:W-:Y:S02]  /*111f0*/  HADD2.F32 R18, -RZ, R18.H0_H0 ;  /* 0x20000012ff127230 */ /* 0x004fe40000004100 */
[----:B----4-:R-:W-:-:S02]  /*11200*/  IMAD.WIDE.U32 R6, R11, UR42, R6 ;  /* 0x0000002a0b067c25 */ /* 0x010fc4000f8e0006 */
[----:B------:R-:W2:Y:S02]  /*11210*/  LDL.LU R11, [R1+0x198] ;  /* 0x00019800010b7983 */ /* 0x000ea40000300800 */
[----:B------:R-:W-:-:S04]  /*11220*/  FMUL R18, R18, R16 ;  /* 0x0000001012127220 */ /* 0x000fc80000400000 */
[----:B---3--:R-:W-:Y:S01]  /*11230*/  FFMA R18, R10, R2, R18 ;  /* 0x000000020a127223 */ /* 0x008fe20000000012 */
[----:B------:R-:W-:Y:S01]  /*11240*/  IMAD.IADD R17, R17, 0x1, R7 ;  /* 0x0000000111117824 */ /* 0x000fe200078e0207 */
[----:B------:R-:W-:-:S03]  /*11250*/  LEA R10, P1, R19, R12, 0x1 ;  /* 0x0000000c130a7211 */ /* 0x000fc600078208ff */
[----:B------:R-:W-:Y:S02]  /*11260*/  F2FP.F16.F32.PACK_AB R18, RZ, R18 ;  /* 0x00000012ff12723e */ /* 0x000fe400000000ff */
[----:B------:R-:W-:Y:S02]  /*11270*/  @P6 MOV R7, R9 ;  /* 0x0000000900076202 */ /* 0x000fe40000000f00 */
[----:B--2---:R-:W-:Y:S02]  /*11280*/  LEA.HI.X R11, R19, R13, R11, 0x1, P1 ;  /* 0x0000000d130b7211 */ /* 0x004fe400008f0c0b */
[----:B------:R-:W-:-:S04]  /*11290*/  LEA R12, P1, R6, R12, 0x1 ;  /* 0x0000000c060c7211 */ /* 0x000fc800078208ff */
[----:B------:R-:W-:Y:S01]  /*112a0*/  LEA.HI.X R13, R6, R13, R17, 0x1, P1 ;  /* 0x0000000d060d7211 */ /* 0x000fe200008f0c11 */
[----:B------:R-:W-:Y:S01]  /*112b0*/  @P6 IMAD.MOV.U32 R6, RZ, RZ, R8 ;  /* 0x000000ffff066224 */ /* 0x000fe200078e0008 */
[----:B------:R-:W-:-:S04]  /*112c0*/  MOV R19, UR8 ;  /* 0x0000000800137c02 */ /* 0x000fc80008000f00 */
[----:B------:R1:W-:Y:S01]  /*112d0*/  @P6 STG.E.U16 desc[UR52][R6.64+0x2], R18 ;  /* 0x0000021206006986 */ /* 0x0003e2000c101534 */
[----:B------:R-:W-:-:S03]  /*112e0*/  IMAD.SHL.U32 R19, R19, 0x10, RZ ;  /* 0x0000001013137824 */ /* 0x000fc600078e00ff */
[----:B------:R2:W-:Y:S01]  /*112f0*/  STL.64 [R1+0x140], R10 ;  /* 0x0001400a01007387 */ /* 0x0005e20000100a00 */
[----:B-1----:R-:W-:-:S04]  /*11300*/  IMAD.U32 R7, RZ, RZ, UR8 ;  /* 0x00000008ff077e24 */ /* 0x002fc8000f8e00ff */
[----:B------:R-:W-:Y:S01]  /*11310*/  IMAD.SHL.U32 R7, R7, 0x200, RZ ;  /* 0x0000020007077824 */ /* 0x000fe200078e00ff */
[----:B--2---:R1:W5:Y:S04]  /*11320*/  LDL.LU.64 R10, [R1+0x228] ;  /* 0x00022800010a7983 */ /* 0x0043680000300a00 */
[----:B------:R-:W2:Y:S01]  /*11330*/  LDL.LU R17, [R1+0x188] ;  /* 0x0001880001117983 */ /* 0x000ea20000300800 */
[----:B------:R-:W-:-:S03]  /*11340*/  IADD3 R6, P1, P6, R19, R4, R7 ;  /* 0x0000000413067210 */ /* 0x000fc60007e3e007 */
[----:B------:R-:W3:Y:S04]  /*11350*/  LDL R18, [R1+0x1c8] ;  /* 0x0001c80001127983 */ /* 0x000ee80000100800 */
[----:B------:R-:W3:Y:S02]  /*11360*/  LDL.LU R7, [R1+0x194] ;  /* 0x0001940001077983 */ /* 0x000ee40000300800 */
[----:B---3--:R-:W-:Y:S02]  /*11370*/  IADD3.X R7, R18, R5, R7, P1, P6 ;  /* 0x0000000512077210 */ /* 0x008fe40000fec407 */
[----:B------:R-:W-:Y:S02]  /*11380*/  IADD3 R18, P6, R8, R19, RZ ;  /* 0x0000001308127210 */ /* 0x000fe40007fde0ff */
[----:B------:R-:W3:Y:S01]  /*11390*/  LDL R19, [R1+0x1c8] ;  /* 0x0001c80001137983 */ /* 0x000ee20000100800 */
[----:B------:R-:W-:Y:S01]  /*113a0*/  ISETP.GT.AND P1, PT, R3, 0x108, PT ;  /* 0x000001080300780c */ /* 0x000fe20003f24270 */
[----:B------:R-:W-:Y:S01]  /*113b0*/  BSSY B1, `(.L_x_90) ;  /* 0x000000a000017945 */ /* 0x000fe20003800000 */
[----:B--2---:R-:W-:-:S02]  /*113c0*/  PRMT R3, R17, 0x7610, R3 ;  /* 0x0000761011037816 */ /* 0x004fc40000000003 */
[----:B---3--:R-:W-:Y:S02]  /*113d0*/  IADD3.X R19, R9, R19, RZ, P6, !PT ;  /* 0x0000001309137210 */ /* 0x008fe400037fe4ff */
[----:B------:R1:W5:Y:S01]  /*113e0*/  LDL.LU.64 R8, [R1+0x220] ;  /* 0x0002200001087983 */ /* 0x0003620000300a00 */
[----:B------:R-:W-:-:S13]  /*113f0*/  ISETP.GT.AND P6, PT, R0, RZ, P1 ;  /* 0x000000ff0000720c */ /* 0x000fda0000fc4270 */
[----:B-1----:R-:W-:Y:S05]  /*11400*/  @!P6 BRA `(.L_x_91) ;  /* 0x000000000010e947 */ /* 0x002fea0003800000 */
[----:B------:R1:W-:Y:S04]  /*11410*/  STL [R1+0x220], R2 ;  /* 0x0002200201007387 */ /* 0x0003e80000100800 */
[----:B-1----:R-:W2:Y:S04]  /*11420*/  LDL.LU.64 R2, [R1+0x140] ;  /* 0x0001400001027983 */ /* 0x002ea80000300a00 */
[----:B--2---:R1:W5:Y:S04]  /*11430*/  LDG.E.LTC128B.U16 R3, desc[UR52][R2.64] ;  /* 0x0000003402037981 */ /* 0x004368000c1e1520 */
[----:B------:R1:W5:Y:S02]  /*11440*/  LDL.LU R2, [R1+0x220] ;  /* 0x0002200001027983 */ /* 0x0003640000300800 */
.L_x_91:
[----:B------:R-:W-:Y:S05]  /*11450*/  BSYNC B1 ;  /* 0x0000000000017941 */ /* 0x000fea0003800000 */
.L_x_90:
[----:B------:R2:W-:Y:S04]  /*11460*/  STL [R1+0x220], R4 ;  /* 0x0002200401007387 */ /* 0x0005e80000100800 */
[----:B--2---:R-:W2:Y:S01]  /*11470*/  LDL.LU R4, [R1+0x148] ;  /* 0x0001480001047983 */ /* 0x004ea20000300800 */
[----:B-----5:R-:W-:-:S05]  /*11480*/  HADD2.F32 R17, -RZ, R3.H0_H0 ;  /* 0x20000003ff117230 */ /* 0x020fca0000004100 */
[----:B------:R-:W-:-:S04]  /*11490*/  FMUL R17, R17, R16 ;  /* 0x0000001011117220 */ /* 0x000fc80000400000 */
[----:B--2---:R-:W-:Y:S02]  /*114a0*/  FFMA R17, R4, R2, R17 ;  /* 0x0000000204117223 */ /* 0x004fe40000000011 */
[----:B------:R2:W5:Y:S01]  /*114b0*/  LDL.LU R4, [R1+0x220] ;  /* 0x0002200001047983 */ /* 0x0005620000300800 */
[----:B------:R-:W-:Y:S02]  /*114c0*/  BSSY B1, `(.L_x_92) ;  /* 0x0000006000017945 */ /* 0x000fe40003800000 */
[----:B------:R-:W-:-:S05]  /*114d0*/  F2FP.F16.F32.PACK_AB R17, RZ, R17 ;  /* 0x00000011ff11723e */ /* 0x000fca00000000ff */
[----:B------:R2:W-:Y:S01]  /*114e0*/  @P6 STG.E.U16 desc[UR52][R18.64], R17 ;  /* 0x0000001112006986 */ /* 0x0005e2000c101534 */
[----:B------:R-:W-:-:S13]  /*114f0*/  ISETP.GT.AND P6, PT, R0, 0x1, P1 ;  /* 0x000000010000780c */ /* 0x000fda0000fc4270 */
[----:B--2---:R-:W-:Y:S05]  /*11500*/  @!P6 BRA `(.L_x_93) ;  /* 0x000000000004e947 */ /* 0x004fea0003800000 */
[----:B------:R2:W5:Y:S02]  /*11510*/  LDG.E.LTC128B.U16 R3, desc[UR52][R12.64+0x2] ;  /* 0x000002340c037981 */ /* 0x000564000c1e1520 */
.L_x_93:
[----:B------:R-:W-:Y:S05]  /*11520*/  BSYNC B1 ;  /* 0x0000000000017941 */ /* 0x000fea0003800000 */
.L_x_92:
[----:B-----5:R3:W-:Y:S04]  /*11530*/  STL [R1+0x220], R4 ;  /* 0x0002200401007387 */ /* 0x0207e80000100800 */
[----:B---3--:R-:W3:Y:S01]  /*11540*/  LDL.LU R4, [R1+0x14c] ;  /* 0x00014c0001047983 */ /* 0x008ee20000300800 */
[----:B------:R-:W-:-:S05]  /*11550*/  HADD2.F32 R17, -RZ, R3.H0_H0 ;  /* 0x20000003ff117230 */ /* 0x000fca0000004100 */
[----:B------:R-:W-:-:S04]  /*11560*/  FMUL R17, R17, R16 ;  /* 0x0000001011117220 */ /* 0x000fc80000400000 */
[----:B---3--:R-:W-:Y:S02]  /*11570*/  FFMA R17, R4, R2, R17 ;  /* 0x0000000204117223 */ /* 0x008fe40000000011 */
[----:B------:R3:W5:Y:S01]  /*11580*/  LDL.LU R4, [R1+0x220] ;  /* 0x0002200001047983 */ /* 0x0007620000300800 */
[----:B------:R-:W-:Y:S02]  /*11590*/  BSSY B1, `(.L_x_94) ;  /* 0x0000006000017945 */ /* 0x000fe40003800000 */
[----:B------:R-:W-:-:S05]  /*115a0*/  F2FP.F16.F32.PACK_AB R17, RZ, R17 ;  /* 0x00000011ff11723e */ /* 0x000fca00000000ff */
[----:B------:R3:W-:Y:S01]  /*115b0*/  @P6 STG.E.U16 desc[UR52][R18.64+0x2], R17 ;  /* 0x0000021112006986 */ /* 0x0007e2000c101534 */
[----:B------:R-:W-:-:S13]  /*115c0*/  ISETP.GT.AND P6, PT, R0, 0x8, P2 ;  /* 0x000000080000780c */ /* 0x000fda00017c4270 */
[----:B---3--:R-:W-:Y:S05]  /*115d0*/  @!P6 BRA `(.L_x_95) ;  /* 0x000000000004e947 */ /* 0x008fea0003800000 */
[----:B------:R3:W5:Y:S02]  /*115e0*/  LDG.E.LTC128B.U16 R3, desc[UR52][R14.64+0x10] ;  /* 0x000010340e037981 */ /* 0x000764000c1e1520 */
.L_x_95:
[----:B------:R-:W-:Y:S05]  /*115f0*/  BSYNC B1 ;  /* 0x0000000000017941 */ /* 0x000fea0003800000 */
.L_x_94:
[----:B-----5:R4:W-:Y:S04]  /*11600*/  STL [R1+0x220], R4 ;  /* 0x0002200401007387 */ /* 0x0209e80000100800 */
[----:B----4-:R-:W4:Y:S04]  /*11610*/  LDL.LU R4, [R1+0x150] ;  /* 0x0001500001047983 */ /* 0x010f280000300800 */
[----:B------:R-:W2:Y:S01]  /*11620*/  LDL.64 R18, [R1+0x180] ;  /* 0x0001800001127983 */ /* 0x000ea20000100a00 */
[----:B------:R-:W-:-:S05]  /*11630*/  HADD2.F32 R17, -RZ, R3.H0_H0 ;  /* 0x20000003ff117230 */ /* 0x000fca0000004100 */
[----:B------:R-:W-:-:S04]  /*11640*/  FMUL R17, R17, R16 ;  /* 0x0000001011117220 */ /* 0x000fc80000400000 */
[----:B----4-:R-:W-:Y:S02]  /*11650*/  FFMA R17, R4, R2, R17 ;  /* 0x0000000204117223 */ /* 0x010fe40000000011 */
[----:B------:R4:W5:Y:S01]  /*11660*/  LDL.LU R4, [R1+0x220] ;  /* 0x0002200001047983 */ /* 0x0009620000300800 */
[----:B------:R-:W-:Y:S02]  /*11670*/  BSSY B1, `(.L_x_96) ;  /* 0x0000006000017945 */ /* 0x000fe40003800000 */
[----:B------:R-:W-:-:S05]  /*11680*/  F2FP.F16.F32.PACK_AB R17, RZ, R17 ;  /* 0x00000011ff11723e */ /* 0x000fca00000000ff */
[----:B--2---:R4:W-:Y:S01]  /*11690*/  @P6 STG.E.U16 desc[UR52][R18.64+0x10], R17 ;  /* 0x0000101112006986 */ /* 0x0049e2000c101534 */
[----:B------:R-:W-:-:S13]  /*116a0*/  ISETP.GT.AND P6, PT, R0, 0x9, P2 ;  /* 0x000000090000780c */ /* 0x000fda00017c4270 */
[----:B----4-:R-:W-:Y:S05]  /*116b0*/  @!P6 BRA `(.L_x_97) ;  /* 0x000000000004e947 */ /* 0x010fea0003800000 */
[----:B------:R2:W5:Y:S02]  /*116c0*/  LDG.E.LTC128B.U16 R3, desc[UR52][R14.64+0x12] ;  /* 0x000012340e037981 */ /* 0x000564000c1e1520 */
.L_x_97:
[----:B------:R-:W-:Y:S05]  /*116d0*/  BSYNC B1 ;  /* 0x0000000000017941 */ /* 0x000fea0003800000 */
.L_x_96:
[----:B------:R4:W-:Y:S04]  /*116e0*/  STL.64 [R1+0x228], R6 ;  /* 0x0002280601007387 */ /* 0x0009e80000100a00 */
[----:B----4-:R-:W4:Y:S04]  /*116f0*/  LDL.LU.64 R6, [R1+0x180] ;  /* 0x0001800001067983 */ /* 0x010f280000300a00 */
[----:B-----5:R0:W-:Y:S04]  /*11700*/  STL.64 [R1+0x220], R4 ;  /* 0x0002200401007387 */ /* 0x0201e80000100a00 */
[----:B0-----:R-:W3:Y:S01]  /*11710*/  LDL.LU R5, [R1+0x154] ;  /* 0x0001540001057983 */ /* 0x001ee20000300800 */
[----:B------:R-:W-:-:S05]  /*11720*/  HADD2.F32 R17, -RZ, R3.H0_H0 ;  /* 0x20000003ff117230 */ /* 0x000fca0000004100 */
[----:B------:R-:W-:-:S04]  /*11730*/  FMUL R17, R17, R16 ;  /* 0x0000001011117220 */ /* 0x000fc80000400000 */
[----:B---3--:R-:W-:Y:S01]  /*11740*/  FFMA R17, R5, R2, R17 ;  /* 0x0000000205117223 */ /* 0x008fe20000000011 */
[----:B------:R-:W-:-:S04]  /*11750*/  IMAD.U32 R5, RZ, RZ, UR8 ;  /* 0x00000008ff057e24 */ /* 0x000fc8000f8e00ff */
[----:B------:R-:W-:Y:S01]  /*11760*/  F2FP.F16.F32.PACK_AB R17, RZ, R17 ;  /* 0x00000011ff11723e */ /* 0x000fe200000000ff */
[----:B------:R-:W-:-:S04]  /*11770*/  IMAD.SHL.U32 R5, R5, 0x10, RZ ;  /* 0x0000001005057824 */ /* 0x000fc800078e00ff */
[----:B------:R0:W-:Y:S04]  /*11780*/  @P6 STG.E.U16 desc[UR52][R18.64+0x12], R17 ;  /* 0x0000121112006986 */ /* 0x0001e8000c101534 */
[----:B0-----:R-:W3:Y:S01]  /*11790*/  LDL.LU R17, [R1+0x1c8] ;  /* 0x0001c80001117983 */ /* 0x001ee20000300800 */
[----:B----4-:R-:W-:-:S04]  /*117a0*/  IADD3 R4, P6, R5, R6, RZ ;  /* 0x0000000605047210 */ /* 0x010fc80007fde0ff */
[----:B---3--:R-:W-:Y:S02]  /*117b0*/  IADD3.X R5, R17, R7, RZ, P6, !PT ;  /* 0x0000000711057210 */ /* 0x008fe400037fe4ff */
[----:B------:R0:W5:Y:S04]  /*117c0*/  LDL.LU.64 R6, [R1+0x228] ;  /* 0x0002280001067983 */ /* 0x0001680000300a00 */
[----:B------:R3:W-:Y:S04]  /*117d0*/  STL.64 [R1+0x140], R4 ;  /* 0x0001400401007387 */ /* 0x0007e80000100a00 */
[----:B---3--:R0:W5:Y:S01]  /*117e0*/  LDL.LU.64 R4, [R1+0x220] ;  /* 0x0002200001047983 */ /* 0x0081620000300a00 */
[----:B------:R-:W-:Y:S01]  /*117f0*/  ISETP.GT.AND P6, PT, R0, 0x8, P1 ;  /* 0x000000080000780c */ /* 0x000fe20000fc4270 */
[----:B------:R-:W-:-:S12]  /*11800*/  BSSY B1, `(.L_x_98) ;  /* 0x0000003000017945 */ /* 0x000fd80003800000 */
[----:B0-----:R-:W-:Y:S05]  /*11810*/  @!P6 BRA `(.L_x_99) ;  /* 0x000000000004e947 */ /* 0x001fea0003800000 */
[----:B------:R0:W5:Y:S02]  /*11820*/  LDG.E.LTC128B.U16 R3, desc[UR52][R12.64+0x10] ;  /* 0x000010340c037981 */ /* 0x000164000c1e1520 */
.L_x_99:
[----:B------:R-:W-:Y:S05]  /*11830*/  BSYNC B1 ;  /* 0x0000000000017941 */ /* 0x000fea0003800000 */
.L_x_98:
[----:B-----5:R3:W-:Y:S04]  /*11840*/  STL [R1+0x228], R6 ;  /* 0x0002280601007387 */ /* 0x0207e80000100800 */
[----:B---3--:R-:W3:Y:S04]  /*11850*/  LDL.LU R6, [R1+0x158] ;  /* 0x0001580001067983 */ /* 0x008ee80000300800 */
[----:B------:R4:W-:Y:S04]  /*11860*/  STL.64 [R1+0x220], R4 ;  /* 0x0002200401007387 */ /* 0x0009e80000100a00 */
[----:B----4-:R-:W4:Y:S01]  /*11870*/  LDL.LU.64 R4, [R1+0x140] ;  /* 0x0001400001047983 */ /* 0x010f220000300a00 */
[----:B------:R-:W-:-:S05]  /*11880*/  HADD2.F32 R17, -RZ, R3.H0_H0 ;  /* 0x20000003ff117230 */ /* 0x000fca0000004100 */
[----:B------:R-:W-:-:S04]  /*11890*/  FMUL R17, R17, R16 ;  /* 0x0000001011117220 */ /* 0x000fc80000400000 */
[----:B---3--:R-:W-:Y:S02]  /*118a0*/  FFMA R17, R6, R2, R17 ;  /* 0x0000000206117223 */ /* 0x008fe40000000011 */
[----:B------:R3:W5:Y:S03]  /*118b0*/  LDL.LU R6, [R1+0x228] ;  /* 0x0002280001067983 */ /* 0x0007660000300800 */
[----:B------:R-:W-:-:S05]  /*118c0*/  F2FP.F16.F32.PACK_AB R17, RZ, R17 ;  /* 0x00000011ff11723e */ /* 0x000fca00000000ff */
[----:B----4-:R4:W-:Y:S04]  /*118d0*/  @P6 STG.E.U16 desc[UR52][R4.64+0x10], R17 ;  /* 0x0000101104006986 */ /* 0x0109e8000c101534 */
[----:B----4-:R3:W5:Y:S01]  /*118e0*/  LDL.LU.64 R4, [R1+0x220] ;  /* 0x0002200001047983 */ /* 0x0107620000300a00 */
[----:B------:R-:W-:Y:S01]  /*118f0*/  ISETP.GT.AND P6, PT, R0, 0x9, P1 ;  /* 0x000000090000780c */ /* 0x000fe20000fc4270 */
[----:B------:R-:W-:-:S12]  /*11900*/  BSSY B1, `(.L_x_100) ;  /* 0x0000003000017945 */ /* 0x000fd80003800000 */
[----:B---3--:R-:W-:Y:S05]  /*11910*/  @!P6 BRA `(.L_x_101) ;  /* 0x000000000004e947 */ /* 0x008fea0003800000 */
[----:B------:R3:W5:Y:S02]  /*11920*/  LDG.E.LTC128B.U16 R3, desc[UR52][R12.64+0x12] ;  /* 0x000012340c037981 */ /* 0x000764000c1e1520 */
.L_x_101:
[----:B------:R-:W-:Y:S05]  /*11930*/  BSYNC B1 ;  /* 0x0000000000017941 */ /* 0x000fea0003800000 */
.L_x_100:
[----:B-----5:R4:W-:Y:S04]  /*11940*/  STL [R1+0x220], R4 ;  /* 0x0002200401007387 */ /* 0x0209e80000100800 */
[----:B----4-:R-:W4:Y:S01]  /*11950*/  LDL.LU R4, [R1+0x15c] ;  /* 0x00015c0001047983 */ /* 0x010f220000300800 */
[----:B------:R-:W-:-:S05]  /*11960*/  HADD2.F32 R17, -RZ, R3.H0_H0 ;  /* 0x20000003ff117230 */ /* 0x000fca0000004100 */
[----:B------:R-:W-:-:S04]  /*11970*/  FMUL R17, R17, R16 ;  /* 0x0000001011117220 */ /* 0x000fc80000400000 */
[----:B----4-:R-:W-:Y:S02]  /*11980*/  FFMA R17, R4, R2, R17 ;  /* 0x0000000204117223 */ /* 0x010fe40000000011 */
[----:B------:R4:W5:Y:S01]  /*11990*/  LDL.LU R4, [R1+0x220] ;  /* 0x0002200001047983 */ /* 0x0009620000300800 */
[----:B------:R-:W-:Y:S02]  /*119a0*/  BSSY B1, `(.L_x_102) ;  /* 0x0000006000017945 */ /* 0x000fe40003800000 */
[----:B------:R-:W-:-:S05]  /*119b0*/  F2FP.F16.F32.PACK_AB R17, RZ, R17 ;  /* 0x00000011ff11723e */ /* 0x000fca00000000ff */
[----:B------:R4:W-:Y:S01]  /*119c0*/  @P6 STG.E.U16 desc[UR52][R6.64+0x12], R17 ;  /* 0x0000121106006986 */ /* 0x0009e2000c101534 */
[----:B------:R-:W-:-:S13]  /*119d0*/  ISETP.GT.AND P6, PT, R0, 0x10, P2 ;  /* 0x000000100000780c */ /* 0x000fda00017c4270 */
[----:B----4-:R-:W-:Y:S05]  /*119e0*/  @!P6 BRA `(.L_x_103) ;  /* 0x000000000004e947 */ /* 0x010fea0003800000 */
[----:B------:R4:W5:Y:S02]  /*119f0*/  LDG.E.LTC128B.U16 R3, desc[UR52][R14.64+0x20] ;  /* 0x000020340e037981 */ /* 0x000964000c1e1520 */
.L_x_103:
[----:B------:R-:W-:Y:S05]  /*11a00*/  BSYNC B1 ;  /* 0x0000000000017941 */ /* 0x000fea0003800000 */
.L_x_102:
[----:B-----5:R0:W-:Y:S04]  /*11a10*/  STL [R1+0x220], R4 ;  /* 0x0002200401007387 */ /* 0x0201e80000100800 */
[----:B0-----:R-:W2:Y:S01]  /*11a20*/  LDL.LU R4, [R1+0x160] ;  /* 0x0001600001047983 */ /* 0x001ea20000300800 */
[----:B------:R-:W-:-:S05]  /*11a30*/  HADD2.F32 R17, -RZ, R3.H0_H0 ;  /* 0x20000003ff117230 */ /* 0x000fca0000004100 */
[----:B------:R-:W-:-:S04]  /*11a40*/  FMUL R17, R17, R16 ;  /* 0x0000001011117220 */ /* 0x000fc80000400000 */
[----:B--2---:R-:W-:Y:S02]  /*11a50*/  FFMA R17, R4, R2, R17 ;  /* 0x0000000204117223 */ /* 0x004fe40000000011 */
[----:B------:R0:W5:Y:S01]  /*11a60*/  LDL.LU R4, [R1+0x220] ;  /* 0x0002200001047983 */ /* 0x0001620000300800 */
[----:B------:R-:W-:Y:S02]  /*11a70*/  BSSY B1, `(.L_x_104) ;  /* 0x0000006000017945 */ /* 0x000fe40003800000 */
[----:B------:R-:W-:-:S05]  /*11a80*/  F2FP.F16.F32.PACK_AB R17, RZ, R17 ;  /* 0x00000011ff11723e */ /* 0x000fca00000000ff */
[----:B------:R0:W-:Y:S01]  /*11a90*/  @P6 STG.E.U16 desc[UR52][R18.64+0x20], R17 ;  /* 0x0000201112006986 */ /* 0x0001e2000c101534 */
[----:B------:R-:W-:-:S13]  /*11aa0*/  ISETP.GT.AND P6, PT, R0, 0x11, P2 ;  /* 0x000000110000780c */ /* 0x000fda00017c4270 */
[----:B0-----:R-:W-:Y:S05]  /*11ab0*/  @!P6 BRA `(.L_x_105) ;  /* 0x000000000004e947 */ /* 0x001fea0003800000 */
[----:B------:R0:W5:Y:S02]  /*11ac0*/  LDG.E.LTC128B.U16 R3, desc[UR52][R14.64+0x22] ;  /* 0x000022340e037981 */ /* 0x000164000c1e1520 */
.L_x_105:
[----:B------:R-:W-:Y:S05]  /*11ad0*/  BSYNC B1 ;  /* 0x0000000000017941 */ /* 0x000fea0003800000 */
.L_x_104:
[----:B-----5:R2:W-:Y:S04]  /*11ae0*/  STL [R1+0x220], R4 ;  /* 0x0002200401007387 */ /* 0x0205e80000100800 */
[----:B--2---:R-:W2:Y:S01]  /*11af0*/  LDL.LU R4, [R1+0x164] ;  /* 0x0001640001047983 */ /* 0x004ea20000300800 */
        /* <DEDUP_REMOVED lines=10> */
.L_x_107:
[----:B------:R-:W-:Y:S05]  /*11ba0*/  BSYNC B1 ;  /* 0x0000000000017941 */ /* 0x000fea0003800000 */
.L_x_106:
[----:B-----5:R0:W-:Y:S04]  /*11bb0*/  STL [R1+0x220], R4 ;  /* 0x0002200401007387 */ /* 0x0201e80000100800 */
[----:B0-----:R-:W3:Y:S01]  /*11bc0*/  LDL.LU R4, [R1+0x168] ;  /* 0x0001680001047983 */ /* 0x001ee20000300800 */
        /* <DEDUP_REMOVED lines=8> */
[----:B0-----:R-:W-:Y:S05]  /*11c50*/  @!P6 BRA `(.L_x_109) ;  /* 0x000000000004e947 */ /* 0x001fea0003800000 */
[----:B------:R0:W5:Y:S02]  /*11c60*/  LDG.E.LTC128B.U16 R3, desc[UR52][R12.64+0x22] ;  /* 0x000022340c037981 */ /* 0x000164000c1e1520 */
.L_x_109:
[----:B------:R-:W-:Y:S05]  /*11c70*/  BSYNC B1 ;  /* 0x0000000000017941 */ /* 0x000fea0003800000 */
.L_x_108:
        /* <DEDUP_REMOVED lines=12> */
.L_x_111:
[----:B------:R-:W-:Y:S05]  /*11d40*/  BSYNC B1 ;  /* 0x0000000000017941 */ /* 0x000fea0003800000 */
.L_x_110:
        /* <DEDUP_REMOVED lines=12> */
.L_x_113:
[----:B------:R-:W-:Y:S05]  /*11e10*/  BSYNC B1 ;  /* 0x0000000000017941 */ /* 0x000fea0003800000 */
.L_x_112:
        /* <DEDUP_REMOVED lines=12> */
.L_x_115:
[----:B------:R-:W-:Y:S05]  /*11ee0*/  BSYNC B1 ;  /* 0x0000000000017941 */ /* 0x000fea0003800000 */
.L_x_114:
        /* <DEDUP_REMOVED lines=12> */
.L_x_117:
[----:B------:R-:W-:Y:S05]  /*11fb0*/  BSYNC B1 ;  /* 0x0000000000017941 */ /* 0x000fea0003800000 */
.L_x_116:
        /* <DEDUP_REMOVED lines=12> */
.L_x_119:
[----:B------:R-:W-:Y:S05]  /*12080*/  BSYNC B1 ;  /* 0x0000000000017941 */ /* 0x000fea0003800000 */
.L_x_118:
[----:B------:R0:W-:Y:S04]  /*12090*/  STL [R1+0x220], R6 ;  /* 0x0002200601007387 */ /* 0x0001e80000100800 */
[----:B0-----:R-:W2:Y:S01]  /*120a0*/  LDL.LU R6, [R1+0x100] ;  /* 0x0001000001067983 */ /* 0x001ea20000300800 */
        /* <DEDUP_REMOVED lines=10> */
.L_x_121:
[----:B------:R-:W-:Y:S05]  /*12150*/  BSYNC B1 ;  /* 0x0000000000017941 */ /* 0x000fea0003800000 */
.L_x_120:
        /* <DEDUP_REMOVED lines=12> */
.L_x_123:
[----:B------:R-:W-:Y:S05]  /*12220*/  BSYNC B1 ;  /* 0x0000000000017941 */ /* 0x000fea0003800000 */
.L_x_122:
[----:B------:R0:W-:Y:S04]  /*12230*/  STL [R1+0x220], R4 ;  /* 0x0002200401007387 */ /* 0x0001e80000100800 */
[----:B0-----:R-:W3:Y:S01]  /*12240*/  LDL.LU R4, [R1+0x108] ;  /* 0x0001080001047983 */ /* 0x001ee20000300800 */
[----:B-----5:R-:W-:-:S05]  /*12250*/  HADD2.F32 R17, -RZ, R3.H0_H0 ;  /* 0x20000003ff117230 */ /* 0x020fca0000004100 */
        /* <DEDUP_REMOVED lines=9> */
.L_x_125:
[----:B------:R-:W-:Y:S05]  /*122f0*/  BSYNC B1 ;  /* 0x0000000000017941 */ /* 0x000fea0003800000 */
.L_x_124:
        /* <DEDUP_REMOVED lines=12> */
.L_x_127:
[----:B------:R-:W-:Y:S05]  /*123c0*/  BSYNC B1 ;  /* 0x0000000000017941 */ /* 0x000fea0003800000 */
.L_x_126:
        /* <DEDUP_REMOVED lines=12> */
.L_x_129:
[----:B------:R-:W-:Y:S05]  /*12490*/  BSYNC B1 ;  /* 0x0000000000017941 */ /* 0x000fea0003800000 */
.L_x_128:
        /* <DEDUP_REMOVED lines=12> */
.L_x_131:
[----:B------:R-:W-:Y:S05]  /*12560*/  BSYNC B1 ;  /* 0x0000000000017941 */ /* 0x000fea0003800000 */
.L_x_130:
        /* <DEDUP_REMOVED lines=12> */
.L_x_133:
[----:B------:R-:W-:Y:S05]  /*12630*/  BSYNC B1 ;  /* 0x0000000000017941 */ /* 0x000fea0003800000 */
.L_x_132:
        /* <DEDUP_REMOVED lines=12> */
.L_x_135:
[----:B------:R-:W-:Y:S05]  /*12700*/  BSYNC B1 ;  /* 0x0000000000017941 */ /* 0x000fea0003800000 */
.L_x_134:
        /* <DEDUP_REMOVED lines=12> */
.L_x_137:
[----:B------:R-:W-:Y:S05]  /*127d0*/  BSYNC B1 ;  /* 0x0000000000017941 */ /* 0x000fea0003800000 */
.L_x_136:
        /* <DEDUP_REMOVED lines=12> */
.L_x_139:
[----:B------:R-:W-:Y:S05]  /*128a0*/  BSYNC B1 ;  /* 0x0000000000017941 */ /* 0x000fea0003800000 */
.L_x_138:
        /* <DEDUP_REMOVED lines=12> */
.L_x_141:
[----:B------:R-:W-:Y:S05]  /*12970*/  BSYNC B1 ;  /* 0x0000000000017941 */ /* 0x000fea0003800000 */
.L_x_140:
        /* <DEDUP_REMOVED lines=12> */
.L_x_143:
[----:B------:R-:W-:Y:S05]  /*12a40*/  BSYNC B1 ;  /* 0x0000000000017941 */ /* 0x000fea0003800000 */
.L_x_142:
        /* <DEDUP_REMOVED lines=12> */
.L_x_145:
[----:B------:R-:W-:Y:S05]  /*12b10*/  BSYNC B1 ;  /* 0x0000000000017941 */ /* 0x000fea0003800000 */
.L_x_144:
        /* <DEDUP_REMOVED lines=12> */
.L_x_147:
[----:B------:R-:W-:Y:S05]  /*12be0*/  BSYNC B1 ;  /* 0x0000000000017941 */ /* 0x000fea0003800000 */
.L_x_146:
        /* <DEDUP_REMOVED lines=12> */
.L_x_149:
[----:B------:R-:W-:Y:S05]  /*12cb0*/  BSYNC B1 ;  /* 0x0000000000017941 */ /* 0x000fea0003800000 */
.L_x_148:
        /* <DEDUP_REMOVED lines=12> */
.L_x_151:
[----:B------:R-:W-:Y:S05]  /*12d80*/  BSYNC B1 ;  /* 0x0000000000017941 */ /* 0x000fea0003800000 */
.L_x_150:
        /* <DEDUP_REMOVED lines=12> */
.L_x_153:
[----:B------:R-:W-:Y:S05]  /*12e50*/  BSYNC B1 ;  /* 0x0000000000017941 */ /* 0x000fea0003800000 */
.L_x_152:
        /* <DEDUP_REMOVED lines=12> */
.L_x_155:
[----:B------:R-:W-:Y:S05]  /*12f20*/  BSYNC B1 ;  /* 0x0000000000017941 */ /* 0x000fea0003800000 */
.L_x_154:
        /* <DEDUP_REMOVED lines=12> */
.L_x_157:
[----:B------:R-:W-:Y:S05]  /*12ff0*/  BSYNC B1 ;  /* 0x0000000000017941 */ /* 0x000fea0003800000 */
.L_x_156:
        /* <DEDUP_REMOVED lines=12> */
.L_x_159:
[----:B------:R-:W-:Y:S05]  /*130c0*/  BSYNC B1 ;  /* 0x0000000000017941 */ /* 0x000fea0003800000 */
.L_x_158:
        /* <DEDUP_REMOVED lines=12> */
.L_x_161:
[----:B------:R-:W-:Y:S05]  /*13190*/  BSYNC B1 ;  /* 0x0000000000017941 */ /* 0x000fea0003800000 */
.L_x_160:
        /* <DEDUP_REMOVED lines=12> */
.L_x_163:
[----:B------:R-:W-:Y:S05]  /*13260*/  BSYNC B1 ;  /* 0x0000000000017941 */ /* 0x000fea0003800000 */
.L_x_162:
        /* <DEDUP_REMOVED lines=12> */
.L_x_165:
[----:B------:R-:W-:Y:S05]  /*13330*/  BSYNC B1 ;  /* 0x0000000000017941 */ /* 0x000fea0003800000 */
.L_x_164:
        /* <DEDUP_REMOVED lines=12> */
.L_x_167:
[----:B------:R-:W-:Y:S05]  /*13400*/  BSYNC B1 ;  /* 0x0000000000017941 */ /* 0x000fea0003800000 */
.L_x_166:
        /* <DEDUP_REMOVED lines=12> */
.L_x_169:
[----:B------:R-:W-:Y:S05]  /*134d0*/  BSYNC B1 ;  /* 0x0000000000017941 */ /* 0x000fea0003800000 */
.L_x_168:
        /* <DEDUP_REMOVED lines=12> */
.L_x_171:
[----:B------:R-:W-:Y:S05]  /*135a0*/  BSYNC B1 ;  /* 0x0000000000017941 */ /* 0x000fea0003800000 */
.L_x_170:
        /* <DEDUP_REMOVED lines=12> */
.L_x_173:
[----:B------:R-:W-:Y:S05]  /*13670*/  BSYNC B1 ;  /* 0x0000000000017941 */ /* 0x000fea0003800000 */
.L_x_172:
        /* <DEDUP_REMOVED lines=12> */
.L_x_175:
[----:B------:R-:W-:Y:S05]  /*13740*/  BSYNC B1 ;  /* 0x0000000000017941 */ /* 0x000fea0003800000 */
.L_x_174:
        /* <DEDUP_REMOVED lines=12> */
.L_x_177:
[----:B------:R-:W-:Y:S05]  /*13810*/  BSYNC B1 ;  /* 0x0000000000017941 */ /* 0x000fea0003800000 */
.L_x_176:
        /* <DEDUP_REMOVED lines=12> */
.L_x_179:
[----:B------:R-:W-:Y:S05]  /*138e0*/  BSYNC B1 ;  /* 0x0000000000017941 */ /* 0x000fea0003800000 */
.L_x_178:
        /* <DEDUP_REMOVED lines=12> */
.L_x_181:
[----:B------:R-:W-:Y:S05]  /*139b0*/  BSYNC B1 ;  /* 0x0000000000017941 */ /* 0x000fea0003800000 */
.L_x_180:
        /* <DEDUP_REMOVED lines=12> */
.L_x_183:
[----:B------:R-:W-:Y:S05]  /*13a80*/  BSYNC B1 ;  /* 0x0000000000017941 */ /* 0x000fea0003800000 */
.L_x_182:
        /* <DEDUP_REMOVED lines=12> */
.L_x_185:
[----:B------:R-:W-:Y:S05]  /*13b50*/  BSYNC B1 ;  /* 0x0000000000017941 */ /* 0x000fea0003800000 */
.L_x_184:
        /* <DEDUP_REMOVED lines=12> */
.L_x_187:
[----:B------:R-:W-:Y:S05]  /*13c20*/  BSYNC B1 ;  /* 0x0000000000017941 */ /* 0x000fea0003800000 */
.L_x_186:
        /* <DEDUP_REMOVED lines=12> */
.L_x_189:
[----:B------:R-:W-:Y:S05]  /*13cf0*/  BSYNC B1 ;  /* 0x0000000000017941 */ /* 0x000fea0003800000 */
.L_x_188:
        /* <DEDUP_REMOVED lines=12> */
.L_x_191:
[----:B------:R-:W-:Y:S05]  /*13dc0*/  BSYNC B1 ;  /* 0x0000000000017941 */ /* 0x000fea0003800000 */
.L_x_190:
        /* <DEDUP_REMOVED lines=12> */
.L_x_193:
[----:B------:R-:W-:Y:S05]  /*13e90*/  BSYNC B1 ;  /* 0x0000000000017941 */ /* 0x000fea0003800000 */
.L_x_192:
        /* <DEDUP_REMOVED lines=12> */
.L_x_195:
[----:B------:R-:W-:Y:S05]  /*13f60*/  BSYNC B1 ;  /* 0x0000000000017941 */ /* 0x000fea0003800000 */
.L_x_194:
        /* <DEDUP_REMOVED lines=12> */
.L_x_197:
[----:B------:R-:W-:Y:S05]  /*14030*/  BSYNC B1 ;  /* 0x0000000000017941 */ /* 0x000fea0003800000 */
.L_x_196:
        /* <DEDUP_REMOVED lines=12> */
.L_x_199:
[----:B------:R-:W-:Y:S05]  /*14100*/  BSYNC B1 ;  /* 0x0000000000017941 */ /* 0x000fea0003800000 */
.L_x_198:
        /* <DEDUP_REMOVED lines=12> */
.L_x_201:
[----:B------:R-:W-:Y:S05]  /*141d0*/  BSYNC B1 ;  /* 0x0000000000017941 */ /* 0x000fea0003800000 */
.L_x_200:
        /* <DEDUP_REMOVED lines=12> */
.L_x_203:
[----:B------:R-:W-:Y:S05]  /*142a0*/  BSYNC B1 ;  /* 0x0000000000017941 */ /* 0x000fea0003800000 */
.L_x_202:
        /* <DEDUP_REMOVED lines=12> */
.L_x_205:
[----:B------:R-:W-:Y:S05]  /*14370*/  BSYNC B1 ;  /* 0x0000000000017941 */ /* 0x000fea0003800000 */
.L_x_204:
        /* <DEDUP_REMOVED lines=12> */
.L_x_207:
[----:B------:R-:W-:Y:S05]  /*14440*/  BSYNC B1 ;  /* 0x0000000000017941 */ /* 0x000fea0003800000 */
.L_x_206:
        /* <DEDUP_REMOVED lines=12> */
.L_x_209:
[----:B------:R-:W-:Y:S05]  /*14510*/  BSYNC B1 ;  /* 0x0000000000017941 */ /* 0x000fea0003800000 */
.L_x_208:
        /* <DEDUP_REMOVED lines=12> */
.L_x_211:
[----:B------:R-:W-:Y:S05]  /*145e0*/  BSYNC B1 ;  /* 0x0000000000017941 */ /* 0x000fea0003800000 */
.L_x_210:
        /* <DEDUP_REMOVED lines=12> */
.L_x_213:
[----:B------:R-:W-:Y:S05]  /*146b0*/  BSYNC B1 ;  /* 0x0000000000017941 */ /* 0x000fea0003800000 */
.L_x_212:
        /* <DEDUP_REMOVED lines=12> */
.L_x_215:
[----:B------:R-:W-:Y:S05]  /*14780*/  BSYNC B1 ;  /* 0x0000000000017941 */ /* 0x000fea0003800000 */
.L_x_214:
        /* <DEDUP_REMOVED lines=12> */
.L_x_217:
[----:B------:R-:W-:Y:S05]  /*14850*/  BSYNC B1 ;  /* 0x0000000000017941 */ /* 0x000fea0003800000 */
.L_x_216:
        /* <DEDUP_REMOVED lines=12> */
.L_x_219:
[----:B------:R-:W-:Y:S05]  /*14920*/  BSYNC B1 ;  /* 0x0000000000017941 */ /* 0x000fea0003800000 */
.L_x_218:
        /* <DEDUP_REMOVED lines=12> */
.L_x_221:
[----:B------:R-:W-:Y:S05]  /*149f0*/  BSYNC B1 ;  /* 0x0000000000017941 */ /* 0x000fea0003800000 */
.L_x_220:
        /* <DEDUP_REMOVED lines=12> */
.L_x_223:
[----:B------:R-:W-:Y:S05]  /*14ac0*/  BSYNC B1 ;  /* 0x0000000000017941 */ /* 0x000fea0003800000 */
.L_x_222:
        /* <DEDUP_REMOVED lines=12> */
.L_x_225:
[----:B------:R-:W-:Y:S05]  /*14b90*/  BSYNC B1 ;  /* 0x0000000000017941 */ /* 0x000fea0003800000 */
.L_x_224:
        /* <DEDUP_REMOVED lines=12> */
.L_x_227:
[----:B------:R-:W-:Y:S05]  /*14c60*/  BSYNC B1 ;  /* 0x0000000000017941 */ /* 0x000fea0003800000 */
.L_x_226:
        /* <DEDUP_REMOVED lines=12> */
.L_x_229:
[----:B------:R-:W-:Y:S05]  /*14d30*/  BSYNC B1 ;  /* 0x0000000000017941 */ /* 0x000fea0003800000 */
.L_x_228:
        /* <DEDUP_REMOVED lines=12> */
.L_x_231:
[----:B------:R-:W-:Y:S05]  /*14e00*/  BSYNC B1 ;  /* 0x0000000000017941 */ /* 0x000fea0003800000 */
.L_x_230:
        /* <DEDUP_REMOVED lines=12> */
.L_x_233:
[----:B------:R-:W-:Y:S05]  /*14ed0*/  BSYNC B1 ;  /* 0x0000000000017941 */ /* 0x000fea0003800000 */
.L_x_232:
        /* <DEDUP_REMOVED lines=12> */
.L_x_235:
[----:B------:R-:W-:Y:S05]  /*14fa0*/  BSYNC B1 ;  /* 0x0000000000017941 */ /* 0x000fea0003800000 */
.L_x_234:
        /* <DEDUP_REMOVED lines=12> */
.L_x_237:
[----:B------:R-:W-:Y:S05]  /*15070*/  BSYNC B1 ;  /* 0x0000000000017941 */ /* 0x000fea0003800000 */
.L_x_236:
        /* <DEDUP_REMOVED lines=12> */
.L_x_239:
[----:B------:R-:W-:Y:S05]  /*15140*/  BSYNC B1 ;  /* 0x0000000000017941 */ /* 0x000fea0003800000 */
.L_x_238:
        /* <DEDUP_REMOVED lines=12> */
.L_x_241:
[----:B------:R-:W-:Y:S05]  /*15210*/  BSYNC B1 ;  /* 0x0000000000017941 */ /* 0x000fea0003800000 */
.L_x_240:
        /* <DEDUP_REMOVED lines=12> */
.L_x_243:
[----:B------:R-:W-:Y:S05]  /*152e0*/  BSYNC B1 ;  /* 0x0000000000017941 */ /* 0x000fea0003800000 */
.L_x_242:
        /* <DEDUP_REMOVED lines=12> */
.L_x_245:
[----:B------:R-:W-:Y:S05]  /*153b0*/  BSYNC B1 ;  /* 0x0000000000017941 */ /* 0x000fea0003800000 */
.L_x_244:
        /* <DEDUP_REMOVED lines=12> */
.L_x_247:
[----:B------:R-:W-:Y:S05]  /*15480*/  BSYNC B1 ;  /* 0x0000000000017941 */ /* 0x000fea0003800000 */
.L_x_246:
[----:B-----5:R0:W-:Y:S04]  /*15490*/  STL [R1+0x220], R4 ;  /* 0x0002200401007387 */ /* 0x0201e80000100800 */
[----:B0-----:R-:W2:Y:S01]  /*154a0*/  LDL.LU R4, [R1] ;  /* 0x0000000001047983 */ /* 0x001ea20000300800 */
        /* <DEDUP_REMOVED lines=10> */
.L_x_249:
[----:B------:R-:W-:Y:S05]  /*15550*/  BSYNC B1 ;  /* 0x0000000000017941 */ /* 0x000fea0003800000 */
.L_x_248:
        /* <DEDUP_REMOVED lines=12> */
.L_x_251:
[----:B------:R-:W-:Y:S05]  /*15620*/  BSYNC B1 ;  /* 0x0000000000017941 */ /* 0x000fea0003800000 */
.L_x_250:
        /* <DEDUP_REMOVED lines=12> */
.L_x_253:
[----:B------:R-:W-:Y:S05]  /*156f0*/  BSYNC B1 ;  /* 0x0000000000017941 */ /* 0x000fea0003800000 */
.L_x_252:
        /* <DEDUP_REMOVED lines=12> */
.L_x_255:
[----:B------:R-:W-:Y:S05]  /*157c0*/  BSYNC B1 ;  /* 0x0000000000017941 */ /* 0x000fea0003800000 */
.L_x_254:
        /* <DEDUP_REMOVED lines=12> */
.L_x_257:
[----:B------:R-:W-:Y:S05]  /*15890*/  BSYNC B1 ;  /* 0x0000000000017941 */ /* 0x000fea0003800000 */
.L_x_256:
        /* <DEDUP_REMOVED lines=12> */
.L_x_259:
[----:B------:R-:W-:Y:S05]  /*15960*/  BSYNC B1 ;  /* 0x0000000000017941 */ /* 0x000fea0003800000 */
.L_x_258:
        /* <DEDUP_REMOVED lines=12> */
.L_x_261:
[----:B------:R-:W-:Y:S05]  /*15a30*/  BSYNC B1 ;  /* 0x0000000000017941 */ /* 0x000fea0003800000 */
.L_x_260:
        /* <DEDUP_REMOVED lines=12> */
.L_x_263:
[----:B------:R-:W-:Y:S05]  /*15b00*/  BSYNC B1 ;  /* 0x0000000000017941 */ /* 0x000fea0003800000 */
.L_x_262:
        /* <DEDUP_REMOVED lines=12> */
.L_x_265:
[----:B------:R-:W-:Y:S05]  /*15bd0*/  BSYNC B1 ;  /* 0x0000000000017941 */ /* 0x000fea0003800000 */
.L_x_264:
        /* <DEDUP_REMOVED lines=12> */
.L_x_267:
[----:B------:R-:W-:Y:S05]  /*15ca0*/  BSYNC B1 ;  /* 0x0000000000017941 */ /* 0x000fea0003800000 */
.L_x_266:
        /* <DEDUP_REMOVED lines=12> */
.L_x_269:
[----:B------:R-:W-:Y:S05]  /*15d70*/  BSYNC B1 ;  /* 0x0000000000017941 */ /* 0x000fea0003800000 */
.L_x_268:
        /* <DEDUP_REMOVED lines=12> */
.L_x_271:
[----:B------:R-:W-:Y:S05]  /*15e40*/  BSYNC B1 ;  /* 0x0000000000017941 */ /* 0x000fea0003800000 */
.L_x_270:
        /* <DEDUP_REMOVED lines=12> */
.L_x_273:
[----:B------:R-:W-:Y:S05]  /*15f10*/  BSYNC B1 ;  /* 0x0000000000017941 */ /* 0x000fea0003800000 */
.L_x_272:
        /* <DEDUP_REMOVED lines=12> */
.L_x_275:
[----:B------:R-:W-:Y:S05]  /*15fe0*/  BSYNC B1 ;  /* 0x0000000000017941 */ /* 0x000fea0003800000 */
.L_x_274:
        /* <DEDUP_REMOVED lines=12> */
.L_x_277:
[----:B------:R-:W-:Y:S05]  /*160b0*/  BSYNC B1 ;  /* 0x0000000000017941 */ /* 0x000fea0003800000 */
.L_x_276:
        /* <DEDUP_REMOVED lines=12> */
.L_x_279:
[----:B------:R-:W-:Y:S05]  /*16180*/  BSYNC B1 ;  /* 0x0000000000017941 */ /* 0x000fea0003800000 */
.L_x_278:
[----:B-----5:R-:W-:Y:S01]  /*16190*/  HADD2.F32 R17, -RZ, R3.H0_H0 ;  /* 0x20000003ff117230 */ /* 0x020fe20000004100 */
[----:B------:R-:W-:Y:S04]  /*161a0*/  BSSY B1, `(.L_x_280) ;  /* 0x0000008000017945 */ /* 0x000fe80003800000 */
[----:B------:R-:W-:-:S04]  /*161b0*/  FMUL R17, R17, R16 ;  /* 0x0000001011117220 */ /* 0x000fc80000400000 */
[----:B------:R-:W-:-:S05]  /*161c0*/  FFMA R17, R216, R2, R17 ;  /* 0x00000002d8117223 */ /* 0x000fca0000000011 */
[----:B------:R-:W-:-:S05]  /*161d0*/  F2FP.F16.F32.PACK_AB R17, RZ, R17 ;  /* 0x00000011ff11723e */ /* 0x000fca00000000ff */
[----:B------:R0:W-:Y:S01]  /*161e0*/  @P6 STG.E.U16 desc[UR52][R18.64+0x80], R17 ;  /* 0x0000801112006986 */ /* 0x0001e2000c101534 */
[----:B------:R-:W-:-:S13]  /*161f0*/  ISETP.GT.AND P6, PT, R0, 0x41, P2 ;  /* 0x000000410000780c */ /* 0x000fda00017c4270 */
[----:B0-----:R-:W-:Y:S05]  /*16200*/  @!P6 BRA `(.L_x_281) ;  /* 0x000000000004e947 */ /* 0x001fea0003800000 */
[----:B------:R0:W5:Y:S02]  /*16210*/  LDG.E.LTC128B.U16 R3, desc[UR52][R14.64+0x82] ;  /* 0x000082340e037981 */ /* 0x000164000c1e1520 */
.L_x_281:
[----:B------:R-:W-:Y:S05]  /*16220*/  BSYNC B1 ;  /* 0x0000000000017941 */ /* 0x000fea0003800000 */
.L_x_280:
        /* <DEDUP_REMOVED lines=9> */
.L_x_283:
[----:B------:R-:W-:Y:S05]  /*162c0*/  BSYNC B1 ;  /* 0x0000000000017941 */ /* 0x000fea0003800000 */
.L_x_282:
        /* <DEDUP_REMOVED lines=9> */
.L_x_285:
[----:B------:R-:W-:Y:S05]  /*16360*/  BSYNC B1 ;  /* 0x0000000000017941 */ /* 0x000fea0003800000 */
.L_x_284:
        /* <DEDUP_REMOVED lines=9> */
.L_x_287:
[----:B------:R-:W-:Y:S05]  /*16400*/  BSYNC B1 ;  /* 0x0000000000017941 */ /* 0x000fea0003800000 */
.L_x_286:
        /* <DEDUP_REMOVED lines=9> */
.L_x_289:
[----:B------:R-:W-:Y:S05]  /*164a0*/  BSYNC B1 ;  /* 0x0000000000017941 */ /* 0x000fea0003800000 */
.L_x_288:
        /* <DEDUP_REMOVED lines=9> */
.L_x_291:
[----:B------:R-:W-:Y:S05]  /*16540*/  BSYNC B1 ;  /* 0x0000000000017941 */ /* 0x000fea0003800000 */
.L_x_290:
        /* <DEDUP_REMOVED lines=9> */
.L_x_293:
[----:B------:R-:W-:Y:S05]  /*165e0*/  BSYNC B1 ;  /* 0x0000000000017941 */ /* 0x000fea0003800000 */
.L_x_292:
        /* <DEDUP_REMOVED lines=9> */
.L_x_295:
[----:B------:R-:W-:Y:S05]  /*16680*/  BSYNC B1 ;  /* 0x0000000000017941 */ /* 0x000fea0003800000 */
.L_x_294:
        /* <DEDUP_REMOVED lines=9> */
.L_x_297:
[----:B------:R-:W-:Y:S05]  /*16720*/  BSYNC B1 ;  /* 0x0000000000017941 */ /* 0x000fea0003800000 */
.L_x_296:
        /* <DEDUP_REMOVED lines=9> */
.L_x_299:
[----:B------:R-:W-:Y:S05]  /*167c0*/  BSYNC B1 ;  /* 0x0000000000017941 */ /* 0x000fea0003800000 */
.L_x_298:
        /* <DEDUP_REMOVED lines=9> */
.L_x_301:
[----:B------:R-:W-:Y:S05]  /*16860*/  BSYNC B1 ;  /* 0x0000000000017941 */ /* 0x000fea0003800000 */
.L_x_300:
        /* <DEDUP_REMOVED lines=9> */
.L_x_303:
[----:B------:R-:W-:Y:S05]  /*16900*/  BSYNC B1 ;  /* 0x0000000000017941 */ /* 0x000fea0003800000 */
.L_x_302:
        /* <DEDUP_REMOVED lines=9> */
.L_x_305:
[----:B------:R-:W-:Y:S05]  /*169a0*/  BSYNC B1 ;  /* 0x0000000000017941 */ /* 0x000fea0003800000 */
.L_x_304:
        /* <DEDUP_REMOVED lines=9> */
.L_x_307:
[----:B------:R-:W-:Y:S05]  /*16a40*/  BSYNC B1 ;  /* 0x0000000000017941 */ /* 0x000fea0003800000 */
.L_x_306:
        /* <DEDUP_REMOVED lines=9> */
.L_x_309:
[----:B------:R-:W-:Y:S05]  /*16ae0*/  BSYNC B1 ;  /* 0x0000000000017941 */ /* 0x000fea0003800000 */
.L_x_308:
        /* <DEDUP_REMOVED lines=9> */
.L_x_311:
[----:B------:R-:W-:Y:S05]  /*16b80*/  BSYNC B1 ;  /* 0x0000000000017941 */ /* 0x000fea0003800000 */
.L_x_310:
        /* <DEDUP_REMOVED lines=9> */
.L_x_313:
[----:B------:R-:W-:Y:S05]  /*16c20*/  BSYNC B1 ;  /* 0x0000000000017941 */ /* 0x000fea0003800000 */
.L_x_312:
        /* <DEDUP_REMOVED lines=9> */
.L_x_315:
[----:B------:R-:W-:Y:S05]  /*16cc0*/  BSYNC B1 ;  /* 0x0000000000017941 */ /* 0x000fea0003800000 */
.L_x_314:
        /* <DEDUP_REMOVED lines=9> */
.L_x_317:
[----:B------:R-:W-:Y:S05]  /*16d60*/  BSYNC B1 ;  /* 0x0000000000017941 */ /* 0x000fea0003800000 */
.L_x_316:
        /* <DEDUP_REMOVED lines=9> */
.L_x_319:
[----:B------:R-:W-:Y:S05]  /*16e00*/  BSYNC B1 ;  /* 0x0000000000017941 */ /* 0x000fea0003800000 */
.L_x_318:
        /* <DEDUP_REMOVED lines=9> */
.L_x_321:
[----:B------:R-:W-:Y:S05]  /*16ea0*/  BSYNC B1 ;  /* 0x0000000000017941 */ /* 0x000fea0003800000 */
.L_x_320:
        /* <DEDUP_REMOVED lines=9> */
.L_x_323:
[----:B------:R-:W-:Y:S05]  /*16f40*/  BSYNC B1 ;  /* 0x0000000000017941 */ /* 0x000fea0003800000 */
.L_x_322:
        /* <DEDUP_REMOVED lines=9> */
.L_x_325:
[----:B------:R-:W-:Y:S05]  /*16fe0*/  BSYNC B1 ;  /* 0x0000000000017941 */ /* 0x000fea0003800000 */
.L_x_324:
        /* <DEDUP_REMOVED lines=9> */
.L_x_327:
[----:B------:R-:W-:Y:S05]  /*17080*/  BSYNC B1 ;  /* 0x0000000000017941 */ /* 0x000fea0003800000 */
.L_x_326:
        /* <DEDUP_REMOVED lines=9> */
.L_x_329:
[----:B------:R-:W-:Y:S05]  /*17120*/  BSYNC B1 ;  /* 0x0000000000017941 */ /* 0x000fea0003800000 */
.L_x_328:
        /* <DEDUP_REMOVED lines=9> */
.L_x_331:
[----:B------:R-:W-:Y:S05]  /*171c0*/  BSYNC B1 ;  /* 0x0000000000017941 */ /* 0x000fea0003800000 */
.L_x_330:
        /* <DEDUP_REMOVED lines=9> */
.L_x_333:
[----:B------:R-:W-:Y:S05]  /*17260*/  BSYNC B1 ;  /* 0x0000000000017941 */ /* 0x000fea0003800000 */
.L_x_332:
        /* <DEDUP_REMOVED lines=9> */
.L_x_335:
[----:B------:R-:W-:Y:S05]  /*17300*/  BSYNC B1 ;  /* 0x0000000000017941 */ /* 0x000fea0003800000 */
.L_x_334:
        /* <DEDUP_REMOVED lines=9> */
.L_x_337:
[----:B------:R-:W-:Y:S05]  /*173a0*/  BSYNC B1 ;  /* 0x0000000000017941 */ /* 0x000fea0003800000 */
.L_x_336:
        /* <DEDUP_REMOVED lines=9> */
.L_x_339:
[----:B------:R-:W-:Y:S05]  /*17440*/  BSYNC B1 ;  /* 0x0000000000017941 */ /* 0x000fea0003800000 */
.L_x_338:
        /* <DEDUP_REMOVED lines=9> */
.L_x_341:
[----:B------:R-:W-:Y:S05]  /*174e0*/  BSYNC B1 ;  /* 0x0000000000017941 */ /* 0x000fea0003800000 */
.L_x_340:
        /* <DEDUP_REMOVED lines=9> */
.L_x_343:
[----:B------:R-:W-:Y:S05]  /*17580*/  BSYNC B1 ;  /* 0x0000000000017941 */ /* 0x000fea0003800000 */
.L_x_342:
        /* <DEDUP_REMOVED lines=9> */
.L_x_345:
[----:B------:R-:W-:Y:S05]  /*17620*/  BSYNC B1 ;  /* 0x0000000000017941 */ /* 0x000fea0003800000 */
.L_x_344:
        /* <DEDUP_REMOVED lines=9> */
.L_x_347:
[----:B------:R-:W-:Y:S05]  /*176c0*/  BSYNC B1 ;  /* 0x0000000000017941 */ /* 0x000fea0003800000 */
.L_x_346:
        /* <DEDUP_REMOVED lines=9> */
.L_x_349:
[----:B------:R-:W-:Y:S05]  /*17760*/  BSYNC B1 ;  /* 0x0000000000017941 */ /* 0x000fea0003800000 */
.L_x_348:
        /* <DEDUP_REMOVED lines=9> */
.L_x_351:
[----:B------:R-:W-:Y:S05]  /*17800*/  BSYNC B1 ;  /* 0x0000000000017941 */ /* 0x000fea0003800000 */
.L_x_350:
        /* <DEDUP_REMOVED lines=9> */
.L_x_353:
[----:B------:R-:W-:Y:S05]  /*178a0*/  BSYNC B1 ;  /* 0x0000000000017941 */ /* 0x000fea0003800000 */
.L_x_352:
        /* <DEDUP_REMOVED lines=9> */
.L_x_355:
[----:B------:R-:W-:Y:S05]  /*17940*/  BSYNC B1 ;  /* 0x0000000000017941 */ /* 0x000fea0003800000 */
.L_x_354:
        /* <DEDUP_REMOVED lines=9> */
.L_x_357:
[----:B------:R-:W-:Y:S05]  /*179e0*/  BSYNC B1 ;  /* 0x0000000000017941 */ /* 0x000fea0003800000 */
.L_x_356:
        /* <DEDUP_REMOVED lines=9> */
.L_x_359:
[----:B------:R-:W-:Y:S05]  /*17a80*/  BSYNC B1 ;  /* 0x0000000000017941 */ /* 0x000fea0003800000 */
.L_x_358:
        /* <DEDUP_REMOVED lines=9> */
.L_x_361:
[----:B------:R-:W-:Y:S05]  /*17b20*/  BSYNC B1 ;  /* 0x0000000000017941 */ /* 0x000fea0003800000 */
.L_x_360:
        /* <DEDUP_REMOVED lines=9> */
.L_x_363:
[----:B------:R-:W-:Y:S05]  /*17bc0*/  BSYNC B1 ;  /* 0x0000000000017941 */ /* 0x000fea0003800000 */
.L_x_362:
        /* <DEDUP_REMOVED lines=9> */
.L_x_365:
[----:B------:R-:W-:Y:S05]  /*17c60*/  BSYNC B1 ;  /* 0x0000000000017941 */ /* 0x000fea0003800000 */
.L_x_364:
        /* <DEDUP_REMOVED lines=9> */
.L_x_367:
[----:B------:R-:W-:Y:S05]  /*17d00*/  BSYNC B1 ;  /* 0x0000000000017941 */ /* 0x000fea0003800000 */
.L_x_366:
        /* <DEDUP_REMOVED lines=9> */
.L_x_369:
[----:B------:R-:W-:Y:S05]  /*17da0*/  BSYNC B1 ;  /* 0x0000000000017941 */ /* 0x000fea0003800000 */
.L_x_368:
        /* <DEDUP_REMOVED lines=9> */
.L_x_371:
[----:B------:R-:W-:Y:S05]  /*17e40*/  BSYNC B1 ;  /* 0x0000000000017941 */ /* 0x000fea0003800000 */
.L_x_370:
        /* <DEDUP_REMOVED lines=9> */
.L_x_373:
[----:B------:R-:W-:Y:S05]  /*17ee0*/  BSYNC B1 ;  /* 0x0000000000017941 */ /* 0x000fea0003800000 */
.L_x_372:
        /* <DEDUP_REMOVED lines=9> */
.L_x_375:
[----:B------:R-:W-:Y:S05]  /*17f80*/  BSYNC B1 ;  /* 0x0000000000017941 */ /* 0x000fea0003800000 */
.L_x_374:
        /* <DEDUP_REMOVED lines=9> */
.L_x_377:
[----:B------:R-:W-:Y:S05]  /*18020*/  BSYNC B1 ;  /* 0x0000000000017941 */ /* 0x000fea0003800000 */
.L_x_376:
        /* <DEDUP_REMOVED lines=9> */
.L_x_379:
[----:B------:R-:W-:Y:S05]  /*180c0*/  BSYNC B1 ;  /* 0x0000000000017941 */ /* 0x000fea0003800000 */
.L_x_378:
        /* <DEDUP_REMOVED lines=9> */
.L_x_381:
[----:B------:R-:W-:Y:S05]  /*18160*/  BSYNC B1 ;  /* 0x0000000000017941 */ /* 0x000fea0003800000 */
.L_x_380:
        /* <DEDUP_REMOVED lines=9> */
.L_x_383:
[----:B------:R-:W-:Y:S05]  /*18200*/  BSYNC B1 ;  /* 0x0000000000017941 */ /* 0x000fea0003800000 */
.L_x_382:
        /* <DEDUP_REMOVED lines=9> */
.L_x_385:
[----:B------:R-:W-:Y:S05]  /*182a0*/  BSYNC B1 ;  /* 0x0000000000017941 */ /* 0x000fea0003800000 */
.L_x_384:
        /* <DEDUP_REMOVED lines=9> */
.L_x_387:
[----:B------:R-:W-:Y:S05]  /*18340*/  BSYNC B1 ;  /* 0x0000000000017941 */ /* 0x000fea0003800000 */
.L_x_386:
        /* <DEDUP_REMOVED lines=9> */
.L_x_389:
[----:B------:R-:W-:Y:S05]  /*183e0*/  BSYNC B1 ;  /* 0x0000000000017941 */ /* 0x000fea0003800000 */
.L_x_388:
        /* <DEDUP_REMOVED lines=9> */
.L_x_391:
[----:B------:R-:W-:Y:S05]  /*18480*/  BSYNC B1 ;  /* 0x0000000000017941 */ /* 0x000fea0003800000 */
.L_x_390:
        /* <DEDUP_REMOVED lines=9> */
.L_x_393:
[----:B------:R-:W-:Y:S05]  /*18520*/  BSYNC B1 ;  /* 0x0000000000017941 */ /* 0x000fea0003800000 */
.L_x_392:
        /* <DEDUP_REMOVED lines=9> */
.L_x_395:
[----:B------:R-:W-:Y:S05]  /*185c0*/  BSYNC B1 ;  /* 0x0000000000017941 */ /* 0x000fea0003800000 */
.L_x_394:
        /* <DEDUP_REMOVED lines=9> */
.L_x_397:
[----:B------:R-:W-:Y:S05]  /*18660*/  BSYNC B1 ;  /* 0x0000000000017941 */ /* 0x000fea0003800000 */
.L_x_396:
        /* <DEDUP_REMOVED lines=9> */
.L_x_399:
[----:B------:R-:W-:Y:S05]  /*18700*/  BSYNC B1 ;  /* 0x0000000000017941 */ /* 0x000fea0003800000 */
.L_x_398:
        /* <DEDUP_REMOVED lines=9> */
.L_x_401:
[----:B------:R-:W-:Y:S05]  /*187a0*/  BSYNC B1 ;  /* 0x0000000000017941 */ /* 0x000fea0003800000 */
.L_x_400:
        /* <DEDUP_REMOVED lines=9> */
.L_x_403:
[----:B------:R-:W-:Y:S05]  /*18840*/  BSYNC B1 ;  /* 0x0000000000017941 */ /* 0x000fea0003800000 */
.L_x_402:
        /* <DEDUP_REMOVED lines=9> */
.L_x_405:
[----:B------:R-:W-:Y:S05]  /*188e0*/  BSYNC B1 ;  /* 0x0000000000017941 */ /* 0x000fea0003800000 */
.L_x_404:
        /* <DEDUP_REMOVED lines=9> */
.L_x_407:
[----:B------:R-:W-:Y:S05]  /*18980*/  BSYNC B1 ;  /* 0x0000000000017941 */ /* 0x000fea0003800000 */
.L_x_406:
        /* <DEDUP_REMOVED lines=9> */
.L_x_409:
[----:B------:R-:W-:Y:S05]  /*18a20*/  BSYNC B1 ;  /* 0x0000000000017941 */ /* 0x000fea0003800000 */
.L_x_408:
        /* <DEDUP_REMOVED lines=9> */
.L_x_411:
[----:B------:R-:W-:Y:S05]  /*18ac0*/  BSYNC B1 ;  /* 0x0000000000017941 */ /* 0x000fea0003800000 */
.L_x_410:
        /* <DEDUP_REMOVED lines=9> */
.L_x_413:
[----:B------:R-:W-:Y:S05]  /*18b60*/  BSYNC B1 ;  /* 0x0000000000017941 */ /* 0x000fea0003800000 */
.L_x_412:
        /* <DEDUP_REMOVED lines=9> */
.L_x_415:
[----:B------:R-:W-:Y:S05]  /*18c00*/  BSYNC B1 ;  /* 0x0000000000017941 */ /* 0x000fea0003800000 */
.L_x_414:
        /* <DEDUP_REMOVED lines=9> */
.L_x_417:
[----:B------:R-:W-:Y:S05]  /*18ca0*/  BSYNC B1 ;  /* 0x0000000000017941 */ /* 0x000fea0003800000 */
.L_x_416:
        /* <DEDUP_REMOVED lines=9> */
.L_x_419:
[----:B------:R-:W-:Y:S05]  /*18d40*/  BSYNC B1 ;  /* 0x0000000000017941 */ /* 0x000fea0003800000 */
.L_x_418:
        /* <DEDUP_REMOVED lines=9> */
.L_x_421:
[----:B------:R-:W-:Y:S05]  /*18de0*/  BSYNC B1 ;  /* 0x0000000000017941 */ /* 0x000fea0003800000 */
.L_x_420:
        /* <DEDUP_REMOVED lines=9> */
.L_x_423:
[----:B------:R-:W-:Y:S05]  /*18e80*/  BSYNC B1 ;  /* 0x0000000000017941 */ /* 0x000fea0003800000 */
.L_x_422:
        /* <DEDUP_REMOVED lines=9> */
.L_x_425:
[----:B------:R-:W-:Y:S05]  /*18f20*/  BSYNC B1 ;  /* 0x0000000000017941 */ /* 0x000fea0003800000 */
.L_x_424:
        /* <DEDUP_REMOVED lines=9> */
.L_x_427:
[----:B------:R-:W-:Y:S05]  /*18fc0*/  BSYNC B1 ;  /* 0x0000000000017941 */ /* 0x000fea0003800000 */
.L_x_426:
        /* <DEDUP_REMOVED lines=9> */
.L_x_429:
[----:B------:R-:W-:Y:S05]  /*19060*/  BSYNC B1 ;  /* 0x0000000000017941 */ /* 0x000fea0003800000 */
.L_x_428:
        /* <DEDUP_REMOVED lines=9> */
.L_x_431:
[----:B------:R-:W-:Y:S05]  /*19100*/  BSYNC B1 ;  /* 0x0000000000017941 */ /* 0x000fea0003800000 */
.L_x_430:
        /* <DEDUP_REMOVED lines=9> */
.L_x_433:
[----:B------:R-:W-:Y:S05]  /*191a0*/  BSYNC B1 ;  /* 0x0000000000017941 */ /* 0x000fea0003800000 */
.L_x_432:
        /* <DEDUP_REMOVED lines=9> */
.L_x_435:
[----:B------:R-:W-:Y:S05]  /*19240*/  BSYNC B1 ;  /* 0x0000000000017941 */ /* 0x000fea0003800000 */
.L_x_434:
        /* <DEDUP_REMOVED lines=9> */
.L_x_437:
[----:B------:R-:W-:Y:S05]  /*192e0*/  BSYNC B1 ;  /* 0x0000000000017941 */ /* 0x000fea0003800000 */
.L_x_436:
        /* <DEDUP_REMOVED lines=9> */
.L_x_439:
[----:B------:R-:W-:Y:S05]  /*19380*/  BSYNC B1 ;  /* 0x0000000000017941 */ /* 0x000fea0003800000 */
.L_x_438:
        /* <DEDUP_REMOVED lines=9> */
.L_x_441:
[----:B------:R-:W-:Y:S05]  /*19420*/  BSYNC B1 ;  /* 0x0000000000017941 */ /* 0x000fea0003800000 */
.L_x_440:
        /* <DEDUP_REMOVED lines=9> */
.L_x_443:
[----:B------:R-:W-:Y:S05]  /*194c0*/  BSYNC B1 ;  /* 0x0000000000017941 */ /* 0x000fea0003800000 */
.L_x_442:
        /* <DEDUP_REMOVED lines=9> */
.L_x_445:
[----:B------:R-:W-:Y:S05]  /*19560*/  BSYNC B1 ;  /* 0x0000000000017941 */ /* 0x000fea0003800000 */
.L_x_444:
        /* <DEDUP_REMOVED lines=9> */
.L_x_447:
[----:B------:R-:W-:Y:S05]  /*19600*/  BSYNC B1 ;  /* 0x0000000000017941 */ /* 0x000fea0003800000 */
.L_x_446:
        /* <DEDUP_REMOVED lines=9> */
.L_x_449:
[----:B------:R-:W-:Y:S05]  /*196a0*/  BSYNC B1 ;  /* 0x0000000000017941 */ /* 0x000fea0003800000 */
.L_x_448:
        /* <DEDUP_REMOVED lines=9> */
.L_x_451:
[----:B------:R-:W-:Y:S05]  /*19740*/  BSYNC B1 ;  /* 0x0000000000017941 */ /* 0x000fea0003800000 */
.L_x_450:
        /* <DEDUP_REMOVED lines=9> */
.L_x_453:
[----:B------:R-:W-:Y:S05]  /*197e0*/  BSYNC B1 ;  /* 0x0000000000017941 */ /* 0x000fea0003800000 */
.L_x_452:
        /* <DEDUP_REMOVED lines=9> */
.L_x_455:
[----:B------:R-:W-:Y:S05]  /*19880*/  BSYNC B1 ;  /* 0x0000000000017941 */ /* 0x000fea0003800000 */
.L_x_454:
        /* <DEDUP_REMOVED lines=9> */
.L_x_457:
[----:B------:R-:W-:Y:S05]  /*19920*/  BSYNC B1 ;  /* 0x0000000000017941 */ /* 0x000fea0003800000 */
.L_x_456:
        /* <DEDUP_REMOVED lines=9> */
.L_x_459:
[----:B------:R-:W-:Y:S05]  /*199c0*/  BSYNC B1 ;  /* 0x0000000000017941 */ /* 0x000fea0003800000 */
.L_x_458:
        /* <DEDUP_REMOVED lines=9> */
.L_x_461:
[----:B------:R-:W-:Y:S05]  /*19a60*/  BSYNC B1 ;  /* 0x0000000000017941 */ /* 0x000fea0003800000 */
.L_x_460:
        /* <DEDUP_REMOVED lines=9> */
.L_x_463:
[----:B------:R-:W-:Y:S05]  /*19b00*/  BSYNC B1 ;  /* 0x0000000000017941 */ /* 0x000fea0003800000 */
.L_x_462:
        /* <DEDUP_REMOVED lines=9> */
.L_x_465:
[----:B------:R-:W-:Y:S05]  /*19ba0*/  BSYNC B1 ;  /* 0x0000000000017941 */ /* 0x000fea0003800000 */
.L_x_464:
        /* <DEDUP_REMOVED lines=9> */
.L_x_467:
[----:B------:R-:W-:Y:S05]  /*19c40*/  BSYNC B1 ;  /* 0x0000000000017941 */ /* 0x000fea0003800000 */
.L_x_466:
        /* <DEDUP_REMOVED lines=9> */
.L_x_469:
[----:B------:R-:W-:Y:S05]  /*19ce0*/  BSYNC B1 ;  /* 0x0000000000017941 */ /* 0x000fea0003800000 */
.L_x_468:
        /* <DEDUP_REMOVED lines=9> */
.L_x_471:
[----:B------:R-:W-:Y:S05]  /*19d80*/  BSYNC B1 ;  /* 0x0000000000017941 */ /* 0x000fea0003800000 */
.L_x_470:
        /* <DEDUP_REMOVED lines=9> */
.L_x_473:
[----:B------:R-:W-:Y:S05]  /*19e20*/  BSYNC B1 ;  /* 0x0000000000017941 */ /* 0x000fea0003800000 */
.L_x_472:
        /* <DEDUP_REMOVED lines=9> */
.L_x_475:
[----:B------:R-:W-:Y:S05]  /*19ec0*/  BSYNC B1 ;  /* 0x0000000000017941 */ /* 0x000fea0003800000 */
.L_x_474:
        /* <DEDUP_REMOVED lines=9> */
.L_x_477:
[----:B------:R-:W-:Y:S05]  /*19f60*/  BSYNC B1 ;  /* 0x0000000000017941 */ /* 0x000fea0003800000 */
.L_x_476:
        /* <DEDUP_REMOVED lines=9> */
.L_x_479:
[----:B------:R-:W-:Y:S05]  /*1a000*/  BSYNC B1 ;  /* 0x0000000000017941 */ /* 0x000fea0003800000 */
.L_x_478:
        /* <DEDUP_REMOVED lines=9> */
.L_x_481:
[----:B------:R-:W-:Y:S05]  /*1a0a0*/  BSYNC B1 ;  /* 0x0000000000017941 */ /* 0x000fea0003800000 */
.L_x_480:
        /* <DEDUP_REMOVED lines=9> */
.L_x_483:
[----:B------:R-:W-:Y:S05]  /*1a140*/  BSYNC B1 ;  /* 0x0000000000017941 */ /* 0x000fea0003800000 */
.L_x_482:
        /* <DEDUP_REMOVED lines=9> */
.L_x_485:
[----:B------:R-:W-:Y:S05]  /*1a1e0*/  BSYNC B1 ;  /* 0x0000000000017941 */ /* 0x000fea0003800000 */
.L_x_484:
        /* <DEDUP_REMOVED lines=9> */
.L_x_487:
[----:B------:R-:W-:Y:S05]  /*1a280*/  BSYNC B1 ;  /* 0x0000000000017941 */ /* 0x000fea0003800000 */
.L_x_486:
        /* <DEDUP_REMOVED lines=9> */
.L_x_489:
[----:B------:R-:W-:Y:S05]  /*1a320*/  BSYNC B1 ;  /* 0x0000000000017941 */ /* 0x000fea0003800000 */
.L_x_488:
        /* <DEDUP_REMOVED lines=9> */
.L_x_491:
[----:B------:R-:W-:Y:S05]  /*1a3c0*/  BSYNC B1 ;  /* 0x0000000000017941 */ /* 0x000fea0003800000 */
.L_x_490:
        /* <DEDUP_REMOVED lines=9> */
.L_x_493:
[----:B------:R-:W-:Y:S05]  /*1a460*/  BSYNC B1 ;  /* 0x0000000000017941 */ /* 0x000fea0003800000 */
.L_x_492:
        /* <DEDUP_REMOVED lines=9> */
.L_x_495:
[----:B------:R-:W-:Y:S05]  /*1a500*/  BSYNC B1 ;  /* 0x0000000000017941 */ /* 0x000fea0003800000 */
.L_x_494:
        /* <DEDUP_REMOVED lines=9> */
.L_x_497:
[----:B------:R-:W-:Y:S05]  /*1a5a0*/  BSYNC B1 ;  /* 0x0000000000017941 */ /* 0x000fea0003800000 */
.L_x_496:
        /* <DEDUP_REMOVED lines=9> */
.L_x_499:
[----:B------:R-:W-:Y:S05]  /*1a640*/  BSYNC B1 ;  /* 0x0000000000017941 */ /* 0x000fea0003800000 */
.L_x_498:
        /* <DEDUP_REMOVED lines=9> */
.L_x_501:
[----:B------:R-:W-:Y:S05]  /*1a6e0*/  BSYNC B1 ;  /* 0x0000000000017941 */ /* 0x000fea0003800000 */
.L_x_500:
        /* <DEDUP_REMOVED lines=9> */
.L_x_503:
[----:B------:R-:W-:Y:S05]  /*1a780*/  BSYNC B1 ;  /* 0x0000000000017941 */ /* 0x000fea0003800000 */
.L_x_502:
        /* <DEDUP_REMOVED lines=9> */
.L_x_505:
[----:B------:R-:W-:Y:S05]  /*1a820*/  BSYNC B1 ;  /* 0x0000000000017941 */ /* 0x000fea0003800000 */
.L_x_504:
        /* <DEDUP_REMOVED lines=9> */
.L_x_507:
[----:B------:R-:W-:Y:S05]  /*1a8c0*/  BSYNC B1 ;  /* 0x0000000000017941 */ /* 0x000fea0003800000 */
.L_x_506:
        /* <DEDUP_REMOVED lines=9> */
.L_x_509:
[----:B------:R-:W-:Y:S05]  /*1a960*/  BSYNC B1 ;  /* 0x0000000000017941 */ /* 0x000fea0003800000 */
.L_x_508:
        /* <DEDUP_REMOVED lines=9> */
.L_x_511:
[----:B------:R-:W-:Y:S05]  /*1aa00*/  BSYNC B1 ;  /* 0x0000000000017941 */ /* 0x000fea0003800000 */
.L_x_510:
        /* <DEDUP_REMOVED lines=9> */
.L_x_513:
[----:B------:R-:W-:Y:S05]  /*1aaa0*/  BSYNC B1 ;  /* 0x0000000000017941 */ /* 0x000fea0003800000 */
.L_x_512:
        /* <DEDUP_REMOVED lines=9> */
.L_x_515:
[----:B------:R-:W-:Y:S05]  /*1ab40*/  BSYNC B1 ;  /* 0x0000000000017941 */ /* 0x000fea0003800000 */
.L_x_514:
        /* <DEDUP_REMOVED lines=9> */
.L_x_517:
[----:B------:R-:W-:Y:S05]  /*1abe0*/  BSYNC B1 ;  /* 0x0000000000017941 */ /* 0x000fea0003800000 */
.L_x_516:
        /* <DEDUP_REMOVED lines=9> */
.L_x_519:
[----:B------:R-:W-:Y:S05]  /*1ac80*/  BSYNC B1 ;  /* 0x0000000000017941 */ /* 0x000fea0003800000 */
.L_x_518:
        /* <DEDUP_REMOVED lines=9> */
.L_x_521:
[----:B------:R-:W-:Y:S05]  /*1ad20*/  BSYNC B1 ;  /* 0x0000000000017941 */ /* 0x000fea0003800000 */
.L_x_520:
        /* <DEDUP_REMOVED lines=9> */
.L_x_523:
[----:B------:R-:W-:Y:S05]  /*1adc0*/  BSYNC B1 ;  /* 0x0000000000017941 */ /* 0x000fea0003800000 */
.L_x_522:
        /* <DEDUP_REMOVED lines=9> */
.L_x_525:
[----:B------:R-:W-:Y:S05]  /*1ae60*/  BSYNC B1 ;  /* 0x0000000000017941 */ /* 0x000fea0003800000 */
.L_x_524:
        /* <DEDUP_REMOVED lines=9> */
.L_x_527:
[----:B------:R-:W-:Y:S05]  /*1af00*/  BSYNC B1 ;  /* 0x0000000000017941 */ /* 0x000fea0003800000 */
.L_x_526:
        /* <DEDUP_REMOVED lines=9> */
.L_x_529:
[----:B------:R-:W-:Y:S05]  /*1afa0*/  BSYNC B1 ;  /* 0x0000000000017941 */ /* 0x000fea0003800000 */
.L_x_528:
        /* <DEDUP_REMOVED lines=9> */
.L_x_531:
[----:B------:R-:W-:Y:S05]  /*1b040*/  BSYNC B1 ;  /* 0x0000000000017941 */ /* 0x000fea0003800000 */
.L_x_530:
        /* <DEDUP_REMOVED lines=9> */
.L_x_533:
[----:B------:R-:W-:Y:S05]  /*1b0e0*/  BSYNC B1 ;  /* 0x0000000000017941 */ /* 0x000fea0003800000 */
.L_x_532:
        /* <DEDUP_REMOVED lines=9> */
.L_x_535:
[----:B------:R-:W-:Y:S05]  /*1b180*/  BSYNC B1 ;  /* 0x0000000000017941 */ /* 0x000fea0003800000 */
.L_x_534:
        /* <DEDUP_REMOVED lines=9> */
.L_x_537:
[----:B------:R-:W-:Y:S05]  /*1b220*/  BSYNC B1 ;  /* 0x0000000000017941 */ /* 0x000fea0003800000 */
.L_x_536:
        /* <DEDUP_REMOVED lines=9> */
.L_x_539:
[----:B------:R-:W-:Y:S05]  /*1b2c0*/  BSYNC B1 ;  /* 0x0000000000017941 */ /* 0x000fea0003800000 */
.L_x_538:
        /* <DEDUP_REMOVED lines=9> */
.L_x_541:
[----:B------:R-:W-:Y:S05]  /*1b360*/  BSYNC B1 ;  /* 0x0000000000017941 */ /* 0x000fea0003800000 */
.L_x_540:
        /* <DEDUP_REMOVED lines=9> */
.L_x_543:
[----:B------:R-:W-:Y:S05]  /*1b400*/  BSYNC B1 ;  /* 0x0000000000017941 */ /* 0x000fea0003800000 */
.L_x_542:
        /* <DEDUP_REMOVED lines=9> */
.L_x_545:
[----:B------:R-:W-:Y:S05]  /*1b4a0*/  BSYNC B1 ;  /* 0x0000000000017941 */ /* 0x000fea0003800000 */
.L_x_544:
        /* <DEDUP_REMOVED lines=9> */
.L_x_547:
[----:B------:R-:W-:Y:S05]  /*1b540*/  BSYNC B1 ;  /* 0x0000000000017941 */ /* 0x000fea0003800000 */
.L_x_546:
        /* <DEDUP_REMOVED lines=9> */
.L_x_549:
[----:B------:R-:W-:Y:S05]  /*1b5e0*/  BSYNC B1 ;  /* 0x0000000000017941 */ /* 0x000fea0003800000 */
.L_x_548:
        /* <DEDUP_REMOVED lines=9> */
.L_x_551:
[----:B------:R-:W-:Y:S05]  /*1b680*/  BSYNC B1 ;  /* 0x0000000000017941 */ /* 0x000fea0003800000 */
.L_x_550:
        /* <DEDUP_REMOVED lines=9> */
.L_x_553:
[----:B------:R-:W-:Y:S05]  /*1b720*/  BSYNC B1 ;  /* 0x0000000000017941 */ /* 0x000fea0003800000 */
.L_x_552:
        /* <DEDUP_REMOVED lines=9> */
.L_x_555:
[----:B------:R-:W-:Y:S05]  /*1b7c0*/  BSYNC B1 ;  /* 0x0000000000017941 */ /* 0x000fea0003800000 */
.L_x_554:
        /* <DEDUP_REMOVED lines=9> */
.L_x_557:
[----:B------:R-:W-:Y:S05]  /*1b860*/  BSYNC B1 ;  /* 0x0000000000017941 */ /* 0x000fea0003800000 */
.L_x_556:
        /* <DEDUP_REMOVED lines=9> */
.L_x_559:
[----:B------:R-:W-:Y:S05]  /*1b900*/  BSYNC B1 ;  /* 0x0000000000017941 */ /* 0x000fea0003800000 */
.L_x_558:
        /* <DEDUP_REMOVED lines=9> */
.L_x_561:
[----:B------:R-:W-:Y:S05]  /*1b9a0*/  BSYNC B1 ;  /* 0x0000000000017941 */ /* 0x000fea0003800000 */
.L_x_560:
        /* <DEDUP_REMOVED lines=9> */
.L_x_563:
[----:B------:R-:W-:Y:S05]  /*1ba40*/  BSYNC B1 ;  /* 0x0000000000017941 */ /* 0x000fea0003800000 */
.L_x_562:
        /* <DEDUP_REMOVED lines=9> */
.L_x_565:
[----:B------:R-:W-:Y:S05]  /*1bae0*/  BSYNC B1 ;  /* 0x0000000000017941 */ /* 0x000fea0003800000 */
.L_x_564:
        /* <DEDUP_REMOVED lines=9> */
.L_x_567:
[----:B------:R-:W-:Y:S05]  /*1bb80*/  BSYNC B1 ;  /* 0x0000000000017941 */ /* 0x000fea0003800000 */
.L_x_566:
        /* <DEDUP_REMOVED lines=9> */
.L_x_569:
[----:B------:R-:W-:Y:S05]  /*1bc20*/  BSYNC B1 ;  /* 0x0000000000017941 */ /* 0x000fea0003800000 */
.L_x_568:
        /* <DEDUP_REMOVED lines=9> */
.L_x_571:
[----:B------:R-:W-:Y:S05]  /*1bcc0*/  BSYNC B1 ;  /* 0x0000000000017941 */ /* 0x000fea0003800000 */
.L_x_570:
        /* <DEDUP_REMOVED lines=9> */
.L_x_573:
[----:B------:R-:W-:Y:S05]  /*1bd60*/  BSYNC B1 ;  /* 0x0000000000017941 */ /* 0x000fea0003800000 */
.L_x_572:
        /* <DEDUP_REMOVED lines=9> */
.L_x_575:
[----:B------:R-:W-:Y:S05]  /*1be00*/  BSYNC B1 ;  /* 0x0000000000017941 */ /* 0x000fea0003800000 */
.L_x_574:
        /* <DEDUP_REMOVED lines=9> */
.L_x_577:
[----:B------:R-:W-:Y:S05]  /*1bea0*/  BSYNC B1 ;  /* 0x0000000000017941 */ /* 0x000fea0003800000 */
.L_x_576:
        /* <DEDUP_REMOVED lines=9> */
.L_x_579:
[----:B------:R-:W-:Y:S05]  /*1bf40*/  BSYNC B1 ;  /* 0x0000000000017941 */ /* 0x000fea0003800000 */
.L_x_578:
        /* <DEDUP_REMOVED lines=9> */
.L_x_581:
[----:B------:R-:W-:Y:S05]  /*1bfe0*/  BSYNC B1 ;  /* 0x0000000000017941 */ /* 0x000fea0003800000 */
.L_x_580:
        /* <DEDUP_REMOVED lines=9> */
.L_x_583:
[----:B------:R-:W-:Y:S05]  /*1c080*/  BSYNC B1 ;  /* 0x0000000000017941 */ /* 0x000fea0003800000 */
.L_x_582:
        /* <DEDUP_REMOVED lines=9> */
.L_x_585:
[----:B------:R-:W-:Y:S05]  /*1c120*/  BSYNC B1 ;  /* 0x0000000000017941 */ /* 0x000fea0003800000 */
.L_x_584:
        /* <DEDUP_REMOVED lines=9> */
.L_x_587:
[----:B------:R-:W-:Y:S05]  /*1c1c0*/  BSYNC B1 ;  /* 0x0000000000017941 */ /* 0x000fea0003800000 */
.L_x_586:
        /* <DEDUP_REMOVED lines=9> */
.L_x_589:
[----:B------:R-:W-:Y:S05]  /*1c260*/  BSYNC B1 ;  /* 0x0000000000017941 */ /* 0x000fea0003800000 */
.L_x_588:
        /* <DEDUP_REMOVED lines=9> */
.L_x_591:
[----:B------:R-:W-:Y:S05]  /*1c300*/  BSYNC B1 ;  /* 0x0000000000017941 */ /* 0x000fea0003800000 */
.L_x_590:
        /* <DEDUP_REMOVED lines=9> */
.L_x_593:
[----:B------:R-:W-:Y:S05]  /*1c3a0*/  BSYNC B1 ;  /* 0x0000000000017941 */ /* 0x000fea0003800000 */
.L_x_592:
        /* <DEDUP_REMOVED lines=9> */
.L_x_595:
[----:B------:R-:W-:Y:S05]  /*1c440*/  BSYNC B1 ;  /* 0x0000000000017941 */ /* 0x000fea0003800000 */
.L_x_594:
        /* <DEDUP_REMOVED lines=9> */
.L_x_597:
[----:B------:R-:W-:Y:S05]  /*1c4e0*/  BSYNC B1 ;  /* 0x0000000000017941 */ /* 0x000fea0003800000 */
.L_x_596:
        /* <DEDUP_REMOVED lines=9> */
.L_x_599:
[----:B------:R-:W-:Y:S05]  /*1c580*/  BSYNC B1 ;  /* 0x0000000000017941 */ /* 0x000fea0003800000 */
.L_x_598:
        /* <DEDUP_REMOVED lines=9> */
.L_x_601:
[----:B------:R-:W-:Y:S05]  /*1c620*/  BSYNC B1 ;  /* 0x0000000000017941 */ /* 0x000fea0003800000 */
.L_x_600:
        /* <DEDUP_REMOVED lines=9> */
.L_x_603:
[----:B------:R-:W-:Y:S05]  /*1c6c0*/  BSYNC B1 ;  /* 0x0000000000017941 */ /* 0x000fea0003800000 */
.L_x_602:
        /* <DEDUP_REMOVED lines=9> */
.L_x_605:
[----:B------:R-:W-:Y:S05]  /*1c760*/  BSYNC B1 ;  /* 0x0000000000017941 */ /* 0x000fea0003800000 */
.L_x_604:
        /* <DEDUP_REMOVED lines=9> */
.L_x_607:
[----:B------:R-:W-:Y:S05]  /*1c800*/  BSYNC B1 ;  /* 0x0000000000017941 */ /* 0x000fea0003800000 */
.L_x_606:
        /* <DEDUP_REMOVED lines=9> */
.L_x_609:
[----:B------:R-:W-:Y:S05]  /*1c8a0*/  BSYNC B1 ;  /* 0x0000000000017941 */ /* 0x000fea0003800000 */
.L_x_608:
        /* <DEDUP_REMOVED lines=9> */
.L_x_611:
[----:B------:R-:W-:Y:S05]  /*1c940*/  BSYNC B1 ;  /* 0x0000000000017941 */ /* 0x000fea0003800000 */
.L_x_610:
        /* <DEDUP_REMOVED lines=9> */
.L_x_613:
[----:B------:R-:W-:Y:S05]  /*1c9e0*/  BSYNC B1 ;  /* 0x0000000000017941 */ /* 0x000fea0003800000 */
.L_x_612:
        /* <DEDUP_REMOVED lines=9> */
.L_x_615:
[----:B------:R-:W-:Y:S05]  /*1ca80*/  BSYNC B1 ;  /* 0x0000000000017941 */ /* 0x000fea0003800000 */
.L_x_614:
        /* <DEDUP_REMOVED lines=9> */
.L_x_617:
[----:B------:R-:W-:Y:S05]  /*1cb20*/  BSYNC B1 ;  /* 0x0000000000017941 */ /* 0x000fea0003800000 */
.L_x_616:
        /* <DEDUP_REMOVED lines=9> */
.L_x_619:
[----:B------:R-:W-:Y:S05]  /*1cbc0*/  BSYNC B1 ;  /* 0x0000000000017941 */ /* 0x000fea0003800000 */
.L_x_618:
        /* <DEDUP_REMOVED lines=9> */
.L_x_621:
[----:B------:R-:W-:Y:S05]  /*1cc60*/  BSYNC B1 ;  /* 0x0000000000017941 */ /* 0x000fea0003800000 */
.L_x_620:
        /* <DEDUP_REMOVED lines=9> */
.L_x_623:
[----:B------:R-:W-:Y:S05]  /*1cd00*/  BSYNC B1 ;  /* 0x0000000000017941 */ /* 0x000fea0003800000 */
.L_x_622:
[----:B-----5:R-:W-:Y:S01]  /*1cd10*/  HADD2.F32 R17, -RZ, R3.H0_H0 ;  /* 0x20000003ff117230 */ /* 0x020fe20000004100 */
[----:B------:R-:W-:Y:S01]  /*1cd20*/  ISETP.GT.AND P0, PT, R0, 0xd9, P0 ;  /* 0x000000d90000780c */ /* 0x000fe20000704270 */
[----:B------:R-:W-:Y:S03]  /*1cd30*/  BSSY B1, `(.L_x_624) ;  /* 0x0000007000017945 */ /* 0x000fe60003800000 */
[----:B------:R-:W-:-:S04]  /*1cd40*/  FMUL R17, R17, R16 ;  /* 0x0000001011117220 */ /* 0x000fc80000400000 */
[----:B------:R-:W-:-:S05]  /*1cd50*/  FFMA R17, R68, R2, R17 ;  /* 0x0000000244117223 */ /* 0x000fca0000000011 */
[----:B------:R-:W-:-:S05]  /*1cd60*/  F2FP.F16.F32.PACK_AB R17, RZ, R17 ;  /* 0x00000011ff11723e */ /* 0x000fca00000000ff */
[----:B------:R0:W-:Y:S01]  /*1cd70*/  @P6 STG.E.U16 desc[UR52][R4.64+0x1b0], R17 ;  /* 0x0001b01104006986 */ /* 0x0001e2000c101534 */
[----:B------:R-:W-:Y:S05]  /*1cd80*/  @!P0 BRA `(.L_x_625) ;  /* 0x0000000000048947 */ /* 0x000fea0003800000 */
[----:B------:R0:W5:Y:S02]  /*1cd90*/  LDG.E.LTC128B.U16 R3, desc[UR52][R236.64+0x1b2] ;  /* 0x0001b234ec037981 */ /* 0x000164000c1e1520 */
.L_x_625:
[----:B------:R-:W-:Y:S05]  /*1cda0*/  BSYNC B1 ;  /* 0x0000000000017941 */ /* 0x000fea0003800000 */
.L_x_624:
[----:B0----5:R-:W-:Y:S01]  /*1cdb0*/  HADD2.F32 R17, -RZ, R3.H0_H0 ;  /* 0x20000003ff117230 */ /* 0x021fe20000004100 */
        /* <DEDUP_REMOVED lines=8> */
.L_x_627:
[----:B------:R-:W-:Y:S05]  /*1ce40*/  BSYNC B1 ;  /* 0x0000000000017941 */ /* 0x000fea0003800000 */
.L_x_626:
[----:B0----5:R-:W-:Y:S01]  /*1ce50*/  HADD2.F32 R5, -RZ, R3.H0_H0 ;  /* 0x20000003ff057230 */ /* 0x021fe20000004100 */
[----:B------:R-:W-:Y:S01]  /*1ce60*/  ISETP.GT.AND P5, PT, R0, 0xd9, P5 ;  /* 0x000000d90000780c */ /* 0x000fe20002fa4270 */
[----:B------:R-:W-:Y:S01]  /*1ce70*/  @P6 IMAD.MOV.U32 R4, RZ, RZ, R10 ;  /* 0x000000ffff046224 */ /* 0x000fe200078e000a */
[----:B------:R-:W-:Y:S02]  /*1ce80*/  BSSY B1, `(.L_x_628) ;  /* 0x0000009000017945 */ /* 0x000fe40003800000 */
[----:B------:R-:W-:-:S04]  /*1ce90*/  FMUL R5, R5, R16 ;  /* 0x0000001005057220 */ /* 0x000fc80000400000 */
[----:B------:R-:W-:-:S05]  /*1cea0*/  FFMA R5, R70, R2, R5 ;  /* 0x0000000246057223 */ /* 0x000fca0000000005 */
[----:B------:R-:W-:-:S04]  /*1ceb0*/  F2FP.F16.F32.PACK_AB R5, RZ, R5 ;  /* 0x00000005ff05723e */ /* 0x000fc800000000ff */
[----:B------:R-:W-:Y:S01]  /*1cec0*/  PRMT R17, R5, 0x7610, R17 ;  /* 0x0000761005117816 */ /* 0x000fe20000000011 */
[----:B------:R-:W-:-:S05]  /*1ced0*/  @P6 IMAD.MOV.U32 R5, RZ, RZ, R11 ;  /* 0x000000ffff056224 */ /* 0x000fca00078e000b */
[----:B------:R0:W-:Y:S01]  /*1cee0*/  @P6 STG.E.U16 desc[UR52][R4.64+0x1b0], R17 ;  /* 0x0001b01104006986 */ /* 0x0001e2000c101534 */
[----:B------:R-:W-:Y:S05]  /*1cef0*/  @!P5 BRA `(.L_x_629) ;  /* 0x000000000004d947 */ /* 0x000fea0003800000 */
[----:B------:R0:W5:Y:S02]  /*1cf00*/  LDG.E.LTC128B.U16 R3, desc[UR52][R234.64+0x1b2] ;  /* 0x0001b234ea037981 */ /* 0x000164000c1e1520 */
.L_x_629:
[----:B------:R-:W-:Y:S05]  /*1cf10*/  BSYNC B1 ;  /* 0x0000000000017941 */ /* 0x000fea0003800000 */
.L_x_628:
        /* <DEDUP_REMOVED lines=9> */
.L_x_631:
[----:B------:R-:W-:Y:S05]  /*1cfb0*/  BSYNC B1 ;  /* 0x0000000000017941 */ /* 0x000fea0003800000 */
.L_x_630:
        /* <DEDUP_REMOVED lines=9> */
.L_x_633:
[----:B------:R-:W-:Y:S05]  /*1d050*/  BSYNC B1 ;  /* 0x0000000000017941 */ /* 0x000fea0003800000 */
.L_x_632:
        /* <DEDUP_REMOVED lines=9> */
.L_x_635:
[----:B------:R-:W-:Y:S05]  /*1d0f0*/  BSYNC B1 ;  /* 0x0000000000017941 */ /* 0x000fea0003800000 */
.L_x_634:
[----:B-----5:R-:W-:Y:S01]  /*1d100*/  HADD2.F32 R5, -RZ, R3.H0_H0 ;  /* 0x20000003ff057230 */ /* 0x020fe20000004100 */
[----:B0-----:R-:W-:Y:S01]  /*1d110*/  @P0 MOV R4, R8 ;  /* 0x0000000800040202 */ /* 0x001fe20000000f00 */
[----:B------:R-:W-:Y:S01]  /*1d120*/  BSSY B1, `(.L_x_636) ;  /* 0x000000a000017945 */ /* 0x000fe20003800000 */
[----:B------:R-:W-:Y:S02]  /*1d130*/  ISETP.GT.AND P5, PT, R0, 0xc1, P3 ;  /* 0x000000c10000780c */ /* 0x000fe40001fa4270 */
        /* <DEDUP_REMOVED lines=8> */
.L_x_637:
[----:B------:R-:W-:Y:S05]  /*1d1c0*/  BSYNC B1 ;  /* 0x0000000000017941 */ /* 0x000fea0003800000 */
.L_x_636:
[----:B0----5:R-:W-:Y:S01]  /*1d1d0*/  HADD2.F32 R5, -RZ, R3.H0_H0 ;  /* 0x20000003ff057230 */ /* 0x021fe20000004100 */
[----:B------:R-:W-:Y:S01]  /*1d1e0*/  ISETP.GT.AND P0, PT, R0, 0xc8, P4 ;  /* 0x000000c80000780c */ /* 0x000fe20002704270 */
[----:B------:R-:W-:Y:S03]  /*1d1f0*/  BSSY B1, `(.L_x_638) ;  /* 0x000000a000017945 */ /* 0x000fe60003800000 */
[----:B------:R-:W-:Y:S01]  /*1d200*/  FMUL R4, R5, R16 ;  /* 0x0000001005047220 */ /* 0x000fe20000400000 */
[----:B------:R-:W-:-:S03]  /*1d210*/  @P5 MOV R5, R9 ;  /* 0x0000000900055202 */ /* 0x000fc60000000f00 */
[----:B------:R-:W-:-:S05]  /*1d220*/  FFMA R4, R43, R2, R4 ;  /* 0x000000022b047223 */ /* 0x000fca0000000004 */
[----:B------:R-:W-:-:S04]  /*1d230*/  F2FP.F16.F32.PACK_AB R4, RZ, R4 ;  /* 0x00000004ff04723e */ /* 0x000fc800000000ff */
[----:B------:R-:W-:Y:S01]  /*1d240*/  PRMT R10, R4, 0x7610, R10 ;  /* 0x00007610040a7816 */ /* 0x000fe2000000000a */
[----:B------:R-:W-:-:S05]  /*1d250*/  @P5 IMAD.MOV.U32 R4, RZ, RZ, R8 ;  /* 0x000000ffff045224 */ /* 0x000fca00078e0008 */
[----:B------:R0:W-:Y:S01]  /*1d260*/  @P5 STG.E.U16 desc[UR52][R4.64+0x182], R10 ;  /* 0x0001820a04005986 */ /* 0x0001e2000c101534 */
[----:B------:R-:W-:Y:S05]  /*1d270*/  @!P0 BRA `(.L_x_639) ;  /* 0x0000000000048947 */ /* 0x000fea0003800000 */
[----:B------:R0:W5:Y:S02]  /*1d280*/  LDG.E.LTC128B.U16 R3, desc[UR52][R22.64+0x190] ;  /* 0x0001903416037981 */ /* 0x000164000c1e1520 */
.L_x_639:
[----:B------:R-:W-:Y:S05]  /*1d290*/  BSYNC B1 ;  /* 0x0000000000017941 */ /* 0x000fea0003800000 */
.L_x_638:
        /* <DEDUP_REMOVED lines=9> */
.L_x_641:
[----:B------:R-:W-:Y:S05]  /*1d330*/  BSYNC B1 ;  /* 0x0000000000017941 */ /* 0x000fea0003800000 */
.L_x_640:
        /* <DEDUP_REMOVED lines=9> */
.L_x_643:
[----:B------:R-:W-:Y:S05]  /*1d3d0*/  BSYNC B1 ;  /* 0x0000000000017941 */ /* 0x000fea0003800000 */
.L_x_642:
[----:B-----5:R-:W-:Y:S01]  /*1d3e0*/  HADD2.F32 R5, -RZ, R3.H0_H0 ;  /* 0x20000003ff057230 */ /* 0x020fe20000004100 */
[----:B------:R-:W-:Y:S01]  /*1d3f0*/  ISETP.GT.AND P5, PT, R0, 0xc9, P3 ;  /* 0x000000c90000780c */ /* 0x000fe20001fa4270 */
[----:B0-----:R-:W-:Y:S01]  /*1d400*/  @P0 IMAD.MOV.U32 R4, RZ, RZ, R8 ;  /* 0x000000ffff040224 */ /* 0x001fe200078e0008 */
        /* <DEDUP_REMOVED lines=9> */
.L_x_645:
[----:B------:R-:W-:Y:S05]  /*1d4a0*/  BSYNC B1 ;  /* 0x0000000000017941 */ /* 0x000fea0003800000 */
.L_x_644:
[----:B0----5:R-:W-:Y:S01]  /*1d4b0*/  HADD2.F32 R5, -RZ, R3.H0_H0 ;  /* 0x20000003ff057230 */ /* 0x021fe20000004100 */
[----:B------:R-:W-:Y:S01]  /*1d4c0*/  ISETP.GT.AND P0, PT, R0, 0xd0, P4 ;  /* 0x000000d00000780c */ /* 0x000fe20002704270 */
[----:B------:R-:W-:Y:S03]  /*1d4d0*/  BSSY B1, `(.L_x_646) ;  /* 0x000000a000017945 */ /* 0x000fe60003800000 */
[----:B------:R-:W-:Y:S01]  /*1d4e0*/  FMUL R4, R5, R16 ;  /* 0x0000001005047220 */ /* 0x000fe20000400000 */
[----:B------:R-:W-:-:S03]  /*1d4f0*/  @P5 IMAD.MOV.U32 R5, RZ, RZ, R9 ;  /* 0x000000ffff055224 */ /* 0x000fc600078e0009 */
[----:B------:R-:W-:-:S05]  /*1d500*/  FFMA R4, R47, R2, R4 ;  /* 0x000000022f047223 */ /* 0x000fca0000000004 */
[----:B------:R-:W-:-:S04]  /*1d510*/  F2FP.F16.F32.PACK_AB R4, RZ, R4 ;  /* 0x00000004ff04723e */ /* 0x000fc800000000ff */
[----:B------:R-:W-:Y:S02]  /*1d520*/  PRMT R10, R4, 0x7610, R10 ;  /* 0x00007610040a7816 */ /* 0x000fe4000000000a */
[----:B------:R-:W-:-:S05]  /*1d530*/  @P5 MOV R4, R8 ;  /* 0x0000000800045202 */ /* 0x000fca0000000f00 */
[----:B------:R0:W-:Y:S01]  /*1d540*/  @P5 STG.E.U16 desc[UR52][R4.64+0x192], R10 ;  /* 0x0001920a04005986 */ /* 0x0001e2000c101534 */
[----:B------:R-:W-:Y:S05]  /*1d550*/  @!P0 BRA `(.L_x_647) ;  /* 0x0000000000048947 */ /* 0x000fea0003800000 */
[----:B------:R0:W5:Y:S02]  /*1d560*/  LDG.E.LTC128B.U16 R3, desc[UR52][R22.64+0x1a0] ;  /* 0x0001a03416037981 */ /* 0x000164000c1e1520 */
.L_x_647:
[----:B------:R-:W-:Y:S05]  /*1d570*/  BSYNC B1 ;  /* 0x0000000000017941 */ /* 0x000fea0003800000 */
.L_x_646:
        /* <DEDUP_REMOVED lines=9> */
.L_x_649:
[----:B------:R-:W-:Y:S05]  /*1d610*/  BSYNC B1 ;  /* 0x0000000000017941 */ /* 0x000fea0003800000 */
.L_x_648:
        /* <DEDUP_REMOVED lines=9> */
.L_x_651:
[----:B------:R-:W-:Y:S05]  /*1d6b0*/  BSYNC B1 ;  /* 0x0000000000017941 */ /* 0x000fea0003800000 */
.L_x_650:
[----:B-----5:R-:W-:Y:S01]  /*1d6c0*/  HADD2.F32 R5, -RZ, R3.H0_H0 ;  /* 0x20000003ff057230 */ /* 0x020fe20000004100 */
[----:B------:R-:W-:Y:S01]  /*1d6d0*/  ISETP.GT.AND P5, PT, R0, 0xd1, P3 ;  /* 0x000000d10000780c */ /* 0x000fe20001fa4270 */
[----:B0-----:R-:W-:Y:S01]  /*1d6e0*/  @P0 IMAD.MOV.U32 R4, RZ, RZ, R8 ;  /* 0x000000ffff040224 */ /* 0x001fe200078e0008 */
[----:B------:R-:W-:Y:S02]  /*1d6f0*/  BSSY B1, `(.L_x_652) ;  /* 0x0000009000017945 */ /* 0x000fe40003800000 */
[----:B------:R-:W-:-:S04]  /*1d700*/  FMUL R5, R5, R16 ;  /* 0x0000001005057220 */ /* 0x000fc80000400000 */
[----:B------:R-:W-:-:S05]  /*1d710*/  FFMA R5, R50, R2, R5 ;  /* 0x0000000232057223 */ /* 0x000fca0000000005 */
[----:B------:R-:W-:-:S04]  /*1d720*/  F2FP.F16.F32.PACK_AB R5, RZ, R5 ;  /* 0x00000005ff05723e */ /* 0x000fc800000000ff */
[----:B------:R-:W-:Y:S02]  /*1d730*/  PRMT R10, R5, 0x7610, R10 ;  /* 0x00007610050a7816 */ /* 0x000fe4000000000a */
[----:B------:R-:W-:-:S05]  /*1d740*/  @P0 MOV R5, R9 ;  /* 0x0000000900050202 */ /* 0x000fca0000000f00 */
[----:B------:R0:W-:Y:S01]  /*1d750*/  @P0 STG.E.U16 desc[UR52][R4.64+0x1a0], R10 ;  /* 0x0001a00a04000986 */ /* 0x0001e2000c101534 */
[----:B------:R-:W-:Y:S05]  /*1d760*/  @!P5 BRA `(.L_x_653) ;  /* 0x000000000004d947 */ /* 0x000fea0003800000 */
[----:B------:R0:W5:Y:S02]  /*1d770*/  LDG.E.LTC128B.U16 R3, desc[UR52][R20.64+0x1a2] ;  /* 0x0001a23414037981 */ /* 0x000164000c1e1520 */
.L_x_653:
[----:B------:R-:W-:Y:S05]  /*1d780*/  BSYNC B1 ;  /* 0x0000000000017941 */ /* 0x000fea0003800000 */
.L_x_652:
[----:B0----5:R-:W-:Y:S01]  /*1d790*/  HADD2.F32 R5, -RZ, R3.H0_H0 ;  /* 0x20000003ff057230 */ /* 0x021fe20000004100 */
[----:B------:R-:W-:Y:S01]  /*1d7a0*/  ISETP.GT.AND P0, PT, R0, 0xd8, P4 ;  /* 0x000000d80000780c */ /* 0x000fe20002704270 */
[----:B------:R-:W-:Y:S03]  /*1d7b0*/  BSSY B1, `(.L_x_654) ;  /* 0x000000a000017945 */ /* 0x000fe60003800000 */
[----:B------:R-:W-:Y:S01]  /*1d7c0*/  FMUL R4, R5, R16 ;  /* 0x0000001005047220 */ /* 0x000fe20000400000 */
[----:B------:R-:W-:-:S03]  /*1d7d0*/  @P5 IMAD.MOV.U32 R5, RZ, RZ, R9 ;  /* 0x000000ffff055224 */ /* 0x000fc600078e0009 */
[----:B------:R-:W-:-:S05]  /*1d7e0*/  FFMA R4, R51, R2, R4 ;  /* 0x0000000233047223 */ /* 0x000fca0000000004 */
[----:B------:R-:W-:-:S04]  /*1d7f0*/  F2FP.F16.F32.PACK_AB R4, RZ, R4 ;  /* 0x00000004ff04723e */ /* 0x000fc800000000ff */
[----:B------:R-:W-:Y:S01]  /*1d800*/  PRMT R10, R4, 0x7610, R10 ;  /* 0x00007610040a7816 */ /* 0x000fe2000000000a */
[----:B------:R-:W-:-:S05]  /*1d810*/  @P5 IMAD.MOV.U32 R4, RZ, RZ, R8 ;  /* 0x000000ffff045224 */ /* 0x000fca00078e0008 */
[----:B------:R0:W-:Y:S01]  /*1d820*/  @P5 STG.E.U16 desc[UR52][R4.64+0x1a2], R10 ;  /* 0x0001a20a04005986 */ /* 0x0001e2000c101534 */
[----:B------:R-:W-:Y:S05]  /*1d830*/  @!P0 BRA `(.L_x_655) ;  /* 0x0000000000048947 */ /* 0x000fea0003800000 */
[----:B------:R0:W5:Y:S02]  /*1d840*/  LDG.E.LTC128B.U16 R3, desc[UR52][R22.64+0x1b0] ;  /* 0x0001b03416037981 */ /* 0x000164000c1e1520 */
.L_x_655:
[----:B------:R-:W-:Y:S05]  /*1d850*/  BSYNC B1 ;  /* 0x0000000000017941 */ /* 0x000fea0003800000 */
.L_x_654:
        /* <DEDUP_REMOVED lines=9> */
.L_x_657:
[----:B------:R-:W-:Y:S05]  /*1d8f0*/  BSYNC B1 ;  /* 0x0000000000017941 */ /* 0x000fea0003800000 */
.L_x_656:
        /* <DEDUP_REMOVED lines=9> */
.L_x_659:
[----:B------:R-:W-:Y:S05]  /*1d990*/  BSYNC B1 ;  /* 0x0000000000017941 */ /* 0x000fea0003800000 */
.L_x_658:
        /* <DEDUP_REMOVED lines=12> */
.L_x_661:
[----:B------:R-:W-:Y:S05]  /*1da60*/  BSYNC B1 ;  /* 0x0000000000017941 */ /* 0x000fea0003800000 */
.L_x_660:
        /* <DEDUP_REMOVED lines=9> */
.L_x_663:
[----:B------:R-:W-:Y:S05]  /*1db00*/  BSYNC B1 ;  /* 0x0000000000017941 */ /* 0x000fea0003800000 */
.L_x_662:
        /* <DEDUP_REMOVED lines=9> */
.L_x_665:
[----:B------:R-:W-:Y:S05]  /*1dba0*/  BSYNC B1 ;  /* 0x0000000000017941 */ /* 0x000fea0003800000 */
.L_x_664:
        /* <DEDUP_REMOVED lines=9> */
.L_x_667:
[----:B------:R-:W-:Y:S05]  /*1dc40*/  BSYNC B1 ;  /* 0x0000000000017941 */ /* 0x000fea0003800000 */
.L_x_666:
        /* <DEDUP_REMOVED lines=12> */
.L_x_669:
[----:B------:R-:W-:Y:S05]  /*1dd10*/  BSYNC B1 ;  /* 0x0000000000017941 */ /* 0x000fea0003800000 */
.L_x_668:
        /* <DEDUP_REMOVED lines=12> */
.L_x_671:
[----:B------:R-:W-:Y:S05]  /*1dde0*/  BSYNC B1 ;  /* 0x0000000000017941 */ /* 0x000fea0003800000 */
.L_x_670:
        /* <DEDUP_REMOVED lines=9> */
.L_x_673:
[----:B------:R-:W-:Y:S05]  /*1de80*/  BSYNC B1 ;  /* 0x0000000000017941 */ /* 0x000fea0003800000 */
.L_x_672:
        /* <DEDUP_REMOVED lines=9> */
.L_x_675:
[----:B------:R-:W-:Y:S05]  /*1df20*/  BSYNC B1 ;  /* 0x0000000000017941 */ /* 0x000fea0003800000 */
.L_x_674:
        /* <DEDUP_REMOVED lines=12> */
.L_x_677:
[----:B------:R-:W-:Y:S05]  /*1dff0*/  BSYNC B1 ;  /* 0x0000000000017941 */ /* 0x000fea0003800000 */
.L_x_676:
        /* <DEDUP_REMOVED lines=12> */
.L_x_679:
[----:B------:R-:W-:Y:S05]  /*1e0c0*/  BSYNC B1 ;  /* 0x0000000000017941 */ /* 0x000fea0003800000 */
.L_x_678:
        /* <DEDUP_REMOVED lines=9> */
.L_x_681:
[----:B------:R-:W-:Y:S05]  /*1e160*/  BSYNC B1 ;  /* 0x0000000000017941 */ /* 0x000fea0003800000 */
.L_x_680:
        /* <DEDUP_REMOVED lines=9> */
.L_x_683:
[----:B------:R-:W-:Y:S05]  /*1e200*/  BSYNC B1 ;  /* 0x0000000000017941 */ /* 0x000fea0003800000 */
.L_x_682:
        /* <DEDUP_REMOVED lines=12> */
.L_x_685:
[----:B------:R-:W-:Y:S05]  /*1e2d0*/  BSYNC B1 ;  /* 0x0000000000017941 */ /* 0x000fea0003800000 */
.L_x_684:
        /* <DEDUP_REMOVED lines=12> */
.L_x_687:
[----:B------:R-:W-:Y:S05]  /*1e3a0*/  BSYNC B1 ;  /* 0x0000000000017941 */ /* 0x000fea0003800000 */
.L_x_686:
        /* <DEDUP_REMOVED lines=9> */
.L_x_689:
[----:B------:R-:W-:Y:S05]  /*1e440*/  BSYNC B1 ;  /* 0x0000000000017941 */ /* 0x000fea0003800000 */
.L_x_688:
        /* <DEDUP_REMOVED lines=9> */
.L_x_691:
[----:B------:R-:W-:Y:S05]  /*1e4e0*/  BSYNC B1 ;  /* 0x0000000000017941 */ /* 0x000fea0003800000 */
.L_x_690:
        /* <DEDUP_REMOVED lines=12> */
.L_x_693:
[----:B------:R-:W-:Y:S05]  /*1e5b0*/  BSYNC B1 ;  /* 0x0000000000017941 */ /* 0x000fea0003800000 */
.L_x_692:
[----:B------:R-:W-:Y:S05]  /*1e5c0*/  @!P1 BRA `(.L_x_694) ;  /* 0x00000064008c9947 */ /* 0x000fea0003800000 */
[----:B-----5:R-:W-:-:S05]  /*1e5d0*/  HADD2.F32 R3, -RZ, R3.H0_H0 ;  /* 0x20000003ff037230 */ /* 0x020fca0000004100 */
[----:B------:R-:W-:-:S04]  /*1e5e0*/  FMUL R0, R3, R16 ;  /* 0x0000001003007220 */ /* 0x000fc80000400000 */
[----:B------:R-:W-:-:S05]  /*1e5f0*/  FFMA R0, R39, R2, R0 ;  /* 0x0000000227007223 */ /* 0x000fca0000000000 */
[----:B------:R-:W-:-:S05]  /*1e600*/  F2FP.F16.F32.PACK_AB R0, RZ, R0 ;  /* 0x00000000ff00723e */ /* 0x000fca00000000ff */
[----:B------:R0:W-:Y:S01]  /*1e610*/  STG.E.U16 desc[UR52][R6.64+0x1b2], R0 ;  /* 0x0001b20006007986 */ /* 0x0001e2000c101534 */
[----:B------:R-:W-:Y:S05]  /*1e620*/  BRA `(.L_x_694) ;  /* 0x0000006400747947 */ /* 0x000fea0003800000 */
.L_x_29:
[----:B------:R-:W2:Y:S01]  /*1e630*/  LDL.LU R4, [R1+0x1c4] ;  /* 0x0001c40001047983 */ /* 0x000ea20000300800 */
[----:B------:R-:W-:-:S03]  /*1e640*/  ULDC.64 UR4, c[0x0][0x5c0] ;  /* 0x0001700000047ab9 */ /* 0x000fc60000000a00 */
[----:B------:R-:W3:Y:S04]  /*1e650*/  LDL.LU R5, [R1+0x1c0] ;  /* 0x0001c00001057983 */ /* 0x000ee80000300800 */
[----:B------:R-:W4:Y:S04]  /*1e660*/  LDL.LU R7, [R1+0x1c8] ;  /* 0x0001c80001077983 */ /* 0x000f280000300800 */
[----:B------:R-:W5:Y:S04]  /*1e670*/  LDL.LU R6, [R1+0x1cc] ;  /* 0x0001cc0001067983 */ /* 0x000f680000300800 */
[----:B------:R-:W5:Y:S04]  /*1e680*/  LDL.LU R235, [R1+0x1d4] ;  /* 0x0001d40001eb7983 */ /* 0x000f680000300800 */
[----:B------:R-:W5:Y:S04]  /*1e690*/  LDL.LU R234, [R1+0x1d8] ;  /* 0x0001d80001ea7983 */ /* 0x000f680000300800 */
[----:B------:R-:W5:Y:S01]  /*1e6a0*/  LDL.LU R233, [R1+0x1dc] ;  /* 0x0001dc0001e97983 */ /* 0x000f620000300800 */
[----:B------:R-:W-:-:S03]  /*1e6b0*/  LEA R12, P1, R8, UR4, 0x1 ;  /* 0x00000004080c7c11 */ /* 0x000fc6000f8208ff */
[----:B------:R-:W5:Y:S04]  /*1e6c0*/  LDL.LU R232, [R1+0x1e0] ;  /* 0x0001e00001e87983 */ /* 0x000f680000300800 */
[----:B------:R-:W5:Y:S04]  /*1e6d0*/  LDL.LU R23, [R1+0x1e4] ;  /* 0x0001e40001177983 */ /* 0x000f680000300800 */
[----:B------:R-:W5:Y:S04]  /*1e6e0*/  LDL.LU R22, [R1+0x1e8] ;  /* 0x0001e80001167983 */ /* 0x000f680000300800 */
[----:B------:R-:W5:Y:S01]  /*1e6f0*/  LDL.LU R20, [R1+0x1ec] ;  /* 0x0001ec0001147983 */ /* 0x000f620000300800 */
[----:B------:R-:W-:-:S03]  /*1e700*/  LEA.HI.X R13, R8, UR5, R21, 0x1, P1 ;  /* 0x00000005080d7c11 */ /* 0x000fc600088f0c15 */
[----:B------:R-:W5:Y:S04]  /*1e710*/  LDL.LU R19, [R1+0x1f0] ;  /* 0x0001f00001137983 */ /* 0x000f680000300800 */
[----:B------:R-:W5:Y:S04]  /*1e720*/  LDL.LU R18, [R1+0x1f4] ;  /* 0x0001f40001127983 */ /* 0x000f680000300800 */
[----:B------:R-:W5:Y:S04]  /*1e730*/  LDL.LU R17, [R1+0x1f8] ;  /* 0x0001f80001117983 */ /* 0x000f680000300800 */
[----:B------:R-:W5:Y:S04]  /*1e740*/  LDL.LU R14, [R1+0x1fc] ;  /* 0x0001fc00010e7983 */ /* 0x000f680000300800 */
[----:B------:R-:W5:Y:S01]  /*1e750*/  LDL.LU R21, [R1+0x1d0] ;  /* 0x0001d00001157983 */ /* 0x000f620000300800 */
[C---:B------:R-:W-:Y:S01]  /*1e760*/  ISETP.GT.AND P1, PT, R0.reuse, 0x1, P0 ;  /* 0x000000010000780c */ /* 0x040fe20000724270 */
[----:B------:R-:W-:Y:S01]  /*1e770*/  USHF.L.U32 UR11, UR8, 0x4, URZ ;  /* 0x00000004080b7899 */ /* 0x000fe2000800063f */
[----:B------:R-:W-:Y:S01]  /*1e780*/  ISETP.GT.AND P5, PT, R3, 0x8, PT ;  /* 0x000000080300780c */ /* 0x000fe20003fa4270 */
[----:B------:R-:W-:Y:S01]  /*1e790*/  USHF.L.U64.HI UR5, UR8, 0x4, UR9 ;  /* 0x0000000408057899 */ /* 0x000fe20008010209 */
[----:B------:R-:W-:-:S02]  /*1e7a0*/  ISETP.GT.AND P3, PT, R0, 0x8, P0 ;  /* 0x000000080000780c */ /* 0x000fc40000764270 */
[----:B------:R-:W-:Y:S01]  /*1e7b0*/  ISETP.GT.AND P4, PT, R0, 0x9, P0 ;  /* 0x000000090000780c */ /* 0x000fe20000784270 */
[-C--:B--2---:R-:W-:Y:S01]  /*1e7c0*/  FMUL R4, R4, R2.reuse ;  /* 0x0000000204047220 */ /* 0x084fe20000400000 */
[----:B---3--:R-:W-:-:S04]  /*1e7d0*/  FMUL R5, R5, R2 ;  /* 0x0000000205057220 */ /* 0x008fc80000400000 */
[----:B------:R-:W-:Y:S01]  /*1e7e0*/  F2FP.F16.F32.PACK_AB R4, RZ, R4 ;  /* 0x00000004ff04723e */ /* 0x000fe200000000ff */
[----:B----4-:R-:W-:Y:S01]  /*1e7f0*/  FMUL R8, R7, R2 ;  /* 0x0000000207087220 */ /* 0x010fe20000400000 */
[----:B------:R-:W-:-:S03]  /*1e800*/  F2FP.F16.F32.PACK_AB R5, RZ, R5 ;  /* 0x00000005ff05723e */ /* 0x000fc600000000ff */
[----:B------:R0:W-:Y:S01]  /*1e810*/  @P1 STG.E.U16 desc[UR52][R12.64+0x2], R4 ;  /* 0x000002040c001986 */ /* 0x0001e2000c101534 */
[----:B------:R-:W-:Y:S01]  /*1e820*/  ISETP.GT.AND P1, PT, R0, RZ, P5 ;  /* 0x000000ff0000720c */ /* 0x000fe20002f24270 */
[----:B-----5:R-:W-:Y:S01]  /*1e830*/  FMUL R9, R6, R2 ;  /* 0x0000000206097220 */ /* 0x020fe20000400000 */
[----:B------:R-:W-:Y:S01]  /*1e840*/  F2FP.F16.F32.PACK_AB R8, RZ, R8 ;  /* 0x00000008ff08723e */ /* 0x000fe200000000ff */
[----:B------:R-:W-:Y:S01]  /*1e850*/  @P2 STG.E.U16 desc[UR52][R12.64], R5 ;  /* 0x000000050c002986 */ /* 0x000fe2000c101534 */
[----:B------:R-:W-:Y:S02]  /*1e860*/  IADD3 R6, P2, R12, UR11, RZ ;  /* 0x0000000b0c067c10 */ /* 0x000fe4000ff5e0ff */
[----:B------:R-:W-:Y:S02]  /*1e870*/  F2FP.F16.F32.PACK_AB R9, RZ, R9 ;  /* 0x00000009ff09723e */ /* 0x000fe400000000ff */
[----:B------:R-:W-:Y:S02]  /*1e880*/  IADD3.X R7, R13, UR5, RZ, P2, !PT ;  /* 0x000000050d077c10 */ /* 0x000fe400097fe4ff */
[----:B------:R-:W-:Y:S01]  /*1e890*/  ISETP.GT.AND P2, PT, R0, 0x9, P5 ;  /* 0x000000090000780c */ /* 0x000fe20002f44270 */
[----:B0-----:R-:W-:-:S02]  /*1e8a0*/  FMUL R4, R235, R2 ;  /* 0x00000002eb047220 */ /* 0x001fc40000400000 */
[----:B------:R0:W-:Y:S01]  /*1e8b0*/  @P1 STG.E.U16 desc[UR52][R6.64], R8 ;  /* 0x0000000806001986 */ /* 0x0001e2000c101534 */
[----:B------:R-:W-:Y:S02]  /*1e8c0*/  ISETP.GT.AND P1, PT, R0, 0x1, P5 ;  /* 0x000000010000780c */ /* 0x000fe40002f24270 */
[----:B------:R-:W-:-:S04]  /*1e8d0*/  F2FP.F16.F32.PACK_AB R4, RZ, R4 ;  /* 0x00000004ff04723e */ /* 0x000fc800000000ff */
[----:B------:R-:W-:Y:S01]  /*1e8e0*/  PRMT R10, R4, 0x7610, R10 ;  /* 0x00007610040a7816 */ /* 0x000fe2000000000a */
[----:B0-----:R-:W-:-:S06]  /*1e8f0*/  FMUL R8, R233, R2 ;  /* 0x00000002e9087220 */ /* 0x001fcc0000400000 */
[----:B------:R0:W-:Y:S01]  /*1e900*/  @P1 STG.E.U16 desc[UR52][R6.64+0x2], R9 ;  /* 0x0000020906001986 */ /* 0x0001e2000c101534 */
[C---:B------:R-:W-:Y:S02]  /*1e910*/  ISETP.GT.AND P1, PT, R0.reuse, 0x8, P5 ;  /* 0x000000080000780c */ /* 0x040fe40002f24270 */
[----:B------:R-:W-:Y:S01]  /*1e920*/  F2FP.F16.F32.PACK_AB R4, RZ, R8 ;  /* 0x00000008ff04723e */ /* 0x000fe200000000ff */
[----:B------:R1:W-:Y:S01]  /*1e930*/  @P4 STG.E.U16 desc[UR52][R12.64+0x12], R10 ;  /* 0x0000120a0c004986 */ /* 0x0003e2000c101534 */
[----:B------:R-:W-:Y:S02]  /*1e940*/  ISETP.GT.AND P4, PT, R0, 0x11, P0 ;  /* 0x000000110000780c */ /* 0x000fe40000784270 */
[----:B------:R-:W-:Y:S01]  /*1e950*/  PRMT R8, R4, 0x7610, R8 ;  /* 0x0000761004087816 */ /* 0x000fe20000000008 */
[-C--:B------:R-:W-:Y:S01]  /*1e960*/  FMUL R4, R23, R2.reuse ;  /* 0x0000000217047220 */ /* 0x080fe20000400000 */
[----:B0-----:R-:W-:-:S04]  /*1e970*/  FMUL R9, R234, R2 ;  /* 0x00000002ea097220 */ /* 0x001fc80000400000 */
[----:B------:R-:W-:-:S04]  /*1e980*/  F2FP.F16.F32.PACK_AB R4, RZ, R4 ;  /* 0x00000004ff04723e */ /* 0x000fc800000000ff */
[----:B-1----:R-:W-:Y:S01]  /*1e990*/  PRMT R10, R4, 0x7610, R10 ;  /* 0x00007610040a7816 */ /* 0x002fe2000000000a */
[----:B------:R-:W-:-:S05]  /*1e9a0*/  FMUL R5, R21, R2 ;  /* 0x0000000215057220 */ /* 0x000fca0000400000 */
[----:B------:R-:W-:-:S04]  /*1e9b0*/  F2FP.F16.F32.PACK_AB R5, RZ, R5 ;  /* 0x00000005ff05723e */ /* 0x000fc800000000ff */
[----:B------:R-:W-:Y:S02]  /*1e9c0*/  PRMT R11, R5, 0x7610, R11 ;  /* 0x00007610050b7816 */ /* 0x000fe4000000000b */
[----:B------:R-:W-:-:S03]  /*1e9d0*/  F2FP.F16.F32.PACK_AB R5, RZ, R9 ;  /* 0x00000009ff05723e */ /* 0x000fc600000000ff */
[----:B------:R0:W-:Y:S01]  /*1e9e0*/  @P3 STG.E.U16 desc[UR52][R12.64+0x10], R11 ;  /* 0x0000100b0c003986 */ /* 0x0001e2000c101534 */
[----:B------:R-:W-:Y:S01]  /*1e9f0*/  PRMT R9, R5, 0x7610, R9 ;  /* 0x0000761005097816 */ /* 0x000fe20000000009 */
[-C--:B------:R-:W-:Y:S01]  /*1ea00*/  FMUL R5, R232, R2.reuse ;  /* 0x00000002e8057220 */ /* 0x080fe20000400000 */
[C---:B------:R-:W-:Y:S01]  /*1ea10*/  ISETP.GT.AND P3, PT, R0.reuse, 0x10, P0 ;  /* 0x000000100000780c */ /* 0x040fe20000764270 */
[----:B------:R1:W-:Y:S01]  /*1ea20*/  @P2 STG.E.U16 desc[UR52][R6.64+0x12], R8 ;  /* 0x0000120806002986 */ /* 0x0003e2000c101534 */
[C---:B------:R-:W-:Y:S02]  /*1ea30*/  ISETP.GT.AND P2, PT, R0.reuse, 0x11, P5 ;  /* 0x000000110000780c */ /* 0x040fe40002f44270 */
[----:B------:R-:W-:Y:S01]  /*1ea40*/  F2FP.F16.F32.PACK_AB R5, RZ, R5 ;  /* 0x00000005ff05723e */ /* 0x000fe200000000ff */
[----:B------:R2:W-:Y:S01]  /*1ea50*/  @P1 STG.E.U16 desc[UR52][R6.64+0x10], R9 ;  /* 0x0000100906001986 */ /* 0x0005e2000c101534 */
[----:B------:R-:W-:Y:S02]  /*1ea60*/  ISETP.GT.AND P1, PT, R0, 0x10, P5 ;  /* 0x000000100000780c */ /* 0x000fe40002f24270 */
[----:B0-----:R-:W-:Y:S01]  /*1ea70*/  PRMT R11, R5, 0x7610, R11 ;  /* 0x00007610050b7816 */ /* 0x001fe2000000000b */
[----:B------:R-:W-:Y:S01]  /*1ea80*/  @P4 STG.E.U16 desc[UR52][R12.64+0x22], R10 ;  /* 0x0000220a0c004986 */ /* 0x000fe2000c101534 */
[----:B-1----:R-:W-:-:S03]  /*1ea90*/  FMUL R8, R20, R2 ;  /* 0x0000000214087220 */ /* 0x002fc60000400000 */
[----:B------:R0:W-:Y:S01]  /*1eaa0*/  @P3 STG.E.U16 desc[UR52][R12.64+0x20], R11 ;  /* 0x0000200b0c003986 */ /* 0x0001e2000c101534 */
[-C--:B--2---:R-:W-:Y:S01]  /*1eab0*/  FMUL R9, R22, R2.reuse ;  /* 0x0000000216097220 */ /* 0x084fe20000400000 */
[C---:B------:R-:W-:Y:S02]  /*1eac0*/  ISETP.GT.AND P3, PT, R0.reuse, 0x18, P0 ;  /* 0x000000180000780c */ /* 0x040fe40000764270 */
[----:B------:R-:W-:Y:S02]  /*1ead0*/  ISETP.GT.AND P4, PT, R0, 0x19, P0 ;  /* 0x000000190000780c */ /* 0x000fe40000784270 */
[----:B------:R-:W-:Y:S01]  /*1eae0*/  F2FP.F16.F32.PACK_AB R5, RZ, R9 ;  /* 0x00000009ff05723e */ /* 0x000fe200000000ff */
[----:B------:R-:W-:Y:S01]  /*1eaf0*/  FMUL R9, R19, R2 ;  /* 0x0000000213097220 */ /* 0x000fe20000400000 */
[----:B------:R-:W-:Y:S01]  /*1eb00*/  F2FP.F16.F32.PACK_AB R4, RZ, R8 ;  /* 0x00000008ff04723e */ /* 0x000fe200000000ff */
[----:B------:R-:W-:Y:S01]  /*1eb10*/  FMUL R8, R18, R2 ;  /* 0x0000000212087220 */ /* 0x000fe20000400000 */
[----:B0-----:R-:W2:Y:S02]  /*1eb20*/  LDL.LU R11, [R1+0x18c] ;  /* 0x00018c00010b7983 */ /* 0x001ea40000300800 */
[----:B------:R-:W-:-:S02]  /*1eb30*/  F2FP.F16.F32.PACK_AB R9, RZ, R9 ;  /* 0x00000009ff09723e */ /* 0x000fc400000000ff */
[----:B------:R-:W3:Y:S01]  /*1eb40*/  LDL.LU R21, [R1+0x190] ;  /* 0x0001900001157983 */ /* 0x000ee20000300800 */
[----:B------:R-:W-:-:S03]  /*1eb50*/  F2FP.F16.F32.PACK_AB R8, RZ, R8 ;  /* 0x00000008ff08723e */ /* 0x000fc600000000ff */
[----:B------:R-:W4:Y:S04]  /*1eb60*/  LDL.LU R235, [R1+0x194] ;  /* 0x0001940001eb7983 */ /* 0x000f280000300800 */
[----:B------:R-:W5:Y:S04]  /*1eb70*/  LDL.LU R234, [R1+0x198] ;  /* 0x0001980001ea7983 */ /* 0x000f680000300800 */
[----:B------:R-:W5:Y:S04]  /*1eb80*/  LDL.LU R233, [R1+0x19c] ;  /* 0x00019c0001e97983 */ /* 0x000f680000300800 */
[----:B------:R-:W5:Y:S04]  /*1eb90*/  LDL.LU R232, [R1+0x1a0] ;  /* 0x0001a00001e87983 */ /* 0x000f680000300800 */
[----:B------:R-:W5:Y:S04]  /*1eba0*/  LDL.LU R23, [R1+0x1a4] ;  /* 0x0001a40001177983 */ /* 0x000f680000300800 */
[----:B------:R-:W5:Y:S04]  /*1ebb0*/  LDL.LU R22, [R1+0x1a8] ;  /* 0x0001a80001167983 */ /* 0x000f680000300800 */
[----:B------:R-:W5:Y:S04]  /*1ebc0*/  LDL.LU R20, [R1+0x1ac] ;  /* 0x0001ac0001147983 */ /* 0x000f680000300800 */
[----:B------:R0:W-:Y:S04]  /*1ebd0*/  @P1 STG.E.U16 desc[UR52][R6.64+0x20], R5 ;  /* 0x0000200506001986 */ /* 0x0001e8000c101534 */
[----:B------:R-:W5:Y:S04]  /*1ebe0*/  LDL.LU R19, [R1+0x1b0] ;  /* 0x0001b00001137983 */ /* 0x000f680000300800 */
[----:B------:R1:W-:Y:S01]  /*1ebf0*/  @P2 STG.E.U16 desc[UR52][R6.64+0x22], R4 ;  /* 0x0000220406002986 */ /* 0x0003e2000c101534 */
[----:B0-----:R-:W-:-:S03]  /*1ec00*/  FMUL R5, R17, R2 ;  /* 0x0000000211057220 */ /* 0x001fc60000400000 */
[----:B------:R-:W3:Y:S04]  /*1ec10*/  LDL.LU R18, [R1+0x1b4] ;  /* 0x0001b40001127983 */ /* 0x000ee80000300800 */
[----:B------:R-:W5:Y:S01]  /*1ec20*/  LDL.LU R17, [R1+0x1b8] ;  /* 0x0001b80001117983 */ /* 0x000f620000300800 */
[----:B-1----:R-:W-:-:S03]  /*1ec30*/  FMUL R4, R14, R2 ;  /* 0x000000020e047220 */ /* 0x002fc60000400000 */
[----:B------:R0:W-:Y:S04]  /*1ec40*/  @P3 STG.E.U16 desc[UR52][R12.64+0x30], R9 ;  /* 0x000030090c003986 */ /* 0x0001e8000c101534 */
[----:B------:R-:W5:Y:S04]  /*1ec50*/  LDL.LU R14, [R1+0x1bc] ;  /* 0x0001bc00010e7983 */ /* 0x000f680000300800 */
[----:B------:R1:W-:Y:S04]  /*1ec60*/  @P4 STG.E.U16 desc[UR52][R12.64+0x32], R8 ;  /* 0x000032080c004986 */ /* 0x0003e8000c101534 */
[----:B0-----:R-:W2:Y:S04]  /*1ec70*/  LDL.LU R9, [R1+0x188] ;  /* 0x0001880001097983 */ /* 0x001ea80000300800 */
[----:B-1----:R-:W4:Y:S01]  /*1ec80*/  LDL.LU R8, [R1+0x180] ;  /* 0x0001800001087983 */ /* 0x002f220000300800 */
[----:B------:R-:W-:-:S02]  /*1ec90*/  ISETP.GT.AND P1, PT, R0, 0x18, P5 ;  /* 0x000000180000780c */ /* 0x000fc40002f24270 */
[----:B------:R-:W-:Y:S02]  /*1eca0*/  ISETP.GT.AND P2, PT, R0, 0x19, P5 ;  /* 0x000000190000780c */ /* 0x000fe40002f44270 */
[----:B------:R-:W-:Y:S02]  /*1ecb0*/  F2FP.F16.F32.PACK_AB R5, RZ, R5 ;  /* 0x00000005ff05723e */ /* 0x000fe400000000ff */
[----:B------:R-:W-:-:S07]  /*1ecc0*/  F2FP.F16.F32.PACK_AB R4, RZ, R4 ;  /* 0x00000004ff04723e */ /* 0x000fce00000000ff */
[----:B------:R-:W-:Y:S01]  /*1ecd0*/  @P1 STG.E.U16 desc[UR52][R6.64+0x30], R5 ;  /* 0x0000300506001986 */ /* 0x000fe2000c101534 */
[----:B------:R-:W-:-:S03]  /*1ece0*/  ISETP.GT.AND P1, PT, R3, 0x80, PT ;  /* 0x000000800300780c */ /* 0x000fc60003f24270 */
[----:B------:R0:W-:Y:S01]  /*1ecf0*/  @P2 STG.E.U16 desc[UR52][R6.64+0x32], R4 ;  /* 0x0000320406002986 */ /* 0x0001e2000c101534 */
[----:B------:R-:W-:Y:S01]  /*1ed00*/  ISETP.GT.AND P2, PT, R0, RZ, P1 ;  /* 0x000000ff0000720c */ /* 0x000fe20000f44270 */
[----:B------:R-:W-:Y:S01]  /*1ed10*/  UIMAD UR4, UR9, 0xf0, URZ ;  /* 0x000000f0090478a4 */ /* 0x000fe2000f8e023f */
[----:B0-----:R-:W-:-:S04]  /*1ed20*/  IMAD.U32 R4, RZ, RZ, UR8 ;  /* 0x00000008ff047e24 */ /* 0x001fc8000f8e00ff */
[----:B------:R-:W-:-:S04]  /*1ed30*/  IMAD.WIDE.U32 R4, R4, 0xf0, R6 ;  /* 0x000000f004047825 */ /* 0x000fc800078e0006 */
[----:B------:R-:W-:Y:S02]  /*1ed40*/  VIADD R5, R5, UR4 ;  /* 0x0000000405057c36 */ /* 0x000fe40008000000 */
[----:B----4-:R-:W-:-:S05]  /*1ed50*/  FMUL R8, R8, R2 ;  /* 0x0000000208087220 */ /* 0x010fca0000400000 */
[----:B------:R-:W-:-:S05]  /*1ed60*/  F2FP.F16.F32.PACK_AB R8, RZ, R8 ;  /* 0x00000008ff08723e */ /* 0x000fca00000000ff */
[----:B------:R0:W-:Y:S04]  /*1ed70*/  @P2 STG.E.U16 desc[UR52][R4.64], R8 ;  /* 0x0000000804002986 */ /* 0x0001e8000c101534 */
[----:B0-----:R-:W4:Y:S01]  /*1ed80*/  LDL.LU R8, [R1+0x184] ;  /* 0x0001840001087983 */ /* 0x001f220000300800 */
[----:B------:R-:W-:Y:S02]  /*1ed90*/  ISETP.GT.AND P2, PT, R0, 0x1, P1 ;  /* 0x000000010000780c */ /* 0x000fe40000f44270 */
[----:B------:R-:W-:Y:S01]  /*1eda0*/  ISETP.GT.AND P4, PT, R3, 0x88, PT ;  /* 0x000000880300780c */ /* 0x000fe20003f84270 */
[----:B--2---:R-:W-:-:S05]  /*1edb0*/  FMUL R9, R9, R2 ;  /* 0x0000000209097220 */ /* 0x004fca0000400000 */
[----:B------:R-:W-:-:S04]  /*1edc0*/  F2FP.F16.F32.PACK_AB R9, RZ, R9 ;  /* 0x00000009ff09723e */ /* 0x000fc800000000ff */
[----:B------:R-:W-:Y:S01]  /*1edd0*/  PRMT R10, R9, 0x7610, R10 ;  /* 0x00007610090a7816 */ /* 0x000fe2000000000a */
[----:B----4-:R-:W-:-:S05]  /*1ede0*/  FMUL R8, R8, R2 ;  /* 0x0000000208087220 */ /* 0x010fca0000400000 */
[----:B------:R-:W-:-:S05]  /*1edf0*/  F2FP.F16.F32.PACK_AB R8, RZ, R8 ;  /* 0x00000008ff08723e */ /* 0x000fca00000000ff */
[----:B------:R0:W-:Y:S01]  /*1ee00*/  @P2 STG.E.U16 desc[UR52][R4.64+0x2], R8 ;  /* 0x0000020804002986 */ /* 0x0001e2000c101534 */
[----:B------:R-:W-:Y:S02]  /*1ee10*/  ISETP.GT.AND P2, PT, R0, RZ, P4 ;  /* 0x000000ff0000720c */ /* 0x000fe40002744270 */
[----:B0-----:R-:W-:-:S04]  /*1ee20*/  IADD3 R8, P3, R4, UR11, RZ ;  /* 0x0000000b04087c10 */ /* 0x001fc8000ff7e0ff */
[----:B------:R-:W-:-:S07]  /*1ee30*/  IADD3.X R9, R5, UR5, RZ, P3, !PT ;  /* 0x0000000505097c10 */ /* 0x000fce0009ffe4ff */
[----:B------:R0:W-:Y:S02]  /*1ee40*/  @P2 STG.E.U16 desc[UR52][R8.64], R10 ;  /* 0x0000000a08002986 */ /* 0x0001e4000c101534 */
[-C--:B0-----:R-:W-:Y:S01]  /*1ee50*/  FMUL R10, R11, R2.reuse ;  /* 0x000000020b0a7220 */ /* 0x081fe20000400000 */
[----:B---3--:R-:W-:Y:S02]  /*1ee60*/  FMUL R11, R18, R2 ;  /* 0x00000002120b7220 */ /* 0x008fe40000400000 */
[----:B------:R-:W2:Y:S01]  /*1ee70*/  LDL.LU R18, [R1+0x140] ;  /* 0x0001400001127983 */ /* 0x000ea20000300800 */
[----:B------:R-:W-:Y:S02]  /*1ee80*/  ISETP.GT.AND P2, PT, R0, 0x1, P4 ;  /* 0x000000010000780c */ /* 0x000fe40002744270 */
[----:B------:R-:W-:-:S11]  /*1ee90*/  F2FP.F16.F32.PACK_AB R10, RZ, R10 ;  /* 0x0000000aff0a723e */ /* 0x000fd600000000ff */
[----:B------:R0:W-:Y:S01]  /*1eea0*/  @P2 STG.E.U16 desc[UR52][R8.64+0x2], R10 ;  /* 0x0000020a08002986 */ /* 0x0001e2000c101534 */
[----:B------:R-:W-:Y:S01]  /*1eeb0*/  ISETP.GT.AND P2, PT, R0, 0x8, P1 ;  /* 0x000000080000780c */ /* 0x000fe20000f44270 */
[----:B0-----:R-:W-:-:S05]  /*1eec0*/  FMUL R10, R21, R2 ;  /* 0x00000002150a7220 */ /* 0x001fca0000400000 */
[----:B------:R-:W-:-:S07]  /*1eed0*/  F2FP.F16.F32.PACK_AB R10, RZ, R10 ;  /* 0x0000000aff0a723e */ /* 0x000fce00000000ff */
[----:B------:R0:W-:Y:S01]  /*1eee0*/  @P2 STG.E.U16 desc[UR52][R4.64+0x10], R10 ;  /* 0x0000100a04002986 */ /* 0x0001e2000c101534 */
[----:B------:R-:W-:Y:S01]  /*1eef0*/  ISETP.GT.AND P2, PT, R0, 0x9, P1 ;  /* 0x000000090000780c */ /* 0x000fe20000f44270 */
[----:B0-----:R-:W-:-:S05]  /*1ef00*/  FMUL R10, R235, R2 ;  /* 0x00000002eb0a7220 */ /* 0x001fca0000400000 */
[----:B------:R-:W-:-:S07]  /*1ef10*/  F2FP.F16.F32.PACK_AB R10, RZ, R10 ;  /* 0x0000000aff0a723e */ /* 0x000fce00000000ff */
[----:B------:R5:W-:Y:S01]  /*1ef20*/  @P2 STG.E.U16 desc[UR52][R4.64+0x12], R10 ;  /* 0x0000120a04002986 */ /* 0x000be2000c101534 */
[----:B------:R-:W-:Y:S01]  /*1ef30*/  ISETP.GT.AND P2, PT, R0, 0x8, P4 ;  /* 0x000000080000780c */ /* 0x000fe20002744270 */
[----:B-----5:R-:W-:-:S05]  /*1ef40*/  FMUL R10, R234, R2 ;  /* 0x00000002ea0a7220 */ /* 0x020fca0000400000 */
[----:B------:R-:W-:-:S07]  /*1ef50*/  F2FP.F16.F32.PACK_AB R10, RZ, R10 ;  /* 0x0000000aff0a723e */ /* 0x000fce00000000ff */
        /* <DEDUP_REMOVED lines=21> */
[C---:B------:R-:W-:Y:S01]  /*1f0b0*/  ISETP.GT.AND P2, PT, R0.reuse, 0x18, P1 ;  /* 0x000000180000780c */ /* 0x040fe20000f44270 */
[-C--:B0-----:R-:W-:Y:S01]  /*1f0c0*/  FMUL R10, R19, R2.reuse ;  /* 0x00000002130a7220 */ /* 0x081fe20000400000 */
[----:B------:R-:W-:Y:S01]  /*1f0d0*/  ISETP.GT.AND P3, PT, R0, 0x18, P4 ;  /* 0x000000180000780c */ /* 0x000fe20002764270 */
[----:B------:R-:W-:Y:S01]  /*1f0e0*/  FMUL R14, R14, R2 ;  /* 0x000000020e0e7220 */ /* 0x000fe20000400000 */
[----:B------:R-:W-:Y:S01]  /*1f0f0*/  F2FP.F16.F32.PACK_AB R11, RZ, R11 ;  /* 0x0000000bff0b723e */ /* 0x000fe200000000ff */
[----:B------:R-:W-:Y:S01]  /*1f100*/  USHF.L.U32 UR13, UR8, 0x8, URZ ;  /* 0x00000008080d7899 */ /* 0x000fe2000800063f */
[----:B------:R-:W-:Y:S01]  /*1f110*/  F2FP.F16.F32.PACK_AB R10, RZ, R10 ;  /* 0x0000000aff0a723e */ /* 0x000fe200000000ff */
[----:B------:R-:W-:Y:S01]  /*1f120*/  USHF.L.U64.HI UR12, UR8, 0x8, UR9 ;  /* 0x00000008080c7899 */ /* 0x000fe20008010209 */
[C---:B------:R-:W-:Y:S01]  /*1f130*/  ISETP.GT.AND P6, PT, R0.reuse, 0x19, P4 ;  /* 0x000000190000780c */ /* 0x040fe200027c4270 */
[----:B------:R-:W3:Y:S04]  /*1f140*/  LDL.LU R19, [R1+0x144] ;  /* 0x0001440001137983 */ /* 0x000ee80000300800 */
[----:B------:R0:W-:Y:S01]  /*1f150*/  @P2 STG.E.U16 desc[UR52][R4.64+0x30], R10 ;  /* 0x0000300a04002986 */ /* 0x0001e2000c101534 */
[----:B------:R-:W-:-:S02]  /*1f160*/  ISETP.GT.AND P2, PT, R0, 0x19, P1 ;  /* 0x000000190000780c */ /* 0x000fc40000f44270 */
[----:B------:R-:W-:Y:S01]  /*1f170*/  PRMT R15, R11, 0x7610, R15 ;  /* 0x000076100b0f7816 */ /* 0x000fe2000000000f */
[----:B------:R-:W4:Y:S01]  /*1f180*/  LDL.LU R21, [R1+0x160] ;  /* 0x0001600001157983 */ /* 0x000f220000300800 */
[----:B------:R-:W-:-:S03]  /*1f190*/  F2FP.F16.F32.PACK_AB R11, RZ, R14 ;  /* 0x0000000eff0b723e */ /* 0x000fc600000000ff */
[----:B------:R-:W5:Y:S01]  /*1f1a0*/  LDL.LU R235, [R1+0x164] ;  /* 0x0001640001eb7983 */ /* 0x000f620000300800 */
[----:B0-----:R-:W-:-:S03]  /*1f1b0*/  FMUL R10, R17, R2 ;  /* 0x00000002110a7220 */ /* 0x001fc60000400000 */
[----:B------:R-:W5:Y:S02]  /*1f1c0*/  LDL.LU R234, [R1+0x168] ;  /* 0x0001680001ea7983 */ /* 0x000f640000300800 */
[----:B------:R-:W-:Y:S02]  /*1f1d0*/  F2FP.F16.F32.PACK_AB R10, RZ, R10 ;  /* 0x0000000aff0a723e */ /* 0x000fe400000000ff */
[----:B------:R0:W-:Y:S02]  /*1f1e0*/  @P2 STG.E.U16 desc[UR52][R4.64+0x32], R15 ;  /* 0x0000320f04002986 */ /* 0x0001e4000c101534 */
[----:B------:R-:W-:Y:S01]  /*1f1f0*/  PRMT R14, R10, 0x7610, R14 ;  /* 0x000076100a0e7816 */ /* 0x000fe2000000000e */
[----:B------:R-:W-:Y:S01]  /*1f200*/  IMAD.U32 R17, RZ, RZ, UR5 ;  /* 0x00000005ff117e24 */ /* 0x000fe2000f8e00ff */
[----:B------:R-:W-:Y:S01]  /*1f210*/  PRMT R10, R11, 0x7610, R10 ;  /* 0x000076100b0a7816 */ /* 0x000fe2000000000a */
[----:B------:R-:W5:Y:S01]  /*1f220*/  LDL.LU R233, [R1+0x16c] ;  /* 0x00016c0001e97983 */ /* 0x000f620000300800 */
[----:B------:R-:W-:-:S03]  /*1f230*/  MOV R11, UR8 ;  /* 0x00000008000b7c02 */ /* 0x000fc60008000f00 */
[----:B------:R1:W-:Y:S01]  /*1f240*/  @P3 STG.E.U16 desc[UR52][R8.64+0x30], R14 ;  /* 0x0000300e08003986 */ /* 0x0003e2000c101534 */
[----:B0-----:R-:W-:-:S03]  /*1f250*/  IMAD.MOV.U32 R15, RZ, RZ, R7 ;  /* 0x000000ffff0f7224 */ /* 0x001fc600078e0007 */
[----:B------:R0:W-:Y:S04]  /*1f260*/  @P6 STG.E.U16 desc[UR52][R8.64+0x32], R10 ;  /* 0x0000320a08006986 */ /* 0x0001e8000c101534 */
[----:B------:R-:W5:Y:S01]  /*1f270*/  LDL.LU R232, [R1+0x170] ;  /* 0x0001700001e87983 */ /* 0x000f620000300800 */
[----:B-1----:R-:W-:-:S03]  /*1f280*/  MOV R14, R6 ;  /* 0x00000006000e7202 */ /* 0x002fc60000000f00 */
[----:B------:R-:W5:Y:S01]  /*1f290*/  LDL.LU R23, [R1+0x174] ;  /* 0x0001740001177983 */ /* 0x000f620000300800 */
[----:B0-----:R-:W-:-:S03]  /*1f2a0*/  IMAD.U32 R10, RZ, RZ, UR11 ;  /* 0x0000000bff0a7e24 */ /* 0x001fc6000f8e00ff */
[----:B------:R-:W5:Y:S01]  /*1f2b0*/  LDL.LU R22, [R1+0x178] ;  /* 0x0001780001167983 */ /* 0x000f620000300800 */
[----:B------:R-:W-:Y:S01]  /*1f2c0*/  IMAD.WIDE.U32 R8, R11, 0xf0, R14 ;  /* 0x000000f00b087825 */ /* 0x000fe200078e000e */
[----:B------:R-:W-:-:S03]  /*1f2d0*/  IADD3 R6, P2, P3, R10, UR13, R4 ;  /* 0x0000000d0a067c10 */ /* 0x000fc6000fb5e004 */
[----:B------:R-:W-:Y:S01]  /*1f2e0*/  IMAD.U32 R11, RZ, RZ, UR5 ;  /* 0x00000005ff0b7e24 */ /* 0x000fe2000f8e00ff */
[----:B------:R-:W-:Y:S01]  /*1f2f0*/  IADD3 R9, R9, UR4, RZ ;  /* 0x0000000409097c10 */ /* 0x000fe2000fffe0ff */
[----:B------:R-:W5:Y:S01]  /*1f300*/  LDL.LU R20, [R1+0x17c] ;  /* 0x00017c0001147983 */ /* 0x000f620000300800 */
[----:B------:R-:W-:Y:S02]  /*1f310*/  IADD3.X R7, R17, UR12, R5, P2, P3 ;  /* 0x0000000c11077c10 */ /* 0x000fe400097e6405 */
[----:B------:R-:W-:-:S04]  /*1f320*/  IADD3 R10, P2, P3, R10, UR13, R8 ;  /* 0x0000000d0a0a7c10 */ /* 0x000fc8000fb5e008 */
[----:B------:R-:W-:Y:S02]  /*1f330*/  IADD3.X R11, R11, UR12, R9, P2, P3 ;  /* 0x0000000c0b0b7c10 */ /* 0x000fe400097e6409 */
[----:B------:R-:W-:-:S04]  /*1f340*/  ISETP.GT.AND P3, PT, R3, 0x100, PT ;  /* 0x000001000300780c */ /* 0x000fc80003f64270 */
[----:B------:R-:W-:Y:S02]  /*1f350*/  ISETP.GT.AND P2, PT, R0, RZ, P3 ;  /* 0x000000ff0000720c */ /* 0x000fe40001f44270 */
[----:B------:R-:W-:-:S04]  /*1f360*/  IADD3 R4, P6, R4, UR13, RZ ;  /* 0x0000000d04047c10 */ /* 0x000fc8000ffde0ff */
[----:B------:R-:W-:Y:S01]  /*1f370*/  IADD3.X R5, R5, UR12, RZ, P6, !PT ;  /* 0x0000000c05057c10 */ /* 0x000fe2000b7fe4ff */
[----:B--2---:R-:W-:-:S05]  /*1f380*/  FMUL R18, R18, R2 ;  /* 0x0000000212127220 */ /* 0x004fca0000400000 */
[----:B------:R-:W-:-:S05]  /*1f390*/  F2FP.F16.F32.PACK_AB R18, RZ, R18 ;  /* 0x00000012ff12723e */ /* 0x000fca00000000ff */
[----:B------:R0:W-:Y:S01]  /*1f3a0*/  @P2 STG.E.U16 desc[UR52][R4.64], R18 ;  /* 0x0000001204002986 */ /* 0x0001e2000c101534 */
[----:B------:R-:W-:-:S03]  /*1f3b0*/  ISETP.GT.AND P2, PT, R3, 0x108, PT ;  /* 0x000001080300780c */ /* 0x000fc60003f44270 */
[----:B------:R-:W2:Y:S01]  /*1f3c0*/  LDL.LU R3, [R1+0x148] ;  /* 0x0001480001037983 */ /* 0x000ea20000300800 */
[----:B------:R-:W-:Y:S01]  /*1f3d0*/  ISETP.GT.AND P6, PT, R0, 0x1, P3 ;  /* 0x000000010000780c */ /* 0x000fe20001fc4270 */
[----:B---3--:R-:W-:-:S05]  /*1f3e0*/  FMUL R17, R19, R2 ;  /* 0x0000000213117220 */ /* 0x008fca0000400000 */
[----:B------:R-:W-:-:S07]  /*1f3f0*/  F2FP.F16.F32.PACK_AB R17, RZ, R17 ;  /* 0x00000011ff11723e */ /* 0x000fce00000000ff */
[----:B------:R-:W-:Y:S01]  /*1f400*/  @P6 STG.E.U16 desc[UR52][R4.64+0x2], R17 ;  /* 0x0000021104006986 */ /* 0x000fe2000c101534 */
[----:B0-----:R-:W-:-:S04]  /*1f410*/  IADD3 R18, P6, R4, UR11, RZ ;  /* 0x0000000b04127c10 */ /* 0x001fc8000ffde0ff */
[----:B------:R-:W-:Y:S02]  /*1f420*/  IADD3.X R19, R5, UR5, RZ, P6, !PT ;  /* 0x0000000505137c10 */ /* 0x000fe4000b7fe4ff */
[----:B------:R-:W-:Y:S01]  /*1f430*/  ISETP.GT.AND P6, PT, R0, RZ, P2 ;  /* 0x000000ff0000720c */ /* 0x000fe200017c4270 */
[----:B--2---:R-:W-:-:S05]  /*1f440*/  FMUL R3, R3, R2 ;  /* 0x0000000203037220 */ /* 0x004fca0000400000 */
[----:B------:R-:W-:-:S07]  /*1f450*/  F2FP.F16.F32.PACK_AB R3, RZ, R3 ;  /* 0x00000003ff03723e */ /* 0x000fce00000000ff */
[----:B------:R0:W-:Y:S04]  /*1f460*/  @P6 STG.E.U16 desc[UR52][R18.64], R3 ;  /* 0x0000000312006986 */ /* 0x0001e8000c101534 */
[----:B0-----:R-:W2:Y:S01]  /*1f470*/  LDL.LU R3, [R1+0x14c] ;  /* 0x00014c0001037983 */ /* 0x001ea20000300800 */
[----:B------:R-:W-:Y:S01]  /*1f480*/  ISETP.GT.AND P6, PT, R0, 0x1, P2 ;  /* 0x000000010000780c */ /* 0x000fe200017c4270 */
[----:B--2---:R-:W-:-:S05]  /*1f490*/  FMUL R3, R3, R2 ;  /* 0x0000000203037220 */ /* 0x004fca0000400000 */
[----:B------:R-:W-:-:S07]  /*1f4a0*/  F2FP.F16.F32.PACK_AB R3, RZ, R3 ;  /* 0x00000003ff03723e */ /* 0x000fce00000000ff */
[----:B------:R0:W-:Y:S04]  /*1f4b0*/  @P6 STG.E.U16 desc[UR52][R18.64+0x2], R3 ;  /* 0x0000020312006986 */ /* 0x0001e8000c101534 */
[----:B0-----:R-:W2:Y:S04]  /*1f4c0*/  LDL.LU R18, [R1+0x150] ;  /* 0x0001500001127983 */ /* 0x001ea80000300800 */
[----:B------:R-:W3:Y:S01]  /*1f4d0*/  LDL.LU R19, [R1+0x154] ;  /* 0x0001540001137983 */ /* 0x000ee20000300800 */
[----:B------:R-:W-:Y:S01]  /*1f4e0*/  ISETP.GT.AND P6, PT, R0, 0x8, P3 ;  /* 0x000000080000780c */ /* 0x000fe20001fc4270 */
[----:B--2---:R-:W-:-:S05]  /*1f4f0*/  FMUL R3, R18, R2 ;  /* 0x0000000212037220 */ /* 0x004fca0000400000 */
[----:B------:R-:W-:-:S07]  /*1f500*/  F2FP.F16.F32.PACK_AB R3, RZ, R3 ;  /* 0x00000003ff03723e */ /* 0x000fce00000000ff */
[----:B------:R3:W-:Y:S01]  /*1f510*/  @P6 STG.E.U16 desc[UR52][R4.64+0x10], R3 ;  /* 0x0000100304006986 */ /* 0x0007e2000c101534 */
[----:B------:R-:W-:Y:S01]  /*1f520*/  ISETP.GT.AND P6, PT, R0, 0x9, P3 ;  /* 0x000000090000780c */ /* 0x000fe20001fc4270 */
[----:B---3--:R-:W-:-:S05]  /*1f530*/  FMUL R3, R19, R2 ;  /* 0x0000000213037220 */ /* 0x008fca0000400000 */
[----:B------:R-:W-:-:S07]  /*1f540*/  F2FP.F16.F32.PACK_AB R3, RZ, R3 ;  /* 0x00000003ff03723e */ /* 0x000fce00000000ff */
[----:B------:R0:W-:Y:S04]  /*1f550*/  @P6 STG.E.U16 desc[UR52][R4.64+0x12], R3 ;  /* 0x0000120304006986 */ /* 0x0001e8000c101534 */
[----:B0-----:R-:W2:Y:S01]  /*1f560*/  LDL.LU R3, [R1+0x158] ;  /* 0x0001580001037983 */ /* 0x001ea20000300800 */
[----:B------:R-:W-:-:S04]  /*1f570*/  IADD3 R18, P6, R4, UR11, RZ ;  /* 0x0000000b04127c10 */ /* 0x000fc8000ffde0ff */
[----:B------:R-:W-:Y:S02]  /*1f580*/  IADD3.X R19, R5, UR5, RZ, P6, !PT ;  /* 0x0000000505137c10 */ /* 0x000fe4000b7fe4ff */
[----:B------:R-:W-:Y:S01]  /*1f590*/  ISETP.GT.AND P6, PT, R0, 0x8, P2 ;  /* 0x000000080000780c */ /* 0x000fe200017c4270 */
[----:B--2---:R-:W-:-:S05]  /*1f5a0*/  FMUL R3, R3, R2 ;  /* 0x0000000203037220 */ /* 0x004fca0000400000 */
[----:B------:R-:W-:-:S07]  /*1f5b0*/  F2FP.F16.F32.PACK_AB R3, RZ, R3 ;  /* 0x00000003ff03723e */ /* 0x000fce00000000ff */
[----:B------:R0:W-:Y:S04]  /*1f5c0*/  @P6 STG.E.U16 desc[UR52][R18.64+0x10], R3 ;  /* 0x0000100312006986 */ /* 0x0001e8000c101534 */
[----:B0-----:R-:W2:Y:S01]  /*1f5d0*/  LDL.LU R19, [R1+0x15c] ;  /* 0x00015c0001137983 */ /* 0x001ea20000300800 */
[----:B------:R-:W-:-:S03]  /*1f5e0*/  ISETP.GT.AND P6, PT, R0, 0x9, P2 ;  /* 0x000000090000780c */ /* 0x000fc600017c4270 */
[----:B------:R-:W3:Y:S01]  /*1f5f0*/  LDL.LU R18, [R1+0x118] ;  /* 0x0001180001127983 */ /* 0x000ee20000300800 */
[----:B--2---:R-:W-:-:S03]  /*1f600*/  FMUL R3, R19, R2 ;  /* 0x0000000213037220 */ /* 0x004fc60000400000 */
[----:B------:R-:W2:Y:S02]  /*1f610*/  LDL.LU R19, [R1+0x11c] ;  /* 0x00011c0001137983 */ /* 0x000ea40000300800 */
[----:B------:R-:W-:-:S04]  /*1f620*/  F2FP.F16.F32.PACK_AB R3, RZ, R3 ;  /* 0x00000003ff03723e */ /* 0x000fc800000000ff */
[----:B------:R-:W-:Y:S01]  /*1f630*/  PRMT R17, R3, 0x7610, R17 ;  /* 0x0000761003117816 */ /* 0x000fe20000000011 */
[----:B----4-:R-:W-:Y:S02]  /*1f640*/  FMUL R3, R21, R2 ;  /* 0x0000000215037220 */ /* 0x010fe40000400000 */
[----:B------:R-:W4:Y:S04]  /*1f650*/  LDL.LU R21, [R1+0x120] ;  /* 0x0001200001157983 */ /* 0x000f280000300800 */
[----:B------:R0:W-:Y:S01]  /*1f660*/  @P6 STG.E.U16 desc[UR52][R6.64+0x12], R17 ;  /* 0x0000121106006986 */ /* 0x0001e2000c101534 */
[----:B------:R-:W-:Y:S02]  /*1f670*/  ISETP.GT.AND P6, PT, R0, 0x10, P3 ;  /* 0x000000100000780c */ /* 0x000fe40001fc4270 */
[----:B------:R-:W-:-:S04]  /*1f680*/  F2FP.F16.F32.PACK_AB R3, RZ, R3 ;  /* 0x00000003ff03723e */ /* 0x000fc800000000ff */
[----:B0-----:R-:W-:Y:S01]  /*1f690*/  PRMT R17, R3, 0x7610, R17 ;  /* 0x0000761003117816 */ /* 0x001fe20000000011 */
[----:B-----5:R-:W-:Y:S02]  /*1f6a0*/  FMUL R3, R235, R2 ;  /* 0x00000002eb037220 */ /* 0x020fe40000400000 */
[----:B------:R-:W5:Y:S04]  /*1f6b0*/  LDL.LU R235, [R1+0x124] ;  /* 0x0001240001eb7983 */ /* 0x000f680000300800 */
[----:B------:R-:W-:Y:S01]  /*1f6c0*/  @P6 STG.E.U16 desc[UR52][R4.64+0x20], R17 ;  /* 0x0000201104006986 */ /* 0x000fe2000c101534 */
[----:B------:R-:W-:Y:S02]  /*1f6d0*/  ISETP.GT.AND P6, PT, R0, 0x11, P3 ;  /* 0x000000110000780c */ /* 0x000fe40001fc4270 */
[----:B------:R-:W-:-:S11]  /*1f6e0*/  F2FP.F16.F32.PACK_AB R3, RZ, R3 ;  /* 0x00000003ff03723e */ /* 0x000fd600000000ff */
[----:B------:R0:W-:Y:S01]  /*1f6f0*/  @P6 STG.E.U16 desc[UR52][R4.64+0x22], R3 ;  /* 0x0000220304006986 */ /* 0x0001e2000c101534 */
[----:B------:R-:W-:Y:S01]  /*1f700*/  ISETP.GT.AND P6, PT, R0, 0x10, P2 ;  /* 0x000000100000780c */ /* 0x000fe200017c4270 */
[----:B0-----:R-:W-:Y:S02]  /*1f710*/  FMUL R3, R234, R2 ;  /* 0x00000002ea037220 */ /* 0x001fe40000400000 */
[----:B------:R-:W5:Y:S03]  /*1f720*/  LDL.LU R234, [R1+0x128] ;  /* 0x0001280001ea7983 */ /* 0x000f660000300800 */
[----:B------:R-:W-:-:S04]  /*1f730*/  F2FP.F16.F32.PACK_AB R3, RZ, R3 ;  /* 0x00000003ff03723e */ /* 0x000fc800000000ff */
[----:B------:R-:W-:Y:S01]  /*1f740*/  PRMT R17, R3, 0x7610, R17 ;  /* 0x0000761003117816 */ /* 0x000fe20000000011 */
[----:B------:R-:W-:Y:S02]  /*1f750*/  FMUL R3, R233, R2 ;  /* 0x00000002e9037220 */ /* 0x000fe40000400000 */
[----:B------:R-:W5:Y:S04]  /*1f760*/  LDL.LU R233, [R1+0x12c] ;  /* 0x00012c0001e97983 */ /* 0x000f680000300800 */
[----:B------:R0:W-:Y:S01]  /*1f770*/  @P6 STG.E.U16 desc[UR52][R6.64+0x20], R17 ;  /* 0x0000201106006986 */ /* 0x0001e2000c101534 */
[----:B------:R-:W-:Y:S02]  /*1f780*/  ISETP.GT.AND P6, PT, R0, 0x11, P2 ;  /* 0x000000110000780c */ /* 0x000fe400017c4270 */
[----:B------:R-:W-:-:S04]  /*1f790*/  F2FP.F16.F32.PACK_AB R3, RZ, R3 ;  /* 0x00000003ff03723e */ /* 0x000fc800000000ff */
[----:B0-----:R-:W-:Y:S01]  /*1f7a0*/  PRMT R17, R3, 0x7610, R17 ;  /* 0x0000761003117816 */ /* 0x001fe20000000011 */
        /* <DEDUP_REMOVED lines=8> */
[----:B------:R-:W-:Y:S01]  /*1f830*/  @P6 STG.E.U16 desc[UR52][R4.64+0x30], R17 ;  /* 0x0000301104006986 */ /* 0x000fe2000c101534 */
[----:B------:R-:W-:Y:S02]  /*1f840*/  ISETP.GT.AND P6, PT, R0, 0x19, P3 ;  /* 0x000000190000780c */ /* 0x000fe40001fc4270 */
[----:B------:R-:W-:-:S11]  /*1f850*/  F2FP.F16.F32.PACK_AB R3, RZ, R3 ;  /* 0x00000003ff03723e */ /* 0x000fd600000000ff */
[----:B------:R0:W-:Y:S01]  /*1f860*/  @P6 STG.E.U16 desc[UR52][R4.64+0x32], R3 ;  /* 0x0000320304006986 */ /* 0x0001e2000c101534 */
[----:B------:R-:W-:Y:S01]  /*1f870*/  ISETP.GT.AND P6, PT, R0, 0x18, P2 ;  /* 0x000000180000780c */ /* 0x000fe200017c4270 */
[----:B0-----:R-:W-:-:S12]  /*1f880*/  FMUL R3, R22, R2 ;  /* 0x0000000216037220 */ /* 0x001fd80000400000 */
[----:B------:R-:W-:Y:S01]  /*1f890*/  @P6 IMAD.MOV.U32 R4, RZ, RZ, R6 ;  /* 0x000000ffff046224 */ /* 0x000fe200078e0006 */
[----:B------:R-:W5:Y:S01]  /*1f8a0*/  LDL.LU R22, [R1+0x138] ;  /* 0x0001380001167983 */ /* 0x000f620000300800 */
[----:B------:R-:W-:-:S04]  /*1f8b0*/  F2FP.F16.F32.PACK_AB R3, RZ, R3 ;  /* 0x00000003ff03723e */ /* 0x000fc800000000ff */
[----:B------:R-:W-:Y:S01]  /*1f8c0*/  PRMT R17, R3, 0x7610, R17 ;  /* 0x0000761003117816 */ /* 0x000fe20000000011 */
[----:B------:R-:W-:Y:S01]  /*1f8d0*/  FMUL R3, R20, R2 ;  /* 0x0000000214037220 */ /* 0x000fe20000400000 */
[----:B------:R-:W-:Y:S01]  /*1f8e0*/  @P6 IMAD.MOV.U32 R5, RZ, RZ, R7 ;  /* 0x000000ffff056224 */ /* 0x000fe200078e0007 */
[----:B------:R-:W5:Y:S03]  /*1f8f0*/  LDL.LU R20, [R1+0x13c] ;  /* 0x00013c0001147983 */ /* 0x000f660000300800 */
[----:B------:R-:W-:Y:S01]  /*1f900*/  F2FP.F16.F32.PACK_AB R3, RZ, R3 ;  /* 0x00000003ff03723e */ /* 0x000fe200000000ff */
[----:B------:R0:W-:Y:S04]  /*1f910*/  @P6 STG.E.U16 desc[UR52][R4.64+0x30], R17 ;  /* 0x0000301104006986 */ /* 0x0001e8000c101534 */
[----:B0-----:R-:W5:Y:S01]  /*1f920*/  LDL.LU R5, [R1+0xc4] ;  /* 0x0000c40001057983 */ /* 0x001f620000300800 */
[----:B------:R-:W-:-:S03]  /*1f930*/  PRMT R4, R3, 0x7610, R4 ;  /* 0x0000761003047816 */ /* 0x000fc60000000004 */
[----:B------:R-:W3:Y:S01]  /*1f940*/  LDL.LU R3, [R1+0x100] ;  /* 0x0001000001037983 */ /* 0x000ee20000300800 */
[----:B------:R-:W-:-:S13]  /*1f950*/  ISETP.GT.AND P6, PT, R0, 0x19, P2 ;  /* 0x000000190000780c */ /* 0x000fda00017c4270 */
[----:B------:R0:W-:Y:S04]  /*1f960*/  @P6 STG.E.U16 desc[UR52][R6.64+0x32], R4 ;  /* 0x0000320406006986 */ /* 0x0001e8000c101534 */
[----:B0-----:R-:W2:Y:S01]  /*1f970*/  LDL.LU R7, [R1+0x114] ;  /* 0x0001140001077983 */ /* 0x001ea20000300800 */
[----:B---3--:R-:W-:-:S05]  /*1f980*/  FMUL R3, R3, R2 ;  /* 0x0000000203037220 */ /* 0x008fca0000400000 */
[----:B------:R-:W-:-:S04]  /*1f990*/  F2FP.F16.F32.PACK_AB R3, RZ, R3 ;  /* 0x00000003ff03723e */ /* 0x000fc800000000ff */
[----:B------:R-:W-:Y:S02]  /*1f9a0*/  PRMT R4, R3, 0x7610, R4 ;  /* 0x0000761003047816 */ /* 0x000fe40000000004 */
[----:B------:R-:W3:Y:S01]  /*1f9b0*/  LDL.LU R3, [R1+0x104] ;  /* 0x0001040001037983 */ /* 0x000ee20000300800 */
[----:B------:R-:W-:-:S13]  /*1f9c0*/  ISETP.GT.AND P6, PT, R0, 0x20, P0 ;  /* 0x000000200000780c */ /* 0x000fda00007c4270 */
[----:B------:R-:W-:Y:S01]  /*1f9d0*/  @P6 STG.E.U16 desc[UR52][R12.64+0x40], R4 ;  /* 0x000040040c006986 */ /* 0x000fe2000c101534 */
[----:B------:R-:W-:Y:S01]  /*1f9e0*/  ISETP.GT.AND P6, PT, R0, 0x21, P0 ;  /* 0x000000210000780c */ /* 0x000fe200007c4270 */
[----:B---3--:R-:W-:-:S05]  /*1f9f0*/  FMUL R3, R3, R2 ;  /* 0x0000000203037220 */ /* 0x008fca0000400000 */
[----:B------:R-:W-:-:S07]  /*1fa00*/  F2FP.F16.F32.PACK_AB R3, RZ, R3 ;  /* 0x00000003ff03723e */ /* 0x000fce00000000ff */
[----:B------:R0:W-:Y:S04]  /*1fa10*/  @P6 STG.E.U16 desc[UR52][R12.64+0x42], R3 ;  /* 0x000042030c006986 */ /* 0x0001e8000c101534 */
[----:B0-----:R-:W3:Y:S01]  /*1fa20*/  LDL.LU R3, [R1+0x108] ;  /* 0x0001080001037983 */ /* 0x001ee20000300800 */
[----:B------:R-:W-:Y:S01]  /*1fa30*/  ISETP.GT.AND P6, PT, R0, 0x20, P5 ;  /* 0x000000200000780c */ /* 0x000fe20002fc4270 */
[----:B---3--:R-:W-:-:S05]  /*1fa40*/  FMUL R3, R3, R2 ;  /* 0x0000000203037220 */ /* 0x008fca0000400000 */
[----:B------:R-:W-:-:S04]  /*1fa50*/  F2FP.F16.F32.PACK_AB R3, RZ, R3 ;  /* 0x00000003ff03723e */ /* 0x000fc800000000ff */
[----:B------:R-:W-:Y:S02]  /*1fa60*/  PRMT R4, R3, 0x7610, R4 ;  /* 0x0000761003047816 */ /* 0x000fe40000000004 */
[----:B------:R-:W3:Y:S04]  /*1fa70*/  LDL.LU R3, [R1+0x10c] ;  /* 0x00010c0001037983 */ /* 0x000ee80000300800 */
        /* <DEDUP_REMOVED lines=9> */
[----:B------:R-:W-:Y:S01]  /*1fb10*/  PRMT R4, R3, 0x7610, R4 ;  /* 0x0000761003047816 */ /* 0x000fe20000000004 */
[----:B--2---:R-:W-:Y:S02]  /*1fb20*/  FMUL R3, R7, R2 ;  /* 0x0000000207037220 */ /* 0x004fe40000400000 */
[----:B------:R-:W2:Y:S04]  /*1fb30*/  LDL.LU R7, [R1+0xd4] ;  /* 0x0000d40001077983 */ /* 0x000ea80000300800 */
[----:B------:R-:W-:Y:S01]  /*1fb40*/  @P6 STG.E.U16 desc[UR52][R12.64+0x50], R4 ;  /* 0x000050040c006986 */ /* 0x000fe2000c101534 */
[----:B------:R-:W-:Y:S02]  /*1fb50*/  ISETP.GT.AND P6, PT, R0, 0x29, P0 ;  /* 0x000000290000780c */ /* 0x000fe400007c4270 */
[----:B------:R-:W-:-:S11]  /*1fb60*/  F2FP.F16.F32.PACK_AB R3, RZ, R3 ;  /* 0x00000003ff03723e */ /* 0x000fd600000000ff */
[----:B------:R0:W-:Y:S01]  /*1fb70*/  @P6 STG.E.U16 desc[UR52][R12.64+0x52], R3 ;  /* 0x000052030c006986 */ /* 0x0001e2000c101534 */
[----:B------:R-:W-:Y:S01]  /*1fb80*/  ISETP.GT.AND P6, PT, R0, 0x28, P5 ;  /* 0x000000280000780c */ /* 0x000fe20002fc4270 */
[----:B0-----:R-:W-:-:S05]  /*1fb90*/  FMUL R3, R18, R2 ;  /* 0x0000000212037220 */ /* 0x001fca0000400000 */
[----:B------:R-:W-:-:S04]  /*1fba0*/  F2FP.F16.F32.PACK_AB R3, RZ, R3 ;  /* 0x00000003ff03723e */ /* 0x000fc800000000ff */
[----:B------:R-:W-:Y:S01]  /*1fbb0*/  PRMT R4, R3, 0x7610, R4 ;  /* 0x0000761003047816 */ /* 0x000fe20000000004 */
[----:B------:R-:W-:-:S04]  /*1fbc0*/  FMUL R3, R19, R2 ;  /* 0x0000000213037220 */ /* 0x000fc80000400000 */
[----:B------:R-:W-:Y:S01]  /*1fbd0*/  @P6 STG.E.U16 desc[UR52][R14.64+0x50], R4 ;  /* 0x000050040e006986 */ /* 0x000fe2000c101534 */
[----:B------:R-:W-:Y:S02]  /*1fbe0*/  ISETP.GT.AND P6, PT, R0, 0x29, P5 ;  /* 0x000000290000780c */ /* 0x000fe40002fc4270 */
[----:B------:R-:W-:-:S11]  /*1fbf0*/  F2FP.F16.F32.PACK_AB R3, RZ, R3 ;  /* 0x00000003ff03723e */ /* 0x000fd600000000ff */
[----:B------:R4:W-:Y:S01]  /*1fc00*/  @P6 STG.E.U16 desc[UR52][R14.64+0x52], R3 ;  /* 0x000052030e006986 */ /* 0x0009e2000c101534 */
[----:B------:R-:W-:Y:S01]  /*1fc10*/  ISETP.GT.AND P6, PT, R0, 0x30, P0 ;  /* 0x000000300000780c */ /* 0x000fe200007c4270 */
[----:B----4-:R-:W-:Y:S02]  /*1fc20*/  FMUL R3, R21, R2 ;  /* 0x0000000215037220 */ /* 0x010fe40000400000 */
[----:B------:R-:W3:Y:S03]  /*1fc30*/  LDL.LU R21, [R1+0xe0] ;  /* 0x0000e00001157983 */ /* 0x000ee60000300800 */
[----:B------:R-:W-:-:S04]  /*1fc40*/  F2FP.F16.F32.PACK_AB R3, RZ, R3 ;  /* 0x00000003ff03723e */ /* 0x000fc800000000ff */
[----:B------:R-:W-:Y:S01]  /*1fc50*/  PRMT R4, R3, 0x7610, R4 ;  /* 0x0000761003047816 */ /* 0x000fe20000000004 */
[----:B-----5:R-:W-:Y:S02]  /*1fc60*/  FMUL R3, R235, R2 ;  /* 0x00000002eb037220 */ /* 0x020fe40000400000 */
[----:B------:R-:W4:Y:S04]  /*1fc70*/  LDL.LU R235, [R1+0xe4] ;  /* 0x0000e40001eb7983 */ /* 0x000f280000300800 */
        /* <DEDUP_REMOVED lines=31> */
[-C--:B------:R-:W-:Y:S02]  /*1fe70*/  FMUL R3, R20, R2.reuse ;  /* 0x0000000214037220 */ /* 0x080fe40000400000 */
[----:B------:R-:W5:Y:S04]  /*1fe80*/  LDL.LU R20, [R1+0xfc] ;  /* 0x0000fc0001147983 */ /* 0x000f680000300800 */
[----:B------:R-:W-:Y:S01]  /*1fe90*/  @P6 STG.E.U16 desc[UR52][R14.64+0x70], R4 ;  /* 0x000070040e006986 */ /* 0x000fe2000c101534 */
[C---:B------:R-:W-:Y:S02]  /*1fea0*/  ISETP.GT.AND P6, PT, R0.reuse, 0x39, P5 ;  /* 0x000000390000780c */ /* 0x040fe40002fc4270 */
[----:B------:R-:W-:Y:S01]  /*1feb0*/  F2FP.F16.F32.PACK_AB R3, RZ, R3 ;  /* 0x00000003ff03723e */ /* 0x000fe200000000ff */
[----:B------:R-:W5:Y:S04]  /*1fec0*/  LDL.LU R18, [R1+0x80] ;  /* 0x0000800001127983 */ /* 0x000f680000300800 */
[----:B------:R-:W5:Y:S06]  /*1fed0*/  LDL.LU R19, [R1+0x84] ;  /* 0x0000840001137983 */ /* 0x000f6c0000300800 */
[----:B------:R0:W-:Y:S04]  /*1fee0*/  @P6 STG.E.U16 desc[UR52][R14.64+0x72], R3 ;  /* 0x000072030e006986 */ /* 0x0001e8000c101534 */
[----:B0-----:R-:W2:Y:S01]  /*1fef0*/  LDL.LU R3, [R1+0xc0] ;  /* 0x0000c00001037983 */ /* 0x001ea20000300800 */
[----:B------:R-:W-:Y:S01]  /*1ff00*/  ISETP.GT.AND P6, PT, R0, 0x20, P1 ;  /* 0x000000200000780c */ /* 0x000fe20000fc4270 */
[----:B--2---:R-:W-:-:S05]  /*1ff10*/  FMUL R3, R3, R2 ;  /* 0x0000000203037220 */ /* 0x004fca0000400000 */
[----:B------:R-:W-:-:S04]  /*1ff20*/  F2FP.F16.F32.PACK_AB R3, RZ, R3 ;  /* 0x00000003ff03723e */ /* 0x000fc800000000ff */
[----:B------:R-:W-:-:S05]  /*1ff30*/  PRMT R4, R3, 0x7610, R4 ;  /* 0x0000761003047816 */ /* 0x000fca0000000004 */
[----:B------:R0:W-:Y:S01]  /*1ff40*/  @P6 STG.E.U16 desc[UR52][R8.64+0x40], R4 ;  /* 0x0000400408006986 */ /* 0x0001e2000c101534 */
[----:B------:R-:W-:Y:S01]  /*1ff50*/  ISETP.GT.AND P6, PT, R0, 0x21, P1 ;  /* 0x000000210000780c */ /* 0x000fe20000fc4270 */
[----:B------:R-:W-:-:S05]  /*1ff60*/  FMUL R3, R5, R2 ;  /* 0x0000000205037220 */ /* 0x000fca0000400000 */
[----:B------:R-:W-:-:S07]  /*1ff70*/  F2FP.F16.F32.PACK_AB R3, RZ, R3 ;  /* 0x00000003ff03723e */ /* 0x000fce00000000ff */
[----:B0-----:R-:W-:Y:S01]  /*1ff80*/  @P6 MOV R4, R8 ;  /* 0x0000000800046202 */ /* 0x001fe20000000f00 */
[----:B------:R-:W-:-:S05]  /*1ff90*/  @P6 IMAD.MOV.U32 R5, RZ, RZ, R9 ;  /* 0x000000ffff056224 */ /* 0x000fca00078e0009 */
[----:B------:R0:W-:Y:S04]  /*1ffa0*/  @P6 STG.E.U16 desc[UR52][R4.64+0x42], R3 ;  /* 0x0000420304006986 */ /* 0x0001e8000c101534 */
[----:B0-----:R-:W2:Y:S02]  /*1ffb0*/  LDL.LU R3, [R1+0xc8] ;  /* 0x0000c80001037983 */ /* 0x001ea40000300800 */
[----:B--2---:R-:W-:-:S05]  /*1ffc0*/  FMUL R3, R3, R2 ;  /* 0x0000000203037220 */ /* 0x004fca0000400000 */
[----:B------:R-:W-:-:S04]  /*1ffd0*/  F2FP.F16.F32.PACK_AB R3, RZ, R3 ;  /* 0x00000003ff03723e */ /* 0x000fc800000000ff */
[----:B------:R-:W-:Y:S02]  /*1ffe0*/  PRMT R6, R3, 0x7610, R6 ;  /* 0x0000761003067816 */ /* 0x000fe40000000006 */
[----:B------:R-:W2:Y:S01]  /*1fff0*/  LDL.LU R3, [R1+0xcc] ;  /* 0x0000cc0001037983 */ /* 0x000ea20000300800 */
[----:B------:R-:W-:-:S04]  /*20000*/  IADD3 R4, P6, R8, UR11, RZ ;  /* 0x0000000b08047c10 */ /* 0x000fc8000ffde0ff */
[----:B------:R-:W-:Y:S02]  /*20010*/  IADD3.X R5, R9, UR5, RZ, P6, !PT ;  /* 0x0000000509057c10 */ /* 0x000fe4000b7fe4ff */
[----:B------:R-:W-:-:S13]  /*20020*/  ISETP.GT.AND P6, PT, R0, 0x20, P4 ;  /* 0x000000200000780c */ /* 0x000fda00027c4270 */
[----:B------:R0:W-:Y:S01]  /*20030*/  @P6 STG.E.U16 desc[UR52][R4.64+0x40], R6 ;  /* 0x0000400604006986 */ /* 0x0001e2000c101534 */
[----:B--2---:R-:W-:-:S05]  /*20040*/  FMUL R3, R3, R2 ;  /* 0x0000000203037220 */ /* 0x004fca0000400000 */
[----:B------:R-:W-:-:S04]  /*20050*/  F2FP.F16.F32.PACK_AB R3, RZ, R3 ;  /* 0x00000003ff03723e */ /* 0x000fc800000000ff */
[----:B0-----:R-:W-:Y:S02]  /*20060*/  PRMT R6, R3, 0x7610, R6 ;  /* 0x0000761003067816 */ /* 0x001fe40000000006 */
[----:B------:R-:W2:Y:S01]  /*20070*/  LDL.LU R3, [R1+0xd0] ;  /* 0x0000d00001037983 */ /* 0x000ea20000300800 */
[----:B------:R-:W-:-:S13]  /*20080*/  ISETP.GT.AND P6, PT, R0, 0x21, P4 ;  /* 0x000000210000780c */ /* 0x000fda00027c4270 */
[----:B------:R0:W-:Y:S01]  /*20090*/  @P6 STG.E.U16 desc[UR52][R4.64+0x42], R6 ;  /* 0x0000420604006986 */ /* 0x0001e2000c101534 */
[----:B------:R-:W-:-:S13]  /*200a0*/  ISETP.GT.AND P6, PT, R0, 0x28, P1 ;  /* 0x000000280000780c */ /* 0x000fda0000fc4270 */
[----:B0-----:R-:W-:Y:S02]  /*200b0*/  @P6 IMAD.MOV.U32 R6, RZ, RZ, R8 ;  /* 0x000000ffff066224 */ /* 0x001fe400078e0008 */
[----:B--2---:R-:W-:-:S05]  /*200c0*/  FMUL R3, R3, R2 ;  /* 0x0000000203037220 */ /* 0x004fca0000400000 */
[----:B------:R-:W-:-:S04]  /*200d0*/  F2FP.F16.F32.PACK_AB R3, RZ, R3 ;  /* 0x00000003ff03723e */ /* 0x000fc800000000ff */
[----:B------:R-:W-:Y:S01]  /*200e0*/  PRMT R17, R3, 0x7610, R17 ;  /* 0x0000761003117816 */ /* 0x000fe20000000011 */
[----:B------:R-:W-:Y:S01]  /*200f0*/  FMUL R3, R7, R2 ;  /* 0x0000000207037220 */ /* 0x000fe20000400000 */
[----:B------:R-:W-:-:S05]  /*20100*/  @P6 MOV R7, R9 ;  /* 0x0000000900076202 */ /* 0x000fca0000000f00 */
[----:B------:R0:W-:Y:S04]  /*20110*/  @P6 STG.E.U16 desc[UR52][R6.64+0x50], R17 ;  /* 0x0000501106006986 */ /* 0x0001e8000c101534 */
[----:B0-----:R-:W2:Y:S01]  /*20120*/  LDL.LU R7, [R1+0xd8] ;  /* 0x0000d80001077983 */ /* 0x001ea20000300800 */
[----:B------:R-:W-:Y:S02]  /*20130*/  ISETP.GT.AND P6, PT, R0, 0x29, P1 ;  /* 0x000000290000780c */ /* 0x000fe40000fc4270 */
[----:B------:R-:W-:-:S04]  /*20140*/  F2FP.F16.F32.PACK_AB R3, RZ, R3 ;  /* 0x00000003ff03723e */ /* 0x000fc800000000ff */
[----:B------:R-:W-:-:S07]  /*20150*/  PRMT R17, R3, 0x7610, R17 ;  /* 0x0000761003117816 */ /* 0x000fce0000000011 */
[----:B------:R-:W-:Y:S02]  /*20160*/  @P6 IMAD.MOV.U32 R6, RZ, RZ, R8 ;  /* 0x000000ffff066224 */ /* 0x000fe400078e0008 */
[----:B--2---:R-:W-:Y:S01]  /*20170*/  FMUL R3, R7, R2 ;  /* 0x0000000207037220 */ /* 0x004fe20000400000 */
[----:B------:R-:W-:-:S05]  /*20180*/  @P6 IMAD.MOV.U32 R7, RZ, RZ, R9 ;  /* 0x000000ffff076224 */ /* 0x000fca00078e0009 */
[----:B------:R0:W-:Y:S04]  /*20190*/  @P6 STG.E.U16 desc[UR52][R6.64+0x52], R17 ;  /* 0x0000521106006986 */ /* 0x0001e8000c101534 */
[----:B0-----:R-:W2:Y:S01]  /*201a0*/  LDL.LU R7, [R1+0xdc] ;  /* 0x0000dc0001077983 */ /* 0x001ea20000300800 */
[----:B------:R-:W-:Y:S02]  /*201b0*/  ISETP.GT.AND P6, PT, R0, 0x28, P4 ;  /* 0x000000280000780c */ /* 0x000fe400027c4270 */
[----:B------:R-:W-:-:S04]  /*201c0*/  F2FP.F16.F32.PACK_AB R3, RZ, R3 ;  /* 0x00000003ff03723e */ /* 0x000fc800000000ff */
[----:B------:R-:W-:-:S07]  /*201d0*/  PRMT R6, R3, 0x7610, R6 ;  /* 0x0000761003067816 */ /* 0x000fce0000000006 */
[----:B------:R0:W-:Y:S01]  /*201e0*/  @P6 STG.E.U16 desc[UR52][R4.64+0x50], R6 ;  /* 0x0000500604006986 */ /* 0x0001e2000c101534 */
[----:B------:R-:W-:Y:S01]  /*201f0*/  ISETP.GT.AND P6, PT, R0, 0x29, P4 ;  /* 0x000000290000780c */ /* 0x000fe200027c4270 */
[----:B--2---:R-:W-:-:S05]  /*20200*/  FMUL R3, R7, R2 ;  /* 0x0000000207037220 */ /* 0x004fca0000400000 */
[----:B------:R-:W-:-:S04]  /*20210*/  F2FP.F16.F32.PACK_AB R3, RZ, R3 ;  /* 0x00000003ff03723e */ /* 0x000fc800000000ff */
[----:B0-----:R-:W-:-:S05]  /*20220*/  PRMT R6, R3, 0x7610, R6 ;  /* 0x0000761003067816 */ /* 0x001fca0000000006 */
[----:B------:R0:W-:Y:S01]  /*20230*/  @P6 STG.E.U16 desc[UR52][R4.64+0x52], R6 ;  /* 0x0000520604006986 */ /* 0x0001e2000c101534 */
[----:B------:R-:W-:Y:S01]  /*20240*/  ISETP.GT.AND P6, PT, R0, 0x30, P1 ;  /* 0x000000300000780c */ /* 0x000fe20000fc4270 */
[----:B---3--:R-:W-:Y:S02]  /*20250*/  FMUL R3, R21, R2 ;  /* 0x0000000215037220 */ /* 0x008fe40000400000 */
[----:B------:R-:W2:Y:S03]  /*20260*/  LDL.LU R21, [R1+0xa0] ;  /* 0x0000a00001157983 */ /* 0x000ea60000300800 */
[----:B------:R-:W-:-:S04]  /*20270*/  F2FP.F16.F32.PACK_AB R3, RZ, R3 ;  /* 0x00000003ff03723e */ /* 0x000fc800000000ff */
[----:B------:R-:W-:-:S03]  /*20280*/  PRMT R17, R3, 0x7610, R17 ;  /* 0x0000761003117816 */ /* 0x000fc60000000011 */
[----:B0-----:R-:W-:Y:S01]  /*20290*/  @P6 MOV R6, R8 ;  /* 0x0000000800066202 */ /* 0x001fe20000000f00 */
[----:B------:R-:W-:-:S05]  /*202a0*/  @P6 IMAD.MOV.U32 R7, RZ, RZ, R9 ;  /* 0x000000ffff076224 */ /* 0x000fca00078e0009 */
[----:B------:R0:W-:Y:S01]  /*202b0*/  @P6 STG.E.U16 desc[UR52][R6.64+0x60], R17 ;  /* 0x0000601106006986 */ /* 0x0001e2000c101534 */
[----:B------:R-:W-:Y:S01]  /*202c0*/  ISETP.GT.AND P6, PT, R0, 0x31, P1 ;  /* 0x000000310000780c */ /* 0x000fe20000fc4270 */
[----:B----4-:R-:W-:Y:S02]  /*202d0*/  FMUL R3, R235, R2 ;  /* 0x00000002eb037220 */ /* 0x010fe40000400000 */
[----:B------:R-:W3:Y:S03]  /*202e0*/  LDL.LU R235, [R1+0xa4] ;  /* 0x0000a40001eb7983 */ /* 0x000ee60000300800 */
[----:B------:R-:W-:-:S04]  /*202f0*/  F2FP.F16.F32.PACK_AB R3, RZ, R3 ;  /* 0x00000003ff03723e */ /* 0x000fc800000000ff */
[----:B0-----:R-:W-:-:S03]  /*20300*/  PRMT R17, R3, 0x7610, R17 ;  /* 0x0000761003117816 */ /* 0x001fc60000000011 */
[----:B------:R-:W-:Y:S01]  /*20310*/  @P6 IMAD.MOV.U32 R6, RZ, RZ, R8 ;  /* 0x000000ffff066224 */ /* 0x000fe200078e0008 */
[----:B------:R-:W-:Y:S01]  /*20320*/  @P6 MOV R7, R9 ;  /* 0x0000000900076202 */ /* 0x000fe20000000f00 */
[----:B-----5:R-:W-:Y:S02]  /*20330*/  FMUL R3, R234, R2 ;  /* 0x00000002ea037220 */ /* 0x020fe40000400000 */
[----:B------:R-:W4:Y:S04]  /*20340*/  LDL.LU R234, [R1+0xa8] ;  /* 0x0000a80001ea7983 */ /* 0x000f280000300800 */
        /* <DEDUP_REMOVED lines=9> */
[----:B0-----:R-:W-:-:S07]  /*203e0*/  PRMT R6, R3, 0x7610, R6 ;  /* 0x0000761003067816 */ /* 0x001fce0000000006 */
[----:B------:R0:W-:Y:S01]  /*203f0*/  @P6 STG.E.U16 desc[UR52][R4.64+0x62], R6 ;  /* 0x0000620604006986 */ /* 0x0001e2000c101534 */
[----:B------:R-:W-:Y:S01]  /*20400*/  ISETP.GT.AND P6, PT, R0, 0x38, P1 ;  /* 0x000000380000780c */ /* 0x000fe20000fc4270 */
[----:B------:R-:W-:Y:S02]  /*20410*/  FMUL R3, R232, R2 ;  /* 0x00000002e8037220 */ /* 0x000fe40000400000 */
[----:B------:R-:W5:Y:S03]  /*20420*/  LDL.LU R232, [R1+0xb0] ;  /* 0x0000b00001e87983 */ /* 0x000f660000300800 */
[----:B------:R-:W-:-:S04]  /*20430*/  F2FP.F16.F32.PACK_AB R3, RZ, R3 ;  /* 0x00000003ff03723e */ /* 0x000fc800000000ff */
[----:B------:R-:W-:-:S03]  /*20440*/  PRMT R17, R3, 0x7610, R17 ;  /* 0x0000761003117816 */ /* 0x000fc60000000011 */
[----:B0-----:R-:W-:Y:S02]  /*20450*/  @P6 IMAD.MOV.U32 R6, RZ, RZ, R8 ;  /* 0x000000ffff066224 */ /* 0x001fe400078e0008 */
[----:B------:R-:W-:-:S05]  /*20460*/  @P6 IMAD.MOV.U32 R7, RZ, RZ, R9 ;  /* 0x000000ffff076224 */ /* 0x000fca00078e0009 */
[----:B------:R0:W-:Y:S01]  /*20470*/  @P6 STG.E.U16 desc[UR52][R6.64+0x70], R17 ;  /* 0x0000701106006986 */ /* 0x0001e2000c101534 */
[----:B------:R-:W-:Y:S01]  /*20480*/  ISETP.GT.AND P6, PT, R0, 0x39, P1 ;  /* 0x000000390000780c */ /* 0x000fe20000fc4270 */
[----:B------:R-:W-:Y:S02]  /*20490*/  FMUL R3, R23, R2 ;  /* 0x0000000217037220 */ /* 0x000fe40000400000 */
[----:B------:R-:W5:Y:S03]  /*204a0*/  LDL.LU R23, [R1+0xb4] ;  /* 0x0000b40001177983 */ /* 0x000f660000300800 */
[----:B------:R-:W-:-:S04]  /*204b0*/  F2FP.F16.F32.PACK_AB R3, RZ, R3 ;  /* 0x00000003ff03723e */ /* 0x000fc800000000ff */
[----:B0-----:R-:W-:-:S03]  /*204c0*/  PRMT R17, R3, 0x7610, R17 ;  /* 0x0000761003117816 */ /* 0x001fc60000000011 */
[----:B------:R-:W-:Y:S01]  /*204d0*/  @P6 MOV R6, R8 ;  /* 0x0000000800066202 */ /* 0x000fe20000000f00 */
[----:B------:R-:W-:Y:S02]  /*204e0*/  @P6 IMAD.MOV.U32 R7, RZ, RZ, R9 ;  /* 0x000000ffff076224 */ /* 0x000fe400078e0009 */
[----:B------:R-:W-:Y:S02]  /*204f0*/  FMUL R3, R22, R2 ;  /* 0x0000000216037220 */ /* 0x000fe40000400000 */
[----:B------:R-:W5:Y:S04]  /*20500*/  LDL.LU R22, [R1+0xb8] ;  /* 0x0000b80001167983 */ /* 0x000f680000300800 */
[----:B------:R0:W-:Y:S01]  /*20510*/  @P6 STG.E.U16 desc[UR52][R6.64+0x72], R17 ;  /* 0x0000721106006986 */ /* 0x0001e2000c101534 */
[----:B------:R-:W-:-:S02]  /*20520*/  ISETP.GT.AND P6, PT, R0, 0x38, P4 ;  /* 0x000000380000780c */ /* 0x000fc400027c4270 */
[----:B------:R-:W-:-:S04]  /*20530*/  F2FP.F16.F32.PACK_AB R3, RZ, R3 ;  /* 0x00000003ff03723e */ /* 0x000fc800000000ff */
[----:B0-----:R-:W-:Y:S01]  /*20540*/  PRMT R6, R3, 0x7610, R6 ;  /* 0x0000761003067816 */ /* 0x001fe20000000006 */
[----:B------:R-:W-:Y:S02]  /*20550*/  FMUL R3, R20, R2 ;  /* 0x0000000214037220 */ /* 0x000fe40000400000 */
[----:B------:R-:W5:Y:S04]  /*20560*/  LDL.LU R20, [R1+0xbc] ;  /* 0x0000bc0001147983 */ /* 0x000f680000300800 */
[----:B------:R0:W-:Y:S01]  /*20570*/  @P6 STG.E.U16 desc[UR52][R4.64+0x70], R6 ;  /* 0x0000700604006986 */ /* 0x0001e2000c101534 */
[----:B------:R-:W-:Y:S02]  /*20580*/  ISETP.GT.AND P6, PT, R0, 0x39, P4 ;  /* 0x000000390000780c */ /* 0x000fe400027c4270 */
[----:B------:R-:W-:-:S11]  /*20590*/  F2FP.F16.F32.PACK_AB R3, RZ, R3 ;  /* 0x00000003ff03723e */ /* 0x000fd600000000ff */
[----:B------:R1:W-:Y:S01]  /*205a0*/  @P6 STG.E.U16 desc[UR52][R4.64+0x72], R3 ;  /* 0x0000720304006986 */ /* 0x0003e2000c101534 */
[----:B0-----:R-:W-:-:S04]  /*205b0*/  IADD3 R6, P6, R8, UR13, RZ ;  /* 0x0000000d08067c10 */ /* 0x001fc8000ffde0ff */
[----:B------:R-:W-:Y:S02]  /*205c0*/  IADD3.X R7, R9, UR12, RZ, P6, !PT ;  /* 0x0000000c09077c10 */ /* 0x000fe4000b7fe4ff */
[----:B------:R-:W-:Y:S01]  /*205d0*/  ISETP.GT.AND P6, PT, R0, 0x20, P3 ;  /* 0x000000200000780c */ /* 0x000fe20001fc4270 */
[----:B-1----:R-:W-:-:S05]  /*205e0*/  FMUL R3, R18, R2 ;  /* 0x0000000212037220 */ /* 0x002fca0000400000 */
[----:B------:R-:W-:-:S04]  /*205f0*/  F2FP.F16.F32.PACK_AB R3, RZ, R3 ;  /* 0x00000003ff03723e */ /* 0x000fc800000000ff */
[----:B------:R-:W-:Y:S01]  /*20600*/  PRMT R17, R3, 0x7610, R17 ;  /* 0x0000761003117816 */ /* 0x000fe20000000011 */
[----:B------:R-:W-:-:S04]  /*20610*/  FMUL R3, R19, R2 ;  /* 0x0000000213037220 */ /* 0x000fc80000400000 */
[----:B------:R-:W-:Y:S01]  /*20620*/  @P6 STG.E.U16 desc[UR52][R6.64+0x40], R17 ;  /* 0x0000401106006986 */ /* 0x000fe2000c101534 */
[----:B------:R-:W-:Y:S02]  /*20630*/  ISETP.GT.AND P6, PT, R0, 0x21, P3 ;  /* 0x000000210000780c */ /* 0x000fe40001fc4270 */
[----:B------:R-:W-:-:S11]  /*20640*/  F2FP.F16.F32.PACK_AB R3, RZ, R3 ;  /* 0x00000003ff03723e */ /* 0x000fd600000000ff */
        /* <DEDUP_REMOVED lines=34> */
[----:B------:R-:W-:Y:S01]  /*20870*/  ISETP.GT.AND P6, PT, R0, 0x29, P2 ;  /* 0x000000290000780c */ /* 0x000fe200017c4270 */
[----:B--2---:R-:W-:-:S05]  /*20880*/  FMUL R3, R3, R2 ;  /* 0x0000000203037220 */ /* 0x004fca0000400000 */
[----:B------:R-:W-:-:S04]  /*20890*/  F2FP.F16.F32.PACK_AB R3, RZ, R3 ;  /* 0x00000003ff03723e */ /* 0x000fc800000000ff */
[----:B0-----:R-:W-:Y:S01]  /*208a0*/  PRMT R17, R3, 0x7610, R17 ;  /* 0x0000761003117816 */ /* 0x001fe20000000011 */
[----:B------:R-:W-:Y:S02]  /*208b0*/  FMUL R3, R21, R2 ;  /* 0x0000000215037220 */ /* 0x000fe40000400000 */
[----:B------:R-:W2:Y:S04]  /*208c0*/  LDL.LU R21, [R1+0x60] ;  /* 0x0000600001157983 */ /* 0x000ea80000300800 */
[----:B------:R0:W-:Y:S01]  /*208d0*/  @P6 STG.E.U16 desc[UR52][R10.64+0x52], R17 ;  /* 0x000052110a006986 */ /* 0x0001e2000c101534 */
[----:B------:R-:W-:Y:S02]  /*208e0*/  ISETP.GT.AND P6, PT, R0, 0x30, P3 ;  /* 0x000000300000780c */ /* 0x000fe40001fc4270 */
[----:B------:R-:W-:-:S04]  /*208f0*/  F2FP.F16.F32.PACK_AB R3, RZ, R3 ;  /* 0x00000003ff03723e */ /* 0x000fc800000000ff */
[----:B0-----:R-:W-:Y:S01]  /*20900*/  PRMT R17, R3, 0x7610, R17 ;  /* 0x0000761003117816 */ /* 0x001fe20000000011 */
[----:B---3--:R-:W-:Y:S02]  /*20910*/  FMUL R3, R235, R2 ;  /* 0x00000002eb037220 */ /* 0x008fe40000400000 */
[----:B------:R-:W3:Y:S04]  /*20920*/  LDL.LU R235, [R1+0x64] ;  /* 0x0000640001eb7983 */ /* 0x000ee80000300800 */
[----:B------:R0:W-:Y:S01]  /*20930*/  @P6 STG.E.U16 desc[UR52][R6.64+0x60], R17 ;  /* 0x0000601106006986 */ /* 0x0001e2000c101534 */
[----:B------:R-:W-:Y:S02]  /*20940*/  ISETP.GT.AND P6, PT, R0, 0x31, P3 ;  /* 0x000000310000780c */ /* 0x000fe40001fc4270 */
[----:B------:R-:W-:-:S04]  /*20950*/  F2FP.F16.F32.PACK_AB R3, RZ, R3 ;  /* 0x00000003ff03723e */ /* 0x000fc800000000ff */
[----:B0-----:R-:W-:Y:S01]  /*20960*/  PRMT R17, R3, 0x7610, R17 ;  /* 0x0000761003117816 */ /* 0x001fe20000000011 */
        /* <DEDUP_REMOVED lines=24> */
[-C--:B------:R-:W-:Y:S02]  /*20af0*/  FMUL R3, R22, R2.reuse ;  /* 0x0000000216037220 */ /* 0x080fe40000400000 */
[----:B------:R-:W5:Y:S03]  /*20b00*/  LDL.LU R22, [R1+0x78] ;  /* 0x0000780001167983 */ /* 0x000f660000300800 */
[----:B------:R-:W-:Y:S01]  /*20b10*/  F2FP.F16.F32.PACK_AB R3, RZ, R3 ;  /* 0x00000003ff03723e */ /* 0x000fe200000000ff */
[----:B------:R0:W-:Y:S01]  /*20b20*/  @P6 STG.E.U16 desc[UR52][R6.64+0x72], R17 ;  /* 0x0000721106006986 */ /* 0x0001e2000c101534 */
[----:B------:R-:W-:Y:S02]  /*20b30*/  ISETP.GT.AND P6, PT, R0, 0x38, P2 ;  /* 0x000000380000780c */ /* 0x000fe400017c4270 */
[----:B0-----:R-:W-:Y:S01]  /*20b40*/  PRMT R17, R3, 0x7610, R17 ;  /* 0x0000761003117816 */ /* 0x001fe20000000011 */
[----:B------:R-:W-:-:S02]  /*20b50*/  FMUL R3, R20, R2 ;  /* 0x0000000214037220 */ /* 0x000fc40000400000 */
[----:B------:R-:W5:Y:S03]  /*20b60*/  LDL.LU R20, [R1+0x7c] ;  /* 0x00007c0001147983 */ /* 0x000f660000300800 */
[----:B------:R-:W-:-:S05]  /*20b70*/  F2FP.F16.F32.PACK_AB R3, RZ, R3 ;  /* 0x00000003ff03723e */ /* 0x000fca00000000ff */
[----:B------:R0:W-:Y:S02]  /*20b80*/  @P6 STG.E.U16 desc[UR52][R10.64+0x70], R17 ;  /* 0x000070110a006986 */ /* 0x0001e4000c101534 */
        /* <DEDUP_REMOVED lines=97> */
[----:B------:R-:W2:Y:S01]  /*211a0*/  LDL.LU R3, [R1] ;  /* 0x0000000001037983 */ /* 0x000ea20000300800 */
        /* <DEDUP_REMOVED lines=45> */
[----:B------:R-:W-:-:S05]  /*21480*/  FMUL R216, R216, R2 ;  /* 0x00000002d8d87220 */ /* 0x000fca0000400000 */
[----:B------:R-:W-:Y:S01]  /*21490*/  F2FP.F16.F32.PACK_AB R216, RZ, R216 ;  /* 0x000000d8ffd8723e */ /* 0x000fe200000000ff */
        /* <DEDUP_REMOVED lines=14> */
[----:B--2---:R-:W-:-:S05]  /*21580*/  FMUL R3, R3, R2 ;  /* 0x0000000203037220 */ /* 0x004fca0000400000 */
[----:B------:R-:W-:-:S04]  /*21590*/  F2FP.F16.F32.PACK_AB R3, RZ, R3 ;  /* 0x00000003ff03723e */ /* 0x000fc800000000ff */
[----:B0-----:R-:W-:Y:S01]  /*215a0*/  PRMT R17, R3, 0x7610, R17 ;  /* 0x0000761003117816 */ /* 0x001fe20000000011 */
[----:B------:R-:W-:-:S04]  /*215b0*/  FMUL R3, R21, R2 ;  /* 0x0000000215037220 */ /* 0x000fc80000400000 */
[----:B------:R3:W-:Y:S01]  /*215c0*/  @P6 STG.E.U16 desc[UR52][R4.64+0x92], R17 ;  /* 0x0000921104006986 */ /* 0x0007e2000c101534 */
[----:B------:R-:W-:Y:S02]  /*215d0*/  ISETP.GT.AND P6, PT, R0, 0x50, P1 ;  /* 0x000000500000780c */ /* 0x000fe40000fc4270 */
[----:B------:R-:W-:Y:S01]  /*215e0*/  F2FP.F16.F32.PACK_AB R3, RZ, R3 ;  /* 0x00000003ff03723e */ /* 0x000fe200000000ff */
[----:B---3--:R-:W-:-:S10]  /*215f0*/  FMUL R17, R235, R2 ;  /* 0x00000002eb117220 */ /* 0x008fd40000400000 */
[----:B------:R0:W-:Y:S01]  /*21600*/  @P6 STG.E.U16 desc[UR52][R8.64+0xa0], R3 ;  /* 0x0000a00308006986 */ /* 0x0001e2000c101534 */
[----:B------:R-:W-:Y:S02]  /*21610*/  ISETP.GT.AND P6, PT, R0, 0x51, P1 ;  /* 0x000000510000780c */ /* 0x000fe40000fc4270 */
[----:B------:R-:W-:-:S04]  /*21620*/  F2FP.F16.F32.PACK_AB R18, RZ, R17 ;  /* 0x00000011ff12723e */ /* 0x000fc800000000ff */
[----:B0-----:R-:W-:Y:S01]  /*21630*/  PRMT R3, R18, 0x7610, R3 ;  /* 0x0000761012037816 */ /* 0x001fe20000000003 */
[----:B----4-:R-:W-:-:S06]  /*21640*/  FMUL R17, R234, R2 ;  /* 0x00000002ea117220 */ /* 0x010fcc0000400000 */
[----:B------:R0:W-:Y:S01]  /*21650*/  @P6 STG.E.U16 desc[UR52][R8.64+0xa2], R3 ;  /* 0x0000a20308006986 */ /* 0x0001e2000c101534 */
[----:B------:R-:W-:Y:S02]  /*21660*/  ISETP.GT.AND P6, PT, R0, 0x50, P4 ;  /* 0x000000500000780c */ /* 0x000fe400027c4270 */
[----:B------:R-:W-:Y:S01]  /*21670*/  F2FP.F16.F32.PACK_AB R17, RZ, R17 ;  /* 0x00000011ff11723e */ /* 0x000fe200000000ff */
[----:B-----5:R-:W-:-:S05]  /*21680*/  FMUL R18, R233, R2 ;  /* 0x00000002e9127220 */ /* 0x020fca0000400000 */
[----:B------:R-:W-:-:S05]  /*21690*/  F2FP.F16.F32.PACK_AB R18, RZ, R18 ;  /* 0x00000012ff12723e */ /* 0x000fca00000000ff */
[----:B------:R1:W-:Y:S01]  /*216a0*/  @P6 STG.E.U16 desc[UR52][R4.64+0xa0], R17 ;  /* 0x0000a01104006986 */ /* 0x0003e2000c101534 */
[----:B------:R-:W-:Y:S02]  /*216b0*/  ISETP.GT.AND P6, PT, R0, 0x51, P4 ;  /* 0x000000510000780c */ /* 0x000fe400027c4270 */
[----:B------:R-:W-:Y:S01]  /*216c0*/  PRMT R19, R18, 0x7610, R19 ;  /* 0x0000761012137816 */ /* 0x000fe20000000013 */
[----:B------:R-:W-:-:S10]  /*216d0*/  FMUL R18, R232, R2 ;  /* 0x00000002e8127220 */ /* 0x000fd40000400000 */
[----:B------:R2:W-:Y:S01]  /*216e0*/  @P6 STG.E.U16 desc[UR52][R4.64+0xa2], R19 ;  /* 0x0000a21304006986 */ /* 0x0005e2000c101534 */
[----:B------:R-:W-:Y:S02]  /*216f0*/  ISETP.GT.AND P6, PT, R0, 0x58, P1 ;  /* 0x000000580000780c */ /* 0x000fe40000fc4270 */
[----:B------:R-:W-:Y:S01]  /*21700*/  F2FP.F16.F32.PACK_AB R18, RZ, R18 ;  /* 0x00000012ff12723e */ /* 0x000fe200000000ff */
[----:B0-----:R-:W-:-:S05]  /*21710*/  FMUL R3, R23, R2 ;  /* 0x0000000217037220 */ /* 0x001fca0000400000 */
[----:B------:R-:W-:-:S05]  /*21720*/  F2FP.F16.F32.PACK_AB R3, RZ, R3 ;  /* 0x00000003ff03723e */ /* 0x000fca00000000ff */
[----:B------:R-:W-:Y:S01]  /*21730*/  @P6 STG.E.U16 desc[UR52][R8.64+0xb0], R18 ;  /* 0x0000b01208006986 */ /* 0x000fe2000c101534 */
[----:B------:R-:W-:Y:S02]  /*21740*/  ISETP.GT.AND P6, PT, R0, 0x59, P1 ;  /* 0x000000590000780c */ /* 0x000fe40000fc4270 */
[----:B-1----:R-:W-:Y:S01]  /*21750*/  PRMT R17, R3, 0x7610, R17 ;  /* 0x0000761003117816 */ /* 0x002fe20000000011 */
[----:B------:R-:W-:-:S05]  /*21760*/  FMUL R3, R22, R2 ;  /* 0x0000000216037220 */ /* 0x000fca0000400000 */
[----:B------:R-:W-:-:S05]  /*21770*/  F2FP.F16.F32.PACK_AB R3, RZ, R3 ;  /* 0x00000003ff03723e */ /* 0x000fca00000000ff */
[----:B------:R-:W-:Y:S01]  /*21780*/  @P6 STG.E.U16 desc[UR52][R8.64+0xb2], R17 ;  /* 0x0000b21108006986 */ /* 0x000fe2000c101534 */
[----:B------:R-:W-:Y:S02]  /*21790*/  ISETP.GT.AND P6, PT, R0, 0x58, P4 ;  /* 0x000000580000780c */ /* 0x000fe400027c4270 */
[----:B--2---:R-:W-:Y:S01]  /*217a0*/  PRMT R19, R3, 0x7610, R19 ;  /* 0x0000761003137816 */ /* 0x004fe20000000013 */
[----:B------:R-:W-:-:S10]  /*217b0*/  FMUL R3, R20, R2 ;  /* 0x0000000214037220 */ /* 0x000fd40000400000 */
[----:B------:R-:W-:Y:S01]  /*217c0*/  @P6 STG.E.U16 desc[UR52][R4.64+0xb0], R19 ;  /* 0x0000b01304006986 */ /* 0x000fe2000c101534 */
[----:B------:R-:W-:Y:S02]  /*217d0*/  ISETP.GT.AND P6, PT, R0, 0x59, P4 ;  /* 0x000000590000780c */ /* 0x000fe400027c4270 */
[----:B------:R-:W-:-:S11]  /*217e0*/  F2FP.F16.F32.PACK_AB R3, RZ, R3 ;  /* 0x00000003ff03723e */ /* 0x000fd600000000ff */
[----:B------:R-:W-:Y:S01]  /*217f0*/  @P6 STG.E.U16 desc[UR52][R4.64+0xb2], R3 ;  /* 0x0000b20304006986 */ /* 0x000fe2000c101534 */
[----:B------:R-:W-:-:S13]  /*21800*/  ISETP.GT.AND P6, PT, R0, 0x40, P3 ;  /* 0x000000400000780c */ /* 0x000fda0001fc4270 */
        /* <DEDUP_REMOVED lines=13> */
[----:B------:R-:W-:Y:S01]  /*218e0*/  ISETP.GT.AND P6, PT, R0, 0x49, P2 ;  /* 0x000000490000780c */ /* 0x000fe200017c4270 */
[----:B------:R-:W-:-:S12]  /*218f0*/  FMUL R224, R224, R2 ;  /* 0x00000002e0e07220 */ /* 0x000fd80000400000 */
[----:B------:R-:W-:Y:S01]  /*21900*/  @P6 STG.E.U16 desc[UR52][R10.64+0x92], R223 ;  /* 0x000092df0a006986 */ /* 0x000fe2000c101534 */
[----:B------:R-:W-:Y:S02]  /*21910*/  ISETP.GT.AND P6, PT, R0, 0x50, P3 ;  /* 0x000000500000780c */ /* 0x000fe40001fc4270 */
[----:B------:R-:W-:Y:S01]  /*21920*/  F2FP.F16.F32.PACK_AB R224, RZ, R224 ;  /* 0x000000e0ffe0723e */ /* 0x000fe200000000ff */
[----:B------:R-:W-:-:S10]  /*21930*/  FMUL R225, R225, R2 ;  /* 0x00000002e1e17220 */ /* 0x000fd40000400000 */
        /* <DEDUP_REMOVED lines=653> */
[C---:B------:R-:W-:Y:S02]  /*24210*/  ISETP.GT.AND P6, PT, R0.reuse, 0xd8, P0 ;  /* 0x000000d80000780c */ /* 0x040fe400007c4270 */
[----:B------:R-:W-:Y:S02]  /*24220*/  F2FP.F16.F32.PACK_AB R68, RZ, R68 ;  /* 0x00000044ff44723e */ /* 0x000fe400000000ff */
[----:B------:R-:W-:Y:S01]  /*24230*/  ISETP.GT.AND P0, PT, R0, 0xd9, P0 ;  /* 0x000000d90000780c */ /* 0x000fe20000704270 */
[-C--:B------:R-:W-:Y:S01]  /*24240*/  FMUL R69, R69, R2.reuse ;  /* 0x0000000245457220 */ /* 0x080fe20000400000 */
[-C--:B------:R-:W-:Y:S01]  /*24250*/  FMUL R70, R70, R2.reuse ;  /* 0x0000000246467220 */ /* 0x080fe20000400000 */
[----:B------:R-:W-:-:S06]  /*24260*/  FMUL R71, R71, R2 ;  /* 0x0000000247477220 */ /* 0x000fcc0000400000 */
[----:B------:R-:W-:Y:S01]  /*24270*/  @P6 STG.E.U16 desc[UR52][R12.64+0x1b0], R68 ;  /* 0x0001b0440c006986 */ /* 0x000fe2000c101534 */
[C---:B------:R-:W-:Y:S02]  /*24280*/  ISETP.GT.AND P6, PT, R0.reuse, 0xd8, P5 ;  /* 0x000000d80000780c */ /* 0x040fe40002fc4270 */
[C---:B------:R-:W-:Y:S02]  /*24290*/  ISETP.GT.AND P5, PT, R0.reuse, 0xd9, P5 ;  /* 0x000000d90000780c */ /* 0x040fe40002fa4270 */
[----:B------:R-:W-:Y:S02]  /*242a0*/  F2FP.F16.F32.PACK_AB R69, RZ, R69 ;  /* 0x00000045ff45723e */ /* 0x000fe400000000ff */
[----:B------:R-:W-:Y:S02]  /*242b0*/  F2FP.F16.F32.PACK_AB R70, RZ, R70 ;  /* 0x00000046ff46723e */ /* 0x000fe400000000ff */
[----:B------:R-:W-:Y:S01]  /*242c0*/  F2FP.F16.F32.PACK_AB R71, RZ, R71 ;  /* 0x00000047ff47723e */ /* 0x000fe200000000ff */
[----:B------:R0:W-:Y:S01]  /*242d0*/  @P0 STG.E.U16 desc[UR52][R12.64+0x1b2], R69 ;  /* 0x0001b2450c000986 */ /* 0x0001e2000c101534 */
[----:B------:R-:W-:-:S03]  /*242e0*/  ISETP.GT.AND P0, PT, R0, 0xc1, P1 ;  /* 0x000000c10000780c */ /* 0x000fc60000f04270 */
[----:B------:R-:W-:Y:S01]  /*242f0*/  @P6 STG.E.U16 desc[UR52][R14.64+0x1b0], R70 ;  /* 0x0001b0460e006986 */ /* 0x000fe2000c101534 */
[----:B------:R-:W-:Y:S01]  /*24300*/  ISETP.GT.AND P6, PT, R0, 0xc0, P1 ;  /* 0x000000c00000780c */ /* 0x000fe20000fc4270 */
[-C--:B------:R-:W-:Y:S02]  /*24310*/  FMUL R40, R40, R2.reuse ;  /* 0x0000000228287220 */ /* 0x080fe40000400000 */
[----:B------:R-:W-:Y:S01]  /*24320*/  @P5 STG.E.U16 desc[UR52][R14.64+0x1b2], R71 ;  /* 0x0001b2470e005986 */ /* 0x000fe2000c101534 */
[----:B------:R-:W-:Y:S01]  /*24330*/  ISETP.GT.AND P5, PT, R0, 0xc0, P4 ;  /* 0x000000c00000780c */ /* 0x000fe200027a4270 */
[-C--:B------:R-:W-:Y:S01]  /*24340*/  FMUL R41, R41, R2.reuse ;  /* 0x0000000229297220 */ /* 0x080fe20000400000 */
[----:B------:R-:W-:Y:S01]  /*24350*/  FMUL R42, R42, R2 ;  /* 0x000000022a2a7220 */ /* 0x000fe20000400000 */
[----:B------:R-:W-:-:S03]  /*24360*/  F2FP.F16.F32.PACK_AB R40, RZ, R40 ;  /* 0x00000028ff28723e */ /* 0x000fc600000000ff */
[----:B------:R-:W-:Y:S02]  /*24370*/  F2FP.F16.F32.PACK_AB R41, RZ, R41 ;  /* 0x00000029ff29723e */ /* 0x000fe400000000ff */
[----:B------:R-:W-:Y:S01]  /*24380*/  F2FP.F16.F32.PACK_AB R42, RZ, R42 ;  /* 0x0000002aff2a723e */ /* 0x000fe200000000ff */
[----:B------:R-:W-:Y:S01]  /*24390*/  @P6 STG.E.U16 desc[UR52][R8.64+0x180], R40 ;  /* 0x0001802808006986 */ /* 0x000fe2000c101534 */
[----:B------:R-:W-:-:S03]  /*243a0*/  ISETP.GT.AND P6, PT, R0, 0xc1, P4 ;  /* 0x000000c10000780c */ /* 0x000fc600027c4270 */
[----:B------:R-:W-:Y:S01]  /*243b0*/  @P0 STG.E.U16 desc[UR52][R8.64+0x182], R41 ;  /* 0x0001822908000986 */ /* 0x000fe2000c101534 */
[C---:B------:R-:W-:Y:S01]  /*243c0*/  ISETP.GT.AND P0, PT, R0.reuse, 0xc8, P1 ;  /* 0x000000c80000780c */ /* 0x040fe20000f04270 */
        /* <DEDUP_REMOVED lines=8> */
[----:B------:R-:W-:Y:S04]  /*24450*/  @P6 STG.E.U16 desc[UR52][R4.64+0x182], R43 ;  /* 0x0001822b04006986 */ /* 0x000fe8000c101534 */
[----:B------:R-:W-:Y:S01]  /*24460*/  @P0 STG.E.U16 desc[UR52][R8.64+0x190], R44 ;  /* 0x0001902c08000986 */ /* 0x000fe2000c101534 */
[----:B------:R-:W-:-:S03]  /*24470*/  ISETP.GT.AND P0, PT, R0, 0xc8, P4 ;  /* 0x000000c80000780c */ /* 0x000fc60002704270 */
[----:B------:R-:W-:Y:S01]  /*24480*/  @P5 STG.E.U16 desc[UR52][R8.64+0x192], R45 ;  /* 0x0001922d08005986 */ /* 0x000fe2000c101534 */
[----:B------:R-:W-:Y:S01]  /*24490*/  ISETP.GT.AND P5, PT, R0, 0xc9, P4 ;  /* 0x000000c90000780c */ /* 0x000fe200027a4270 */
[-C--:B------:R-:W-:Y:S01]  /*244a0*/  FMUL R46, R46, R2.reuse ;  /* 0x000000022e2e7220 */ /* 0x080fe20000400000 */
[----:B------:R-:W-:Y:S01]  /*244b0*/  FMUL R47, R47, R2 ;  /* 0x000000022f2f7220 */ /* 0x000fe20000400000 */
[----:B------:R-:W-:-:S03]  /*244c0*/  ISETP.GT.AND P6, PT, R0, 0xd0, P1 ;  /* 0x000000d00000780c */ /* 0x000fc60000fc4270 */
[----:B------:R-:W-:Y:S02]  /*244d0*/  F2FP.F16.F32.PACK_AB R46, RZ, R46 ;  /* 0x0000002eff2e723e */ /* 0x000fe400000000ff */
[----:B------:R-:W-:Y:S01]  /*244e0*/  F2FP.F16.F32.PACK_AB R47, RZ, R47 ;  /* 0x0000002fff2f723e */ /* 0x000fe200000000ff */
[----:B------:R-:W-:Y:S02]  /*244f0*/  FMUL R48, R48, R2 ;  /* 0x0000000230307220 */ /* 0x000fe40000400000 */
[----:B------:R-:W-:Y:S04]  /*24500*/  @P0 STG.E.U16 desc[UR52][R4.64+0x190], R46 ;  /* 0x0001902e04000986 */ /* 0x000fe8000c101534 */
[----:B------:R-:W-:Y:S01]  /*24510*/  @P5 STG.E.U16 desc[UR52][R4.64+0x192], R47 ;  /* 0x0001922f04005986 */ /* 0x000fe2000c101534 */
[----:B------:R-:W-:-:S02]  /*24520*/  ISETP.GT.AND P5, PT, R0, 0xd1, P1 ;  /* 0x000000d10000780c */ /* 0x000fc40000fa4270 */
[----:B------:R-:W-:Y:S01]  /*24530*/  F2FP.F16.F32.PACK_AB R48, RZ, R48 ;  /* 0x00000030ff30723e */ /* 0x000fe200000000ff */
[----:B------:R-:W-:-:S04]  /*24540*/  FMUL R49, R49, R2 ;  /* 0x0000000231317220 */ /* 0x000fc80000400000 */
[----:B------:R-:W-:Y:S01]  /*24550*/  @P6 STG.E.U16 desc[UR52][R8.64+0x1a0], R48 ;  /* 0x0001a03008006986 */ /* 0x000fe2000c101534 */
[----:B------:R-:W-:Y:S02]  /*24560*/  ISETP.GT.AND P6, PT, R0, 0xd0, P4 ;  /* 0x000000d00000780c */ /* 0x000fe400027c4270 */
[----:B------:R-:W-:Y:S01]  /*24570*/  F2FP.F16.F32.PACK_AB R49, RZ, R49 ;  /* 0x00000031ff31723e */ /* 0x000fe200000000ff */
[----:B------:R-:W-:Y:S01]  /*24580*/  FMUL R50, R50, R2 ;  /* 0x0000000232327220 */ /* 0x000fe20000400000 */
[C---:B------:R-:W-:Y:S02]  /*24590*/  ISETP.GT.AND P0, PT, R0.reuse, 0xd8, P1 ;  /* 0x000000d80000780c */ /* 0x040fe40000f04270 */
[C---:B------:R-:W-:Y:S01]  /*245a0*/  ISETP.GT.AND P1, PT, R0.reuse, 0xd9, P1 ;  /* 0x000000d90000780c */ /* 0x040fe20000f24270 */
[----:B------:R-:W-:Y:S01]  /*245b0*/  @P5 STG.E.U16 desc[UR52][R8.64+0x1a2], R49 ;  /* 0x0001a23108005986 */ /* 0x000fe2000c101534 */
[----:B------:R-:W-:Y:S02]  /*245c0*/  ISETP.GT.AND P5, PT, R0, 0xd1, P4 ;  /* 0x000000d10000780c */ /* 0x000fe400027a4270 */
[----:B------:R-:W-:Y:S01]  /*245d0*/  F2FP.F16.F32.PACK_AB R50, RZ, R50 ;  /* 0x00000032ff32723e */ /* 0x000fe200000000ff */
[-C--:B------:R-:W-:Y:S01]  /*245e0*/  FMUL R51, R51, R2.reuse ;  /* 0x0000000233337220 */ /* 0x080fe20000400000 */
[-C--:B------:R-:W-:Y:S01]  /*245f0*/  FMUL R52, R52, R2.reuse ;  /* 0x0000000234347220 */ /* 0x080fe20000400000 */
[----:B------:R-:W-:-:S02]  /*24600*/  FMUL R53, R53, R2 ;  /* 0x0000000235357220 */ /* 0x000fc40000400000 */
[----:B------:R-:W-:Y:S01]  /*24610*/  @P6 STG.E.U16 desc[UR52][R4.64+0x1a0], R50 ;  /* 0x0001a03204006986 */ /* 0x000fe2000c101534 */
[C---:B------:R-:W-:Y:S02]  /*24620*/  ISETP.GT.AND P6, PT, R0.reuse, 0xd8, P4 ;  /* 0x000000d80000780c */ /* 0x040fe400027c4270 */
[----:B------:R-:W-:Y:S02]  /*24630*/  F2FP.F16.F32.PACK_AB R51, RZ, R51 ;  /* 0x00000033ff33723e */ /* 0x000fe400000000ff */
[----:B------:R-:W-:Y:S01]  /*24640*/  ISETP.GT.AND P4, PT, R0, 0xd9, P4 ;  /* 0x000000d90000780c */ /* 0x000fe20002784270 */
[----:B------:R-:W-:Y:S01]  /*24650*/  FMUL R54, R54, R2 ;  /* 0x0000000236367220 */ /* 0x000fe20000400000 */
[----:B------:R-:W-:Y:S01]  /*24660*/  F2FP.F16.F32.PACK_AB R52, RZ, R52 ;  /* 0x00000034ff34723e */ /* 0x000fe200000000ff */
[----:B0-----:R-:W-:Y:S01]  /*24670*/  @P1 IMAD.MOV.U32 R12, RZ, RZ, R8 ;  /* 0x000000ffff0c1224 */ /* 0x001fe200078e0008 */
[----:B------:R-:W-:Y:S01]  /*24680*/  @P1 MOV R13, R9 ;  /* 0x00000009000d1202 */ /* 0x000fe20000000f00 */
[----:B------:R-:W-:Y:S01]  /*24690*/  FMUL R55, R55, R2 ;  /* 0x0000000237377220 */ /* 0x000fe20000400000 */
[----:B------:R-:W-:Y:S01]  /*246a0*/  F2FP.F16.F32.PACK_AB R53, RZ, R53 ;  /* 0x00000035ff35723e */ /* 0x000fe200000000ff */
[----:B------:R-:W-:Y:S01]  /*246b0*/  @P5 STG.E.U16 desc[UR52][R4.64+0x1a2], R51 ;  /* 0x0001a23304005986 */ /* 0x000fe2000c101534 */
[----:B------:R-:W-:-:S03]  /*246c0*/  F2FP.F16.F32.PACK_AB R54, RZ, R54 ;  /* 0x00000036ff36723e */ /* 0x000fc600000000ff */
[----:B------:R-:W-:Y:S01]  /*246d0*/  @P0 STG.E.U16 desc[UR52][R8.64+0x1b0], R52 ;  /* 0x0001b03408000986 */ /* 0x000fe2000c101534 */
[----:B------:R-:W-:-:S03]  /*246e0*/  F2FP.F16.F32.PACK_AB R55, RZ, R55 ;  /* 0x00000037ff37723e */ /* 0x000fc600000000ff */
[----:B------:R-:W-:Y:S01]  /*246f0*/  @P1 STG.E.U16 desc[UR52][R12.64+0x1b2], R53 ;  /* 0x0001b2350c001986 */ /* 0x000fe2000c101534 */
[C---:B------:R-:W-:Y:S02]  /*24700*/  ISETP.GT.AND P1, PT, R0.reuse, 0xc0, P2 ;  /* 0x000000c00000780c */ /* 0x040fe40001724270 */
[C---:B------:R-:W-:Y:S01]  /*24710*/  ISETP.GT.AND P0, PT, R0.reuse, 0xc0, P3 ;  /* 0x000000c00000780c */ /* 0x040fe20001f04270 */
[----:B------:R-:W-:Y:S01]  /*24720*/  @P6 STG.E.U16 desc[UR52][R4.64+0x1b0], R54 ;  /* 0x0001b03604006986 */ /* 0x000fe2000c101534 */
[----:B------:R-:W-:Y:S01]  /*24730*/  ISETP.GT.AND P5, PT, R0, 0xc1, P3 ;  /* 0x000000c10000780c */ /* 0x000fe20001fa4270 */
[-C--:B------:R-:W-:Y:S01]  /*24740*/  FMUL R24, R24, R2.reuse ;  /* 0x0000000218187220 */ /* 0x080fe20000400000 */
[-C--:B------:R-:W-:Y:S01]  /*24750*/  FMUL R25, R25, R2.reuse ;  /* 0x0000000219197220 */ /* 0x080fe20000400000 */
[----:B------:R0:W-:Y:S01]  /*24760*/  @P4 STG.E.U16 desc[UR52][R4.64+0x1b2], R55 ;  /* 0x0001b23704004986 */ /* 0x0001e2000c101534 */
[----:B------:R-:W-:Y:S01]  /*24770*/  ISETP.GT.AND P4, PT, R0, 0xc1, P2 ;  /* 0x000000c10000780c */ /* 0x000fe20001784270 */
[----:B------:R-:W-:Y:S01]  /*24780*/  FMUL R26, R26, R2 ;  /* 0x000000021a1a7220 */ /* 0x000fe20000400000 */
[----:B------:R-:W-:-:S02]  /*24790*/  F2FP.F16.F32.PACK_AB R24, RZ, R24 ;  /* 0x00000018ff18723e */ /* 0x000fc400000000ff */
[----:B------:R-:W-:Y:S01]  /*247a0*/  F2FP.F16.F32.PACK_AB R25, RZ, R25 ;  /* 0x00000019ff19723e */ /* 0x000fe200000000ff */
[----:B------:R-:W-:Y:S01]  /*247b0*/  FMUL R27, R27, R2 ;  /* 0x000000021b1b7220 */ /* 0x000fe20000400000 */
[----:B------:R-:W-:Y:S02]  /*247c0*/  F2FP.F16.F32.PACK_AB R26, RZ, R26 ;  /* 0x0000001aff1a723e */ /* 0x000fe400000000ff */
[C---:B------:R-:W-:Y:S01]  /*247d0*/  ISETP.GT.AND P6, PT, R0.reuse, 0xc8, P2 ;  /* 0x000000c80000780c */ /* 0x040fe200017c4270 */
[----:B0-----:R-:W-:Y:S02]  /*247e0*/  @P1 IMAD.MOV.U32 R4, RZ, RZ, R10 ;  /* 0x000000ffff041224 */ /* 0x001fe400078e000a */
[----:B------:R-:W-:Y:S01]  /*247f0*/  @P1 IMAD.MOV.U32 R5, RZ, RZ, R11 ;  /* 0x000000ffff051224 */ /* 0x000fe200078e000b */
[----:B------:R-:W-:Y:S01]  /*24800*/  @P0 STG.E.U16 desc[UR52][R6.64+0x180], R24 ;  /* 0x0001801806000986 */ /* 0x000fe2000c101534 */
[----:B------:R-:W-:-:S03]  /*24810*/  ISETP.GT.AND P0, PT, R0, 0xc8, P3 ;  /* 0x000000c80000780c */ /* 0x000fc60001f04270 */
[----:B------:R-:W-:Y:S01]  /*24820*/  @P5 STG.E.U16 desc[UR52][R6.64+0x182], R25 ;  /* 0x0001821906005986 */ /* 0x000fe2000c101534 */
[----:B------:R-:W-:Y:S01]  /*24830*/  ISETP.GT.AND P5, PT, R0, 0xc9, P3 ;  /* 0x000000c90000780c */ /* 0x000fe20001fa4270 */
[-C--:B------:R-:W-:Y:S01]  /*24840*/  FMUL R28, R28, R2.reuse ;  /* 0x000000021c1c7220 */ /* 0x080fe20000400000 */
[----:B------:R-:W-:Y:S01]  /*24850*/  F2FP.F16.F32.PACK_AB R27, RZ, R27 ;  /* 0x0000001bff1b723e */ /* 0x000fe200000000ff */
[----:B------:R0:W-:Y:S01]  /*24860*/  @P1 STG.E.U16 desc[UR52][R4.64+0x180], R26 ;  /* 0x0001801a04001986 */ /* 0x0001e2000c101534 */
[----:B------:R-:W-:Y:S01]  /*24870*/  ISETP.GT.AND P1, PT, R0, 0xc9, P2 ;  /* 0x000000c90000780c */ /* 0x000fe20001724270 */
[-C--:B------:R-:W-:Y:S01]  /*24880*/  FMUL R29, R29, R2.reuse ;  /* 0x000000021d1d7220 */ /* 0x080fe20000400000 */
[----:B------:R-:W-:Y:S01]  /*24890*/  FMUL R30, R30, R2 ;  /* 0x000000021e1e7220 */ /* 0x000fe20000400000 */
[----:B------:R-:W-:Y:S02]  /*248a0*/  F2FP.F16.F32.PACK_AB R28, RZ, R28 ;  /* 0x0000001cff1c723e */ /* 0x000fe400000000ff */
[----:B0-----:R-:W-:Y:S01]  /*248b0*/  @P4 MOV R4, R10 ;  /* 0x0000000a00044202 */ /* 0x001fe20000000f00 */
[----:B------:R-:W-:Y:S01]  /*248c0*/  @P4 IMAD.MOV.U32 R5, RZ, RZ, R11 ;  /* 0x000000ffff054224 */ /* 0x000fe200078e000b */
[----:B------:R-:W-:Y:S01]  /*248d0*/  F2FP.F16.F32.PACK_AB R29, RZ, R29 ;  /* 0x0000001dff1d723e */ /* 0x000fe200000000ff */
[----:B------:R-:W-:Y:S01]  /*248e0*/  FMUL R31, R31, R2 ;  /* 0x000000021f1f7220 */ /* 0x000fe20000400000 */
[----:B------:R-:W-:-:S02]  /*248f0*/  F2FP.F16.F32.PACK_AB R30, RZ, R30 ;  /* 0x0000001eff1e723e */ /* 0x000fc400000000ff */
[----:B------:R0:W-:Y:S01]  /*24900*/  @P4 STG.E.U16 desc[UR52][R4.64+0x182], R27 ;  /* 0x0001821b04004986 */ /* 0x0001e2000c101534 */
[----:B------:R-:W-:Y:S01]  /*24910*/  ISETP.GT.AND P4, PT, R0, 0xd0, P3 ;  /* 0x000000d00000780c */ /* 0x000fe20001f84270 */
[----:B------:R-:W-:Y:S02]  /*24920*/  FMUL R32, R32, R2 ;  /* 0x0000000220207220 */ /* 0x000fe40000400000 */
[----:B------:R-:W-:Y:S01]  /*24930*/  @P0 STG.E.U16 desc[UR52][R6.64+0x190], R28 ;  /* 0x0001901c06000986 */ /* 0x000fe2000c101534 */
[----:B------:R-:W-:-:S03]  /*24940*/  F2FP.F16.F32.PACK_AB R31, RZ, R31 ;  /* 0x0000001fff1f723e */ /* 0x000fc600000000ff */
[----:B------:R-:W-:Y:S01]  /*24950*/  @P5 STG.E.U16 desc[UR52][R6.64+0x192], R29 ;  /* 0x0001921d06005986 */ /* 0x000fe2000c101534 */
[----:B0-----:R-:W-:Y:S01]  /*24960*/  @P6 IMAD.MOV.U32 R4, RZ, RZ, R10 ;  /* 0x000000ffff046224 */ /* 0x001fe200078e000a */
[----:B------:R-:W-:Y:S02]  /*24970*/  @P6 MOV R5, R11 ;  /* 0x0000000b00056202 */ /* 0x000fe40000000f00 */
[----:B------:R-:W-:-:S03]  /*24980*/  F2FP.F16.F32.PACK_AB R32, RZ, R32 ;  /* 0x00000020ff20723e */ /* 0x000fc600000000ff */
[----:B------:R0:W-:Y:S01]  /*24990*/  @P6 STG.E.U16 desc[UR52][R4.64+0x190], R30 ;  /* 0x0001901e04006986 */ /* 0x0001e2000c101534 */
[C---:B------:R-:W-:Y:S02]  /*249a0*/  ISETP.GT.AND P5, PT, R0.reuse, 0xd0, P2 ;  /* 0x000000d00000780c */ /* 0x040fe400017a4270 */
[----:B------:R-:W-:Y:S01]  /*249b0*/  ISETP.GT.AND P0, PT, R0, 0xd1, P3 ;  /* 0x000000d10000780c */ /* 0x000fe20001f04270 */
[-C--:B------:R-:W-:Y:S01]  /*249c0*/  FMUL R33, R33, R2.reuse ;  /* 0x0000000221217220 */ /* 0x080fe20000400000 */
[----:B0-----:R-:W-:Y:S02]  /*249d0*/  @P1 IMAD.MOV.U32 R4, RZ, RZ, R10 ;  /* 0x000000ffff041224 */ /* 0x001fe400078e000a */
[----:B------:R-:W-:Y:S02]  /*249e0*/  @P1 IMAD.MOV.U32 R5, RZ, RZ, R11 ;  /* 0x000000ffff051224 */ /* 0x000fe400078e000b */
[----:B------:R-:W-:-:S03]  /*249f0*/  FMUL R34, R34, R2 ;  /* 0x0000000222227220 */ /* 0x000fc60000400000 */
[----:B------:R0:W-:Y:S04]  /*24a00*/  @P1 STG.E.U16 desc[UR52][R4.64+0x192], R31 ;  /* 0x0001921f04001986 */ /* 0x0001e8000c101534 */
[----:B------:R-:W-:Y:S01]  /*24a10*/  @P4 STG.E.U16 desc[UR52][R6.64+0x1a0], R32 ;  /* 0x0001a02006004986 */ /* 0x000fe2000c101534 */
[C---:B------:R-:W-:Y:S02]  /*24a20*/  ISETP.GT.AND P4, PT, R0.reuse, 0xd1, P2 ;  /* 0x000000d10000780c */ /* 0x040fe40001784270 */
[----:B------:R-:W-:Y:S02]  /*24a30*/  F2FP.F16.F32.PACK_AB R33, RZ, R33 ;  /* 0x00000021ff21723e */ /* 0x000fe400000000ff */
[----:B------:R-:W-:Y:S01]  /*24a40*/  ISETP.GT.AND P6, PT, R0, 0xd8, P2 ;  /* 0x000000d80000780c */ /* 0x000fe200017c4270 */
[----:B------:R-:W-:Y:S01]  /*24a50*/  FMUL R35, R35, R2 ;  /* 0x0000000223237220 */ /* 0x000fe20000400000 */
[----:B------:R-:W-:Y:S01]  /*24a60*/  F2FP.F16.F32.PACK_AB R34, RZ, R34 ;  /* 0x00000022ff22723e */ /* 0x000fe200000000ff */
[----:B0-----:R-:W-:Y:S01]  /*24a70*/  @P5 IMAD.MOV.U32 R5, RZ, RZ, R11 ;  /* 0x000000ffff055224 */ /* 0x001fe200078e000b */
[----:B------:R-:W-:-:S02]  /*24a80*/  @P5 MOV R4, R10 ;  /* 0x0000000a00045202 */ /* 0x000fc40000000f00 */
[C---:B------:R-:W-:Y:S01]  /*24a90*/  ISETP.GT.AND P1, PT, R0.reuse, 0xd8, P3 ;  /* 0x000000d80000780c */ /* 0x040fe20001f24270 */
[----:B------:R-:W-:Y:S01]  /*24aa0*/  @P0 STG.E.U16 desc[UR52][R6.64+0x1a2], R33 ;  /* 0x0001a22106000986 */ /* 0x000fe2000c101534 */
[----:B------:R-:W-:Y:S01]  /*24ab0*/  ISETP.GT.AND P3, PT, R0, 0xd9, P3 ;  /* 0x000000d90000780c */ /* 0x000fe20001f64270 */
[-C--:B------:R-:W-:Y:S01]  /*24ac0*/  FMUL R36, R36, R2.reuse ;  /* 0x0000000224247220 */ /* 0x080fe20000400000 */
[----:B------:R-:W-:Y:S01]  /*24ad0*/  ISETP.GT.AND P2, PT, R0, 0xd9, P2 ;  /* 0x000000d90000780c */ /* 0x000fe20001744270 */
[----:B------:R0:W-:Y:S01]  /*24ae0*/  @P5 STG.E.U16 desc[UR52][R4.64+0x1a0], R34 ;  /* 0x0001a02204005986 */ /* 0x0001e2000c101534 */
[-C--:B------:R-:W-:Y:S01]  /*24af0*/  FMUL R37, R37, R2.reuse ;  /* 0x0000000225257220 */ /* 0x080fe20000400000 */
[----:B------:R-:W-:Y:S01]  /*24b00*/  F2FP.F16.F32.PACK_AB R35, RZ, R35 ;  /* 0x00000023ff23723e */ /* 0x000fe200000000ff */
[-C--:B------:R-:W-:Y:S01]  /*24b10*/  FMUL R38, R38, R2.reuse ;  /* 0x0000000226267220 */ /* 0x080fe20000400000 */
[----:B------:R-:W-:Y:S01]  /*24b20*/  FMUL R39, R39, R2 ;  /* 0x0000000227277220 */ /* 0x000fe20000400000 */
[----:B------:R-:W-:-:S02]  /*24b30*/  F2FP.F16.F32.PACK_AB R36, RZ, R36 ;  /* 0x00000024ff24723e */ /* 0x000fc400000000ff */
[----:B------:R-:W-:Y:S01]  /*24b40*/  F2FP.F16.F32.PACK_AB R37, RZ, R37 ;  /* 0x00000025ff25723e */ /* 0x000fe200000000ff */
[----:B0-----:R-:W-:Y:S01]  /*24b50*/  @P4 IMAD.MOV.U32 R4, RZ, RZ, R10 ;  /* 0x000000ffff044224 */ /* 0x001fe200078e000a */
[----:B------:R-:W-:Y:S02]  /*24b60*/  @P4 MOV R5, R11 ;  /* 0x0000000b00054202 */ /* 0x000fe40000000f00 */
[----:B------:R-:W-:-:S03]  /*24b70*/  F2FP.F16.F32.PACK_AB R38, RZ, R38 ;  /* 0x00000026ff26723e */ /* 0x000fc600000000ff */
[----:B------:R0:W-:Y:S01]  /*24b80*/  @P4 STG.E.U16 desc[UR52][R4.64+0x1a2], R35 ;  /* 0x0001a22304004986 */ /* 0x0001e2000c101534 */
[----:B------:R-:W-:-:S03]  /*24b90*/  F2FP.F16.F32.PACK_AB R39, RZ, R39 ;  /* 0x00000027ff27723e */ /* 0x000fc600000000ff */
[----:B------:R1:W-:Y:S04]  /*24ba0*/  @P1 STG.E.U16 desc[UR52][R6.64+0x1b0], R36 ;  /* 0x0001b02406001986 */ /* 0x0003e8000c101534 */
[----:B------:R1:W-:Y:S01]  /*24bb0*/  @P3 STG.E.U16 desc[UR52][R6.64+0x1b2], R37 ;  /* 0x0001b22506003986 */ /* 0x0003e2000c101534 */
[----:B0-----:R-:W-:Y:S02]  /*24bc0*/  @P6 IMAD.MOV.U32 R4, RZ, RZ, R10 ;  /* 0x000000ffff046224 */ /* 0x001fe400078e000a */
[----:B------:R-:W-:-:S05]  /*24bd0*/  @P6 IMAD.MOV.U32 R5, RZ, RZ, R11 ;  /* 0x000000ffff056224 */ /* 0x000fca00078e000b */
[----:B------:R1:W-:Y:S04]  /*24be0*/  @P6 STG.E.U16 desc[UR52][R4.64+0x1b0], R38 ;  /* 0x0001b02604006986 */ /* 0x0003e8000c101534 */
[----:B------:R1:W-:Y:S02]  /*24bf0*/  @P2 STG.E.U16 desc[UR52][R10.64+0x1b2], R39 ;  /* 0x0001b2270a002986 */ /* 0x0003e4000c101534 */
.L_x_694:
[----:B------:R-:W-:Y:S05]  /*24c00*/  BSYNC B0 ;  /* 0x0000000000007941 */ /* 0x000fea0003800000 */
.L_x_28:
[----:B01----:R-:W2:Y:S04]  /*24c10*/  LDL.LU R5, [R1+0x218] ;  /* 0x0002180001057983 */ /* 0x003ea80000300800 */
[----:B------:R-:W2:Y:S01]  /*24c20*/  LDL.LU R4, [R1+0x21c] ;  /* 0x00021c0001047983 */ /* 0x000ea20000300800 */
[----:B------:R-:W-:Y:S01]  /*24c30*/  ULDC UR4, c[0x0][0xc] ;  /* 0x0000030000047ab9 */ /* 0x000fe20000000800 */
[----:B------:R-:W-:Y:S01]  /*24c40*/  ULDC UR5, c[0x0][0x10] ;  /* 0x0000040000057ab9 */ /* 0x000fe20000000800 */
[----:B-----5:R-:W2:Y:S01]  /*24c50*/  LDC R3, c[0x0][0x14] ;  /* 0x00000500ff037b82 */ /* 0x020ea20000000800 */
[----:B------:R-:W-:Y:S01]  /*24c60*/  UIMAD.WIDE.U32 UR4, UR4, UR5, URZ ;  /* 0x00000005040472a5 */ /* 0x000fe2000f8e003f */
[----:B------:R-:W-:Y:S01]  /*24c70*/  PRMT R0, RZ, 0x7610, R0 ;  /* 0x00007610ff007816 */ /* 0x000fe20000000000 */
[----:B------:R-:W-:Y:S01]  /*24c80*/  UMOV UR43, 0xffffffff ;  /* 0xffffffff002b7882 */ /* 0x000fe20000000000 */
[----:B------:R-:W-:-:S03]  /*24c90*/  UMOV UR42, 0xffffffff ;  /* 0xffffffff002a7882 */ /* 0x000fc60000000000 */
[----:B--2---:R-:W-:-:S04]  /*24ca0*/  IMAD.WIDE.U32 R4, R3, UR4, R4 ;  /* 0x0000000403047c25 */ /* 0x004fc8000f8e0004 */
[----:B------:R-:W-:Y:S01]  /*24cb0*/  IMAD R3, R3, UR5, RZ ;  /* 0x0000000503037c24 */ /* 0x000fe2000f8e02ff */
[----:B------:R-:W-:Y:S01]  /*24cc0*/  ULDC.64 UR4, c[0x0][0x650] ;  /* 0x0001940000047ab9 */ /* 0x000fe20000000a00 */
[----:B------:R-:W-:Y:S01]  /*24cd0*/  IMAD.MOV.U32 R7, RZ, RZ, R4 ;  /* 0x000000ffff077224 */ /* 0x000fe200078e0004 */
[----:B------:R-:W-:Y:S02]  /*24ce0*/  ISETP.GE.U32.AND P0, PT, R4, UR4, PT ;  /* 0x0000000404007c0c */ /* 0x000fe4000bf06070 */
[----:B------:R-:W-:-:S04]  /*24cf0*/  IADD3 R6, R5, R3, RZ ;  /* 0x0000000305067210 */ /* 0x000fc80007ffe0ff */
[----:B------:R-:W-:Y:S01]  /*24d00*/  ISETP.GE.U32.AND.EX P0, PT, R6, UR5, PT, P0 ;  /* 0x0000000506007c0c */ /* 0x000fe2000bf06100 */
[----:B------:R0:W-:Y:S04]  /*24d10*/  STL [R1+0x218], R6 ;  /* 0x0002180601007387 */ /* 0x0001e80000100800 */
[----:B------:R0:W-:Y:S08]  /*24d20*/  STL [R1+0x21c], R7 ;  /* 0x00021c0701007387 */ /* 0x0001f00000100800 */
[----:B------:R-:W-:Y:S05]  /*24d30*/  @P0 BRA `(.L_x_695) ;  /* 0x0000000400880947 */ /* 0x000fea0003800000 */
[----:B------:R-:W1:Y:S01]  /*24d40*/  S2UR UR6, SR_CTAID.X ;  /* 0x00000000000679c3 */ /* 0x000e620000002500 */
[----:B------:R-:W-:Y:S01]  /*24d50*/  ULDC.64 UR12, c[0x0][0x628] ;  /* 0x00018a00000c7ab9 */ /* 0x000fe20000000a00 */
[----:B------:R-:W-:Y:S01]  /*24d60*/  ULDC UR4, c[0x0][0x150] ;  /* 0x0000540000047ab9 */ /* 0x000fe20000000800 */
[----:B------:R-:W-:Y:S01]  /*24d70*/  ISETP.NE.U32.AND P0, PT, RZ, UR12, PT ;  /* 0x0000000cff007c0c */ /* 0x000fe2000bf05070 */
[----:B------:R-:W-:Y:S01]  /*24d80*/  ULDC UR15, c[0x0][0x630] ;  /* 0x00018c00000f7ab9 */ /* 0x000fe20000000800 */
[C---:B------:R-:W-:Y:S01]  /*24d90*/  R2UR UR16, R7.reuse ;  /* 0x00000000071072ca */ /* 0x040fe200000e0000 */
[----:B------:R-:W-:Y:S01]  /*24da0*/  ULDC UR19, c[0x0][0x154] ;  /* 0x0000550000137ab9 */ /* 0x000fe20000000800 */
[----:B------:R-:W-:Y:S01]  /*24db0*/  ISETP.NE.AND.EX P0, PT, RZ, UR13, PT, P0 ;  /* 0x0000000dff007c0c */ /* 0x000fe2000bf05300 */
[----:B------:R-:W2:Y:S01]  /*24dc0*/  S2UR UR18, SR_CTAID.Y ;  /* 0x00000000001279c3 */ /* 0x000ea20000002600 */
[----:B------:R-:W-:Y:S02]  /*24dd0*/  R2UR UR17, R6 ;  /* 0x00000000061172ca */ /* 0x000fe400000e0000 */
[----:B------:R-:W-:-:S02]  /*24de0*/  R2UR UR10, R7 ;  /* 0x00000000070a72ca */ /* 0x000fc400000e0000 */
[----:B------:R-:W-:Y:S02]  /*24df0*/  R2UR UR11, R6 ;  /* 0x00000000060b72ca */ /* 0x000fe400000e0000 */
[----:B-1----:R-:W-:-:S05]  /*24e00*/  I2FP.F32.U32 R0, UR6 ;  /* 0x0000000600007c45 */ /* 0x002fca0008201000 */
[----:B------:R-:W-:-:S04]  /*24e10*/  FMUL R0, R0, UR4 ;  /* 0x0000000400007c20 */ /* 0x000fc80008400000 */
[----:B------:R1:W0:Y:S01]  /*24e20*/  F2I.U32.TRUNC.NTZ R3, R0 ;  /* 0x0000000000037305 */ /* 0x000222000020f000 */
[----:B--2---:R-:W-:Y:S05]  /*24e30*/  @!P0 BRA `(.L_x_696) ;  /* 0x0000000000308947 */ /* 0x004fea0003800000 */
        /* <DEDUP_REMOVED lines=12> */
.L_x_696:
[----:B------:R-:W-:Y:S01]  /*24f00*/  USHF.R.U64 UR42, UR10, UR15, UR11 ;  /* 0x0000000f0a2a7299 */ /* 0x000fe2000800120b */
[----:B-1----:R-:W-:Y:S01]  /*24f10*/  I2FP.F32.U32 R0, UR18 ;  /* 0x0000001200007c45 */ /* 0x002fe20008201000 */
[----:B------:R-:W-:Y:S02]  /*24f20*/  USHF.R.U32.HI UR4, URZ, UR15, UR11 ;  /* 0x0000000f3f047299 */ /* 0x000fe4000801160b */
[----:B------:R-:W-:Y:S02]  /*24f30*/  UIADD3 UR10, UP0, URZ, -UR42, URZ ;  /* 0x8000002a3f0a7290 */ /* 0x000fe4000ff1e03f */
[----:B------:R-:W-:Y:S01]  /*24f40*/  FMUL R0, R0, UR19 ;  /* 0x0000001300007c20 */ /* 0x000fe20008400000 */
[----:B------:R-:W-:Y:S01]  /*24f50*/  ULDC.64 UR12, c[0x0][0x620] ;  /* 0x00018800000c7ab9 */ /* 0x000fe20000000a00 */
[----:B------:R-:W-:Y:S01]  /*24f60*/  UIADD3.X UR4, URZ, ~UR4, URZ, UP0, !UPT ;  /* 0x800000043f047290 */ /* 0x000fe200087fe43f */
[----:B------:R-:W-:Y:S01]  /*24f70*/  UMOV UR8, UR16 ;  /* 0x0000001000087c82 */ /* 0x000fe20008000000 */
[----:B------:R-:W-:-:S02]  /*24f80*/  UMOV UR9, UR17 ;  /* 0x0000001100097c82 */ /* 0x000fc40008000000 */
[----:B------:R-:W-:Y:S01]  /*24f90*/  UIMAD UR4, UR4, UR12, URZ ;  /* 0x0000000c040472a4 */ /* 0x000fe2000f8e023f */
[----:B------:R-:W1:Y:S01]  /*24fa0*/  F2I.U32.TRUNC.NTZ R0, R0 ;  /* 0x0000000000007305 */ /* 0x000e62000020f000 */
[----:B------:R-:W-:Y:S01]  /*24fb0*/  UIMAD.WIDE.U32 UR8, UR10, UR12, UR8 ;  /* 0x0000000c0a0872a5 */ /* 0x000fe2000f8e0008 */
[----:B0-----:R-:W-:Y:S01]  /*24fc0*/  R2UR UR12, R3 ;  /* 0x00000000030c72ca */ /* 0x001fe200000e0000 */
[----:B------:R-:W-:Y:S01]  /*24fd0*/  UIMAD UR10, UR10, UR13, UR4 ;  /* 0x0000000d0a0a72a4 */ /* 0x000fe2000f8e0204 */
[----:B------:R-:W-:Y:S01]  /*24fe0*/  ULDC UR11, c[0x0][0x618] ;  /* 0x00018600000b7ab9 */ /* 0x000fe20000000800 */
[----:B------:R-:W-:Y:S02]  /*24ff0*/  ULDC UR21, c[0x0][0x658] ;  /* 0x0001960000157ab9 */ /* 0x000fe40000000800 */
[----:B------:R-:W-:Y:S01]  /*25000*/  UIADD3 UR9, UR9, UR10, URZ ;  /* 0x0000000a09097290 */ /* 0x000fe2000fffe03f */
[----:B------:R-:W-:Y:S01]  /*25010*/  UMOV UR15, 0xffffffff ;  /* 0xffffffff000f7882 */ /* 0x000fe20000000000 */
[----:B------:R-:W-:Y:S01]  /*25020*/  ULDC.64 UR4, c[0x0][0x640] ;  /* 0x0001900000047ab9 */ /* 0x000fe20000000a00 */
[----:B------:R-:W-:Y:S01]  /*25030*/  USHF.L.U32 UR15, UR15, UR21, URZ ;  /* 0x000000150f0f7299 */ /* 0x000fe2000800063f */
[----:B------:R-:W-:Y:S01]  /*25040*/  ISETP.NE.U32.AND P0, PT, RZ, UR4, PT ;  /* 0x00000004ff007c0c */ /* 0x000fe2000bf05070 */
[----:B------:R-:W-:-:S02]  /*25050*/  USHF.R.U64 UR16, UR8, UR11, UR9 ;  /* 0x0000000b08107299 */ /* 0x000fc40008001209 */
[----:B------:R-:W-:Y:S01]  /*25060*/  USHF.R.U32.HI UR8, URZ, UR11, UR9 ;  /* 0x0000000b3f087299 */ /* 0x000fe20008011609 */
[----:B-1----:R-:W-:Y:S01]  /*25070*/  R2UR UR14, R0 ;  /* 0x00000000000e72ca */ /* 0x002fe200000e0000 */
[----:B------:R-:W-:Y:S01]  /*25080*/  ULDC UR17, c[0x0][0x608] ;  /* 0x0001820000117ab9 */ /* 0x000fe20000000800 */
[----:B------:R-:W-:Y:S01]  /*25090*/  ULOP3.LUT UR48, URZ, UR15, URZ, 0x33, !UPT ;  /* 0x0000000f3f307292 */ /* 0x000fe2000f8e333f */
[----:B------:R-:W-:Y:S01]  /*250a0*/  ISETP.NE.AND.EX P0, PT, RZ, UR5, PT, P0 ;  /* 0x00000005ff007c0c */ /* 0x000fe2000bf05300 */
[----:B------:R-:W-:Y:S02]  /*250b0*/  USHF.R.U64 UR15, UR16, UR17, UR8 ;  /* 0x00000011100f7299 */ /* 0x000fe40008001208 */
[----:B------:R-:W-:Y:S02]  /*250c0*/  USHF.R.U32.HI UR8, URZ, UR17, UR8 ;  /* 0x000000113f087299 */ /* 0x000fe40008011608 */
[----:B------:R-:W-:Y:S02]  /*250d0*/  UIADD3 UR12, -UR12, URZ, URZ ;  /* 0x0000003f0c0c7290 */ /* 0x000fe4000fffe13f */
[----:B------:R-:W-:Y:S01]  /*250e0*/  USHF.R.U64 UR17, UR15, UR21, UR8 ;  /* 0x000000150f117299 */ /* 0x000fe20008001208 */
[----:B------:R-:W-:Y:S01]  /*250f0*/  UMOV UR19, 0x1 ;  /* 0x0000000100137882 */ /* 0x000fe20000000000 */
[----:B------:R-:W-:Y:S01]  /*25100*/  ULDC UR13, c[0x0][0x144] ;  /* 0x00005100000d7ab9 */ /* 0x000fe20000000800 */
[----:B------:R-:W-:Y:S01]  /*25110*/  ULDC UR7, c[0x0][0x600] ;  /* 0x0001800000077ab9 */ /* 0x000fe20000000800 */
[----:B------:R-:W-:-:S02]  /*25120*/  USHF.L.U32 UR24, UR19, UR21, URZ ;  /* 0x0000001513187299 */ /* 0x000fc4000800063f */
[----:B------:R-:W-:Y:S02]  /*25130*/  USHF.R.U32.HI UR8, URZ, UR21, UR8 ;  /* 0x000000153f087299 */ /* 0x000fe40008011608 */
[----:B------:R-:W-:Y:S02]  /*25140*/  UIMAD UR21, UR13, UR12, UR6 ;  /* 0x0000000c0d1572a4 */ /* 0x000fe4000f8e0206 */
[----:B------:R-:W-:Y:S02]  /*25150*/  UIADD3 UR20, UR7, -0x1, URZ ;  /* 0xffffffff07147890 */ /* 0x000fe4000fffe03f */
[----:B------:R-:W-:Y:S01]  /*25160*/  UIADD3 UR19, -UR14, URZ, URZ ;  /* 0x0000003f0e137290 */ /* 0x000fe2000fffe13f */
        /* <DEDUP_REMOVED lines=17> */
.L_x_697:
[----:B------:R-:W-:Y:S01]  /*25280*/  UISETP.NE.AND UP0, UPT, UR39, URZ, UPT ;  /* 0x0000003f2700728c */ /* 0x000fe2000bf05270 */
[----:B------:R-:W-:Y:S01]  /*25290*/  IMAD.MOV.U32 R0, RZ, RZ, 0x1 ;  /* 0x00000001ff007424 */ /* 0x000fe200078e00ff */
[----:B------:R-:W-:Y:S02]  /*252a0*/  USHF.R.U64 UR4, UR6, UR22, UR8 ;  /* 0x0000001606047299 */ /* 0x000fe40008001208 */
[----:B------:R-:W-:Y:S02]  /*252b0*/  ULOP3.LUT UR48, UR15, UR48, URZ, 0xc0, !UPT ;  /* 0x000000300f307292 */ /* 0x000fe4000f8ec03f */
[----:B------:R-:W-:Y:S02]  /*252c0*/  UIADD3 UR5, -UR4, URZ, URZ ;  /* 0x0000003f04057290 */ /* 0x000fe4000fffe13f */
[----:B------:R-:W-:Y:S02]  /*252d0*/  UIMAD UR48, UR24, UR4, UR48 ;  /* 0x00000004183072a4 */ /* 0x000fe4000f8e0230 */
[----:B------:R-:W-:-:S02]  /*252e0*/  ULOP3.LUT UR16, UR16, UR20, URZ, 0xc0, !UPT ;  /* 0x0000001410107292 */ /* 0x000fc4000f8ec03f */
[----:B------:R-:W-:Y:S02]  /*252f0*/  @UP0 UIMAD UR21, UR25, UR19, UR18 ;  /* 0x00000013191502a4 */ /* 0x000fe4000f8e0212 */
[----:B------:R-:W-:-:S03]  /*25300*/  UIMAD UR4, UR5, UR23, UR17 ;  /* 0x00000017050472a4 */ /* 0x000fc6000f8e0211 */
[----:B------:R-:W-:Y:S01]  /*25310*/  ULDC UR5, c[0x0][0x610] ;  /* 0x0001840000057ab9 */ /* 0x000fe20000000800 */
[----:B------:R-:W-:Y:S02]  /*25320*/  UIMAD UR4, UR4, UR7, UR16 ;  /* 0x00000007040472a4 */ /* 0x000fe4000f8e0210 */
[----:B------:R-:W-:-:S04]  /*25330*/  UIMAD UR48, UR48, UR5, UR21 ;  /* 0x00000005303072a4 */ /* 0x000fc8000f8e0215 */
[----:B------:R-:W-:Y:S02]  /*25340*/  USEL UR43, UR4, UR48, !UP0 ;  /* 0x00000030042b7287 */ /* 0x000fe4000c000000 */
[----:B------:R-:W-:-:S12]  /*25350*/  USEL UR48, UR48, UR4, !UP0 ;  /* 0x0000000430307287 */ /* 0x000fd8000c000000 */
.L_x_695:
[----:B------:R-:W-:-:S13]  /*25360*/  LOP3.LUT P0, RZ, R0, 0xff, RZ, 0xc0, !PT ;  /* 0x000000ff00ff7812 */ /* 0x000fda000780c0ff */
[----:B------:R-:W-:Y:S05]  /*25370*/  @P0 BRA `(.L_x_698) ;  /* 0xfffffdbc00540947 */ /* 0x000fea000383ffff */
[----:B------:R-:W-:Y:S05]  /*25380*/  EXIT ;  /* 0x000000000000794d */ /* 0x000fea0003800000 */
.L_x_3:
[----:B------:R-:W2:Y:S01]  /*25390*/  LDL R4, [R1+0x21c] ;  /* 0x00021c0001047983 */ /* 0x000ea20000100800 */
[----:B------:R-:W-:-:S03]  /*253a0*/  ULDC.64 UR8, c[0x0][0x650] ;  /* 0x0001940000087ab9 */ /* 0x000fc60000000a00 */
[----:B------:R-:W3:Y:S01]  /*253b0*/  LDL R3, [R1+0x218] ;  /* 0x0002180001037983 */ /* 0x000ee20000100800 */
[----:B------:R-:W-:Y:S01]  /*253c0*/  PRMT R0, RZ, 0x7610, R0 ;  /* 0x00007610ff007816 */ /* 0x000fe20000000000 */
[----:B------:R-:W-:Y:S01]  /*253d0*/  IMAD.MOV.U32 R2, RZ, RZ, -0x1 ;  /* 0xffffffffff027424 */ /* 0x000fe200078e00ff */
[----:B------:R-:W-:Y:S01]  /*253e0*/  MOV R5, 0xffffffff ;  /* 0xffffffff00057802 */ /* 0x000fe20000000f00 */
[----:B------:R-:W-:Y:S01]  /*253f0*/  IMAD.MOV.U32 R10, RZ, RZ, -0x1 ;  /* 0xffffffffff0a7424 */ /* 0x000fe200078e00ff */
[----:B--2---:R-:W-:-:S04]  /*25400*/  ISETP.GE.U32.AND P0, PT, R4, UR8, PT ;  /* 0x0000000804007c0c */ /* 0x004fc8000bf06070 */
[----:B---3--:R-:W-:-:S13]  /*25410*/  ISETP.GE.U32.AND.EX P0, PT, R3, UR9, PT, P0 ;  /* 0x0000000903007c0c */ /* 0x008fda000bf06100 */
[----:B------:R-:W-:Y:S05]  /*25420*/  @P0 BRA `(.L_x_699) ;  /* 0x00000004008c0947 */ /* 0x000fea0003800000 */
[----:B------:R-:W-:Y:S01]  /*25430*/  I2FP.F32.U32 R0, UR4 ;  /* 0x0000000400007c45 */ /* 0x000fe20008201000 */
[----:B0-----:R-:W-:Y:S01]  /*25440*/  ULDC.64 UR16, c[0x0][0x628] ;  /* 0x00018a0000107ab9 */ /* 0x001fe20000000a00 */
        /* <DEDUP_REMOVED lines=24> */
.L_x_700:
        /* <DEDUP_REMOVED lines=24> */
[----:B------:R-:W-:Y:S01]  /*25750*/  UMOV UR19, 0x1 ;  /* 0x0000000100137882 */ /* 0x000fe20000000000 */
[----:B------:R-:W-:Y:S01]  /*25760*/  ULDC UR20, c[0x0][0x608] ;  /* 0x0001820000147ab9 */ /* 0x000fe20000000800 */
[----:B------:R-:W-:Y:S01]  /*25770*/  USHF.L.U32 UR26, UR19, UR23, URZ ;  /* 0x00000017131a7299 */ /* 0x000fe2000800063f */
[----:B------:R-:W-:Y:S01]  /*25780*/  ISETP.NE.AND.EX P0, PT, RZ, UR9, PT, P0 ;  /* 0x00000009ff007c0c */ /* 0x000fe2000bf05300 */
[----:B------:R-:W-:Y:S02]  /*25790*/  USHF.R.U64 UR19, UR18, UR20, UR11 ;  /* 0x0000001412137299 */ /* 0x000fe4000800120b */
[----:B------:R-:W-:Y:S02]  /*257a0*/  USHF.R.U32.HI UR11, URZ, UR20, UR11 ;  /* 0x000000143f0b7299 */ /* 0x000fe4000801160b */
[----:B------:R-:W-:-:S02]  /*257b0*/  UIADD3 UR15, -UR15, URZ, URZ ;  /* 0x0000003f0f0f7290 */ /* 0x000fc4000fffe13f */
[----:B------:R-:W-:Y:S01]  /*257c0*/  USHF.R.U64 UR20, UR19, UR23, UR11 ;  /* 0x0000001713147299 */ /* 0x000fe2000800120b */
[----:B------:R-:W-:Y:S01]  /*257d0*/  ULDC UR16, c[0x0][0x144] ;  /* 0x0000510000107ab9 */ /* 0x000fe20000000800 */
[----:B------:R-:W-:Y:S01]  /*257e0*/  ULDC UR6, c[0x0][0x600] ;  /* 0x0001800000067ab9 */ /* 0x000fe20000000800 */
[----:B------:R-:W-:Y:S02]  /*257f0*/  USHF.R.U32.HI UR11, URZ, UR23, UR11 ;  /* 0x000000173f0b7299 */ /* 0x000fe4000801160b */
[----:B------:R-:W-:Y:S02]  /*25800*/  UIMAD UR23, UR16, UR15, UR4 ;  /* 0x0000000f101772a4 */ /* 0x000fe4000f8e0204 */
[----:B------:R-:W-:Y:S02]  /*25810*/  UIADD3 UR22, UR6, -0x1, URZ ;  /* 0xffffffff06167890 */ /* 0x000fe4000fffe03f */
[----:B------:R-:W-:Y:S02]  /*25820*/  ULOP3.LUT UR27, URZ, UR13, URZ, 0x33, !UPT ;  /* 0x0000000d3f1b7292 */ /* 0x000fe4000f8e333f */
        /* <DEDUP_REMOVED lines=18> */
.L_x_701:
[----:B------:R-:W-:Y:S01]  /*25950*/  UISETP.NE.AND UP0, UPT, UR39, URZ, UPT ;  /* 0x0000003f2700728c */ /* 0x000fe2000bf05270 */
[----:B------:R-:W-:Y:S01]  /*25960*/  MOV R0, 0x1 ;  /* 0x0000000100007802 */ /* 0x000fe20000000f00 */
[----:B------:R-:W-:Y:S01]  /*25970*/  USHF.R.U64 UR8, UR4, UR24, UR11 ;  /* 0x0000001804087299 */ /* 0x000fe2000800120b */
[----:B------:R-:W-:Y:S01]  /*25980*/  IMAD.U32 R10, RZ, RZ, UR5 ;  /* 0x00000005ff0a7e24 */ /* 0x000fe2000f8e00ff */
[----:B------:R-:W-:Y:S02]  /*25990*/  ULOP3.LUT UR4, UR19, UR27, URZ, 0xc0, !UPT ;  /* 0x0000001b13047292 */ /* 0x000fe4000f8ec03f */
[----:B------:R-:W-:Y:S02]  /*259a0*/  ULOP3.LUT UR18, UR18, UR22, URZ, 0xc0, !UPT ;  /* 0x0000001612127292 */ /* 0x000fe4000f8ec03f */
[----:B------:R-:W-:-:S03]  /*259b0*/  UIMAD UR4, UR26, UR8, UR4 ;  /* 0x000000081a0472a4 */ /* 0x000fc6000f8e0204 */
[----:B------:R-:W-:Y:S02]  /*259c0*/  @UP0 UIMAD UR23, UR28, UR21, UR7 ;  /* 0x000000151c1702a4 */ /* 0x000fe4000f8e0207 */
[----:B------:R-:W-:-:S03]  /*259d0*/  UIADD3 UR7, -UR8, URZ, URZ ;  /* 0x0000003f08077290 */ /* 0x000fc6000fffe13f */
[----:B------:R-:W-:Y:S01]  /*259e0*/  ULDC UR8, c[0x0][0x610] ;  /* 0x0001840000087ab9 */ /* 0x000fe20000000800 */
[----:B------:R-:W-:Y:S02]  /*259f0*/  UIMAD UR7, UR7, UR25, UR20 ;  /* 0x00000019070772a4 */ /* 0x000fe4000f8e0214 */
[----:B------:R-:W-:Y:S02]  /*25a00*/  UIMAD UR4, UR4, UR8, UR23 ;  /* 0x00000008040472a4 */ /* 0x000fe4000f8e0217 */
[----:B------:R-:W-:-:S04]  /*25a10*/  UIMAD UR7, UR7, UR6, UR18 ;  /* 0x00000006070772a4 */ /* 0x000fc8000f8e0212 */
[----:B------:R-:W-:Y:S02]  /*25a20*/  USEL UR6, UR7, UR4, !UP0 ;  /* 0x0000000407067287 */ /* 0x000fe4000c000000 */
[----:B------:R-:W-:-:S04]  /*25a30*/  USEL UR4, UR4, UR7, !UP0 ;  /* 0x0000000704047287 */ /* 0x000fc8000c000000 */
[----:B------:R-:W-:Y:S02]  /*25a40*/  IMAD.U32 R2, RZ, RZ, UR6 ;  /* 0x00000006ff027e24 */ /* 0x000fe4000f8e00ff */
[----:B------:R-:W-:-:S07]  /*25a50*/  MOV R5, UR4 ;  /* 0x0000000400057c02 */ /* 0x000fce0008000f00 */
.L_x_699:
[----:B------:R-:W-:-:S08]  /*25a60*/  NOP ;  /* 0x0000000000007918 */ /* 0x000fd00000000000 */
[----:B0-----:R-:W0:-:S00]  /*25a70*/  USETMAXREG.DEALLOC.CTAPOOL 0x18 ;  /* 0x00000018000079c8 */ /* 0x001e0000080e0500 */
[----:B------:R-:W-:-:S13]  /*25a80*/  ISETP.NE.AND P0, PT, RZ, UR10, PT ;  /* 0x0000000aff007c0c */ /* 0x000fda000bf05270 */
[----:B------:R-:W-:Y:S05]  /*25a90*/  @P0 EXIT ;  /* 0x000000000000094d */ /* 0x000fea0003800000 */
[----:B0-----:R-:W-:Y:S01]  /*25aa0*/  LOP3.LUT P0, RZ, R0, 0xff, RZ, 0xc0, !PT ;  /* 0x000000ff00ff7812 */ /* 0x001fe2000780c0ff */
[----:B------:R-:W-:Y:S02]  /*25ab0*/  IMAD.MOV.U32 R0, RZ, RZ, 0x1 ;  /* 0x00000001ff007424 */ /* 0x000fe400078e00ff */
[----:B------:R-:W-:-:S10]  /*25ac0*/  IMAD.MOV.U32 R6, RZ, RZ, RZ ;  /* 0x000000ffff067224 */ /* 0x000fd400078e00ff */
[----:B------:R-:W-:Y:S05]  /*25ad0*/  @!P0 BRA `(.L_x_702) ;  /* 0x0000000c00688947 */ /* 0x000fea0003800000 */
[----:B------:R-:W0:Y:S01]  /*25ae0*/  S2R R3, SR_TID.X ;  /* 0x0000000000037919 */ /* 0x000e220000002100 */
[----:B------:R-:W1:Y:S01]  /*25af0*/  LDC R0, c[0x0][0x28c] ;  /* 0x0000a300ff007b82 */ /* 0x000e620000000800 */
[----:B------:R-:W-:Y:S01]  /*25b00*/  ULDC UR5, c[0x0][0x658] ;  /* 0x0001960000057ab9 */ /* 0x000fe20000000800 */
[----:B------:R-:W-:Y:S01]  /*25b10*/  UMOV UR7, 0xffffffff ;  /* 0xffffffff00077882 */ /* 0x000fe20000000000 */
[----:B------:R-:W-:Y:S01]  /*25b20*/  ULDC UR6, c[0x0][0xc] ;  /* 0x0000030000067ab9 */ /* 0x000fe20000000800 */
[----:B------:R-:W-:Y:S01]  /*25b30*/  USHF.L.U32 UR9, UR7, UR5, URZ ;  /* 0x0000000507097299 */ /* 0x000fe2000800063f */
[----:B------:R-:W-:Y:S01]  /*25b40*/  BSSY B0, `(.L_x_702) ;  /* 0x00000d3000007945 */ /* 0x000fe20003800000 */
[----:B------:R-:W-:Y:S01]  /*25b50*/  UMOV UR8, 0x1 ;  /* 0x0000000100087882 */ /* 0x000fe20000000000 */
[----:B------:R-:W-:Y:S01]  /*25b60*/  ULDC UR7, c[0x0][0x10] ;  /* 0x0000040000077ab9 */ /* 0x000fe20000000800 */
[----:B------:R-:W-:Y:S01]  /*25b70*/  USHF.L.U32 UR5, UR8, UR5, URZ ;  /* 0x0000000508057299 */ /* 0x000fe2000800063f */
[----:B------:R-:W-:Y:S01]  /*25b80*/  IMAD.MOV.U32 R8, RZ, RZ, 0x1 ;  /* 0x00000001ff087424 */ /* 0x000fe200078e00ff */
[----:B------:R-:W-:Y:S01]  /*25b90*/  UIMAD.WIDE.U32 UR6, UR6, UR7, URZ ;  /* 0x00000007060672a5 */ /* 0x000fe2000f8e003f */
[----:B------:R-:W-:Y:S01]  /*25ba0*/  MOV R6, RZ ;  /* 0x000000ff00067202 */ /* 0x000fe20000000f00 */
[----:B------:R-:W-:Y:S01]  /*25bb0*/  ULDC UR8, c[0x0][0x14] ;  /* 0x0000050000087ab9 */ /* 0x000fe20000000800 */
[----:B------:R-:W-:Y:S01]  /*25bc0*/  ULDC UR4, c[0x0][0x600] ;  /* 0x0001800000047ab9 */ /* 0x000fe20000000800 */
[----:B------:R-:W-:-:S02]  /*25bd0*/  UIMAD.WIDE.U32 UR20, UR6, UR8, URZ ;  /* 0x00000008061472a5 */ /* 0x000fc4000f8e003f */
[----:B------:R-:W-:Y:S02]  /*25be0*/  UIMAD UR7, UR7, UR8, URZ ;  /* 0x00000008070772a4 */ /* 0x000fe4000f8e023f */
[----:B------:R-:W-:Y:S02]  /*25bf0*/  ULOP3.LUT UR24, UR38, 0x2, URZ, 0xfc, !UPT ;  /* 0x0000000226187892 */ /* 0x000fe4000f8efc3f */
[----:B------:R-:W-:Y:S02]  /*25c00*/  UIADD3 UR4, UR4, -0x1, URZ ;  /* 0xffffffff04047890 */ /* 0x000fe4000fffe03f */
[----:B------:R-:W-:Y:S01]  /*25c10*/  ULOP3.LUT UR6, URZ, UR9, URZ, 0x33, !UPT ;  /* 0x000000093f067292 */ /* 0x000fe2000f8e333f */
[----:B-1----:R-:W-:Y:S01]  /*25c20*/  IADD3 R0, R0, 0x3f, RZ ;  /* 0x0000003f00007810 */ /* 0x002fe20007ffe0ff */
[----:B------:R-:W-:Y:S01]  /*25c30*/  UIADD3 UR7, UR21, UR7, URZ ;  /* 0x0000000715077290 */ /* 0x000fe2000fffe03f */
[----:B------:R-:W-:Y:S01]  /*25c40*/  ULDC.64 UR22, c[0x0][0x198] ;  /* 0x0000660000167ab9 */ /* 0x000fe20000000a00 */
[----:B0-----:R-:W-:-:S02]  /*25c50*/  LOP3.LUT P3, RZ, R3, 0x7f, RZ, 0xc0, !PT ;  /* 0x0000007f03ff7812 */ /* 0x001fc4000786c0ff */
[----:B------:R-:W-:Y:S02]  /*25c60*/  LOP3.LUT P0, RZ, R3, 0x1f, RZ, 0xc0, !PT ;  /* 0x0000001f03ff7812 */ /* 0x000fe4000780c0ff */
[----:B------:R-:W-:Y:S02]  /*25c70*/  SHF.R.S32.HI R3, RZ, 0x1f, R0 ;  /* 0x0000001fff037819 */ /* 0x000fe40000011400 */
[----:B------:R-:W-:Y:S02]  /*25c80*/  PLOP3.LUT P0, PT, P0, P3, PT, 0x8a, 0x0 ;  /* 0x000000000000781c */ /* 0x000fe40000707172 */
[----:B------:R-:W-:Y:S01]  /*25c90*/  LEA.HI R3, R3, R0, RZ, 0x6 ;  /* 0x0000000003037211 */ /* 0x000fe200078f30ff */
[----:B------:R-:W-:-:S03]  /*25ca0*/  IMAD.MOV.U32 R0, RZ, RZ, 0x1 ;  /* 0x00000001ff007424 */ /* 0x000fc600078e00ff */
[----:B------:R-:W-:-:S05]  /*25cb0*/  SHF.R.S32.HI R7, RZ, 0x6, R3 ;  /* 0x00000006ff077819 */ /* 0x000fca0000011403 */
[----:B------:R-:W-:-:S07]  /*25cc0*/  VIADD R11, R7, 0x1 ;  /* 0x00000001070b7836 */ /* 0x000fce0000000000 */
.L_x_714:
[----:B------:R-:W-:-:S03]  /*25cd0*/  UMOV UR8, 0xffffffff ;  /* 0xffffffff00087882 */ /* 0x000fc60000000000 */
[----:B------:R-:W-:Y:S05]  /*25ce0*/  BRA.DIV UR8, `(.L_x_703) ;  /* 0x0000000e088c7947 */ /* 0x000fea000b800000 */
[----:B------:R-:W-:-:S13]  /*25cf0*/  ELECT P6, URZ, PT ;  /* 0x00000000003f782f */ /* 0x000fda00038c0000 */
.L_x_723:
[----:B------:R-:W0:Y:S01]  /*25d00*/  LDC R3, c[0x0][0x28c] ;  /* 0x0000a300ff037b82 */ /* 0x000e220000000800 */
[----:B------:R-:W-:Y:S01]  /*25d10*/  BSSY B1, `(.L_x_704) ;  /* 0x0000038000017945 */ /* 0x000fe20003800000 */
[----:B0-----:R-:W-:-:S13]  /*25d20*/  ISETP.LT.OR P6, PT, R3, 0x1, !P6 ;  /* 0x000000010300780c */ /* 0x001fda00077c1670 */
[----:B------:R-:W-:Y:S05]  /*25d30*/  @P6 BRA `(.L_x_705) ;  /* 0x0000000000d46947 */ /* 0x000fea0003800000 */
[----:B------:R-:W-:Y:S01]  /*25d40*/  IMAD R2, R2, 0xe0, RZ ;  /* 0x000000e002027824 */ /* 0x000fe200078e02ff */
[----:B------:R-:W-:Y:S01]  /*25d50*/  MOV R4, R11 ;  /* 0x0000000b00047202 */ /* 0x000fe20000000f00 */
[----:B------:R-:W-:Y:S02]  /*25d60*/  IMAD R5, R5, 0x180, RZ ;  /* 0x0000018005057824 */ /* 0x000fe400078e02ff */
[----:B------:R-:W-:Y:S02]  /*25d70*/  IMAD.MOV.U32 R14, RZ, RZ, RZ ;  /* 0x000000ffff0e7224 */ /* 0x000fe400078e00ff */
[----:B------:R-:W-:Y:S02]  /*25d80*/  IMAD.MOV.U32 R3, RZ, RZ, R0 ;  /* 0x000000ffff037224 */ /* 0x000fe400078e0000 */
[----:B------:R-:W-:-:S07]  /*25d90*/  IMAD.MOV.U32 R9, RZ, RZ, R6 ;  /* 0x000000ffff097224 */ /* 0x000fce00078e0006 */
.L_x_709:
[----:B------:R-:W0:Y:S01]  /*25da0*/  S2R R13, SR_CgaCtaId ;  /* 0x00000000000d7919 */ /* 0x000e220000008800 */
[----:B------:R-:W-:-:S04]  /*25db0*/  MOV R12, 0x400 ;  /* 0x00000400000c7802 */ /* 0x000fc80000000f00 */
[----:B0-----:R-:W-:Y:S02]  /*25dc0*/  LEA R16, R13, R12, 0x18 ;  /* 0x0000000c0d107211 */ /* 0x001fe400078ec0ff */
[----:B------:R-:W-:Y:S01]  /*25dd0*/  SHF.L.U32 R12, R3, 0x1f, RZ ;  /* 0x0000001f030c7819 */ /* 0x000fe200000006ff */
[----:B------:R-:W0:Y:S01]  /*25de0*/  @!P3 LDC R13, c[0x0][0x500] ;  /* 0x00014000ff0dbb82 */ /* 0x000e220000000800 */
[----:B------:R-:W-:-:S04]  /*25df0*/  LEA R15, R9, R16, 0x3 ;  /* 0x00000010090f7211 */ /* 0x000fc800078e18ff */
[----:B------:R-:W1:Y:S02]  /*25e00*/  SYNCS.PHASECHK.TRANS64.TRYWAIT P1, [R15+URZ+0x10], R12 ;  /* 0x0000100c0f0075a7 */ /* 0x000e64000802017f */
[----:B-1----:R-:W-:Y:S05]  /*25e10*/  @!P1 BRA `(.L_x_706) ;  /* 0x0000000c00609947 */ /* 0x002fea0003800000 */
.L_x_724:
[----:B------:R-:W-:Y:S01]  /*25e20*/  UPRMT UR8, UR24, 0x9910, URZ ;  /* 0x0000991018087896 */ /* 0x000fe2000800003f */
[----:B0-----:R0:W-:Y:S03]  /*25e30*/  @!P3 SYNCS.ARRIVE.TRANS64 RZ, [R15+URZ], R13 ;  /* 0x0000000d0fffb9a7 */ /* 0x0011e6000800003f */
[----:B------:R-:W-:-:S06]  /*25e40*/  UISETP.NE.AND UP0, UPT, UR8, 0x2, UPT ;  /* 0x000000020800788c */ /* 0x000fcc000bf05270 */
[----:B------:R-:W-:-:S13]  /*25e50*/  PLOP3.LUT P1, PT, PT, PT, UP0, 0x80, 0x0 ;  /* 0x000000000000781c */ /* 0x000fda0003f2f008 */
[----:B0-----:R-:W-:Y:S05]  /*25e60*/  @P1 BRA `(.L_x_707) ;  /* 0x0000000000041947 */ /* 0x001fea0003800000 */
[----:B------:R-:W-:Y:S01]  /*25e70*/  BPT.TRAP 0x1 ;  /* 0x000000040000795c */ /* 0x000fe20000300000 */
.L_x_707:
[----:B------:R-:W-:Y:S05]  /*25e80*/  @P0 BRA `(.L_x_708) ;  /* 0x0000000000040947 */ /* 0x000fea0003800000 */
[----:B------:R-:W-:Y:S01]  /*25e90*/  BPT.TRAP 0x1 ;  /* 0x000000040000795c */ /* 0x000fe20000300000 */
.L_x_708:
[--C-:B-1----:R-:W-:Y:S01]  /*25ea0*/  IMAD R12, R9, 0xc000, R16.reuse ;  /* 0x0000c000090c7824 */ /* 0x102fe200078e0210 */
[----:B------:R-:W-:Y:S01]  /*25eb0*/  R2UR UR18, R5 ;  /* 0x00000000051272ca */ /* 0x000fe200000e0000 */
[----:B------:R-:W-:Y:S01]  /*25ec0*/  IMAD R16, R9, 0x7000, R16 ;  /* 0x0000700009107824 */ /* 0x000fe200078e0210 */
[----:B------:R-:W-:Y:S01]  /*25ed0*/  R2UR UR9, R15 ;  /* 0x000000000f0972ca */ /* 0x000fe200000e0000 */
[----:B------:R-:W-:Y:S01]  /*25ee0*/  VIADD R4, R4, 0xffffffff ;  /* 0xffffffff04047836 */ /* 0x000fe20000000000 */
[----:B------:R-:W-:Y:S01]  /*25ef0*/  R2UR UR8, R12 ;  /* 0x000000000c0872ca */ /* 0x000fe200000e0000 */
[----:B------:R-:W-:Y:S01]  /*25f00*/  UIADD3 UR14, UP0, UR22, 0xf0, URZ ;  /* 0x000000f0160e7890 */ /* 0x000fe2000ff1e03f */
[----:B------:R-:W-:Y:S01]  /*25f10*/  R2UR UR11, R16 ;  /* 0x00000000100b72ca */ /* 0x000fe200000e0000 */
[----:B------:R-:W-:Y:S01]  /*25f20*/  UIADD3 UR26, UP1, UR22, 0x1f0, URZ ;  /* 0x000001f0161a7890 */ /* 0x000fe2000ff3e03f */
[----:B------:R-:W-:Y:S01]  /*25f30*/  R2UR UR10, R14 ;  /* 0x000000000e0a72ca */ /* 0x000fe200000e0000 */
[----:B------:R-:W-:Y:S01]  /*25f40*/  UIADD3.X UR15, URZ, UR23, URZ, UP0, !UPT ;  /* 0x000000173f0f7290 */ /* 0x000fe200087fe43f */
[----:B------:R-:W-:Y:S01]  /*25f50*/  R2UR UR12, R10 ;  /* 0x000000000a0c72ca */ /* 0x000fe200000e0000 */
[----:B------:R-:W-:Y:S01]  /*25f60*/  VIADD R9, R9, 0x1 ;  /* 0x0000000109097836 */ /* 0x000fe20000000000 */
[----:B------:R-:W-:Y:S01]  /*25f70*/  R2UR UR19, R2 ;  /* 0x00000000021372ca */ /* 0x000fe200000e0000 */
[----:B------:R-:W-:Y:S01]  /*25f80*/  UIADD3.X UR27, URZ, UR23, URZ, UP1, !UPT ;  /* 0x000000173f1b7290 */ /* 0x000fe20008ffe43f */
[----:B------:R-:W-:Y:S01]  /*25f90*/  ISETP.GT.AND P2, PT, R4, 0x1, PT ;  /* 0x000000010400780c */ /* 0x000fe20003f44270 */
[----:B------:R-:W-:Y:S01]  /*25fa0*/  UMOV UR16, 0x0 ;  /* 0x0000000000107882 */ /* 0x000fe20000000000 */
[----:B------:R-:W-:Y:S01]  /*25fb0*/  UMOV UR17, 0x10000000 ;  /* 0x1000000000117882 */ /* 0x000fe20000000000 */
[----:B------:R-:W-:Y:S01]  /*25fc0*/  UIADD3 UR8, UR8, 0x100, URZ ;  /* 0x0000010008087890 */ /* 0x000fe2000fffe03f */
[----:B------:R-:W-:Y:S01]  /*25fd0*/  ISETP.NE.AND P1, PT, R9, 0x2, PT ;  /* 0x000000020900780c */ /* 0x000fe20003f25270 */
[----:B------:R-:W-:Y:S01]  /*25fe0*/  UIADD3 UR13, UR11, 0x18100, URZ ;  /* 0x000181000b0d7890 */ /* 0x000fe2000fffe03f */
[----:B------:R-:W-:-:S02]  /*25ff0*/  IADD3 R14, R14, 0x40, RZ ;  /* 0x000000400e0e7810 */ /* 0x000fc40007ffe0ff */
[----:B------:R-:W-:Y:S01]  /*26000*/  UMOV UR11, UR18 ;  /* 0x00000012000b7c82 */ /* 0x000fe20008000000 */
[----:B------:R-:W-:Y:S02]  /*26010*/  SEL R12, RZ, 0x1, P1 ;  /* 0x00000001ff0c7807 */ /* 0x000fe40000800000 */
[----:B------:R-:W-:Y:S01]  /*26020*/  SEL R9, R9, RZ, P1 ;  /* 0x000000ff09097207 */ /* 0x000fe20000800000 */
[----:B------:R0:W-:Y:S01]  /*26030*/  UTMALDG.3D [UR8], [UR14], desc[UR16] ;  /* 0x000010080e0075b4 */ /* 0x0001e20008011000 */
[----:B------:R-:W-:Y:S01]  /*26040*/  LOP3.LUT R3, R3, R12, RZ, 0x3c, !PT ;  /* 0x0000000c03037212 */ /* 0x000fe200078e3cff */
[----:B0-----:R-:W-:Y:S01]  /*26050*/  UMOV UR8, UR13 ;  /* 0x0000000d00087c82 */ /* 0x001fe20008000000 */
[----:B------:R-:W-:Y:S02]  /*26060*/  UMOV UR11, UR19 ;  /* 0x00000013000b7c82 */ /* 0x000fe40008000000 */
[----:B------:R0:W-:Y:S02]  /*26070*/  UTMALDG.3D [UR8], [UR26], desc[UR16] ;  /* 0x000010081a0075b4 */ /* 0x0001e40008011000 */
[----:B0-----:R-:W-:Y:S05]  /*26080*/  @P2 BRA `(.L_x_709) ;  /* 0xfffffffc00442947 */ /* 0x001fea000383ffff */
.L_x_705:
[----:B------:R-:W-:Y:S05]  /*26090*/  BSYNC B1 ;  /* 0x0000000000017941 */ /* 0x000fea0003800000 */
.L_x_704:
[----:B------:R-:W2:Y:S01]  /*260a0*/  LDL.LU R16, [R1+0x218] ;  /* 0x0002180001107983 */ /* 0x000ea20000300800 */
[----:B------:R-:W-:Y:S01]  /*260b0*/  LOP3.LUT P4, RZ, R8, 0xff, RZ, 0xc0, !PT ;  /* 0x000000ff08ff7812 */ /* 0x000fe2000788c0ff */
[----:B------:R-:W-:Y:S01]  /*260c0*/  IMAD.IADD R6, R7, 0x1, R6 ;  /* 0x0000000107067824 */ /* 0x000fe200078e0206 */
[----:B------:R-:W-:Y:S01]  /*260d0*/  ULDC.64 UR8, c[0x0][0x650] ;  /* 0x0001940000087ab9 */ /* 0x000fe20000000a00 */
[----:B------:R-:W3:Y:S01]  /*260e0*/  LDL.LU R15, [R1+0x21c] ;  /* 0x00021c00010f7983 */ /* 0x000ee20000300800 */
[----:B------:R-:W-:Y:S01]  /*260f0*/  BSSY B1, `(.L_x_710) ;  /* 0x0000075000017945 */ /* 0x000fe20003800000 */
[----:B------:R-:W-:Y:S01]  /*26100*/  IMAD.MOV.U32 R5, RZ, RZ, -0x1 ;  /* 0xffffffffff057424 */ /* 0x000fe200078e00ff */
[----:B------:R-:W-:Y:S01]  /*26110*/  SHF.R.U32.HI R2, RZ, 0x1, R6 ;  /* 0x00000001ff027819 */ /* 0x000fe20000011606 */
[----:B------:R-:W-:Y:S01]  /*26120*/  IMAD.MOV.U32 R10, RZ, RZ, -0x1 ;  /* 0xffffffffff0a7424 */ /* 0x000fe200078e00ff */
[----:B------:R-:W-:Y:S02]  /*26130*/  ISETP.GT.U32.AND P1, PT, R6, 0x1, PT ;  /* 0x000000010600780c */ /* 0x000fe40003f24070 */
[----:B------:R-:W-:-:S02]  /*26140*/  LOP3.LUT R2, R2, 0x1, RZ, 0xc0, !PT ;  /* 0x0000000102027812 */ /* 0x000fc400078ec0ff */
[C---:B------:R-:W-:Y:S01]  /*26150*/  ISETP.LT.U32.AND P1, PT, R7.reuse, 0x2, P1 ;  /* 0x000000020700780c */ /* 0x040fe20000f21070 */
[----:B------:R-:W0:Y:S01]  /*26160*/  @P4 S2R R3, SR_CgaCtaId ;  /* 0x0000000000034919 */ /* 0x000e220000008800 */
[----:B------:R-:W-:Y:S02]  /*26170*/  ISETP.NE.U32.AND P2, PT, R2, 0x1, PT ;  /* 0x000000010200780c */ /* 0x000fe40003f45070 */
[----:B------:R-:W-:Y:S02]  /*26180*/  @P4 MOV R2, 0x400 ;  /* 0x0000040000024802 */ /* 0x000fe40000000f00 */
[----:B------:R-:W-:Y:S02]  /*26190*/  ISETP.GT.U32.AND P2, PT, R7, 0x1, !P2 ;  /* 0x000000010700780c */ /* 0x000fe40005744070 */
[----:B------:R-:W-:Y:S02]  /*261a0*/  LOP3.LUT R6, R6, 0x1, RZ, 0xc0, !PT ;  /* 0x0000000106067812 */ /* 0x000fe400078ec0ff */
[----:B------:R-:W-:-:S02]  /*261b0*/  PRMT R8, RZ, 0x7610, R8 ;  /* 0x00007610ff087816 */ /* 0x000fc40000000008 */
[----:B0-----:R-:W-:Y:S02]  /*261c0*/  @P4 LEA R2, R3, R2, 0x18 ;  /* 0x0000000203024211 */ /* 0x001fe400078ec0ff */
[----:B------:R-:W-:Y:S02]  /*261d0*/  SEL R3, RZ, 0x1, !P1 ;  /* 0x00000001ff037807 */ /* 0x000fe40004800000 */
[----:B------:R0:W-:Y:S02]  /*261e0*/  @P4 SYNCS.ARRIVE.TRANS64.A1T0 RZ, [R2+URZ+0x38], RZ ;  /* 0x000038ff02ff49a7 */ /* 0x0001e4000810003f */
[----:B0-----:R-:W-:-:S04]  /*261f0*/  SEL R2, RZ, 0x1, !P2 ;  /* 0x00000001ff027807 */ /* 0x001fc80005000000 */
[--C-:B------:R-:W-:Y:S02]  /*26200*/  LOP3.LUT R0, R2, R0, R3.reuse, 0x96, !PT ;  /* 0x0000000002007212 */ /* 0x100fe400078e9603 */
[----:B------:R-:W-:Y:S02]  /*26210*/  MOV R2, 0xffffffff ;  /* 0xffffffff00027802 */ /* 0x000fe40000000f00 */
[----:B------:R-:W-:Y:S02]  /*26220*/  PRMT R3, RZ, 0x7610, R3 ;  /* 0x00007610ff037816 */ /* 0x000fe40000000003 */
[----:B---3--:R-:W-:-:S04]  /*26230*/  IADD3 R15, P1, R15, UR20, RZ ;  /* 0x000000140f0f7c10 */ /* 0x008fc8000ff3e0ff */
[----:B--2---:R-:W-:Y:S01]  /*26240*/  IADD3.X R16, R16, UR7, RZ, P1, !PT ;  /* 0x0000000710107c10 */ /* 0x004fe20008ffe4ff */
[----:B------:R0:W-:Y:S01]  /*26250*/  STL [R1+0x21c], R15 ;  /* 0x00021c0f01007387 */ /* 0x0001e20000100800 */
[----:B------:R-:W-:-:S03]  /*26260*/  ISETP.GE.U32.AND P1, PT, R15, UR8, PT ;  /* 0x000000080f007c0c */ /* 0x000fc6000bf26070 */
[----:B------:R0:W-:Y:S01]  /*26270*/  STL [R1+0x218], R16 ;  /* 0x0002181001007387 */ /* 0x0001e20000100800 */
[----:B------:R-:W-:-:S13]  /*26280*/  ISETP.GE.U32.AND.EX P1, PT, R16, UR9, PT, P1 ;  /* 0x0000000910007c0c */ /* 0x000fda000bf26110 */
[----:B0-----:R-:W-:Y:S05]  /*26290*/  @P1 BRA `(.L_x_711) ;  /* 0x0000000400681947 */ /* 0x001fea0003800000 */
[----:B------:R-:W0:Y:S01]  /*262a0*/  S2UR UR8, SR_CTAID.X ;  /* 0x00000000000879c3 */ /* 0x000e220000002500 */
[----:B------:R-:W-:Y:S01]  /*262b0*/  ULDC.64 UR10, c[0x0][0x628] ;  /* 0x00018a00000a7ab9 */ /* 0x000fe20000000a00 */
[----:B------:R-:W-:Y:S01]  /*262c0*/  ULDC UR9, c[0x0][0x150] ;  /* 0x0000540000097ab9 */ /* 0x000fe20000000800 */
[----:B------:R-:W-:Y:S01]  /*262d0*/  ISETP.NE.U32.AND P1, PT, RZ, UR10, PT ;  /* 0x0000000aff007c0c */ /* 0x000fe2000bf25070 */
[----:B------:R-:W-:Y:S01]  /*262e0*/  ULDC UR12, c[0x0][0x630] ;  /* 0x00018c00000c7ab9 */ /* 0x000fe20000000800 */
[----:B------:R-:W-:Y:S01]  /*262f0*/  ULDC UR14, c[0x0][0x154] ;  /* 0x00005500000e7ab9 */ /* 0x000fe20000000800 */
[----:B------:R-:W-:Y:S02]  /*26300*/  MOV R3, R16 ;  /* 0x0000001000037202 */ /* 0x000fe40000000f00 */
[----:B------:R-:W1:Y:S01]  /*26310*/  S2UR UR13, SR_CTAID.Y ;  /* 0x00000000000d79c3 */ /* 0x000e620000002600 */
[----:B------:R-:W-:Y:S02]  /*26320*/  ISETP.NE.AND.EX P1, PT, RZ, UR11, PT, P1 ;  /* 0x0000000bff007c0c */ /* 0x000fe4000bf25310 */
[----:B0-----:R-:W-:-:S05]  /*26330*/  I2FP.F32.U32 R2, UR8 ;  /* 0x0000000800027c45 */ /* 0x001fca0008201000 */
[----:B------:R-:W-:Y:S01]  /*26340*/  FMUL R9, R2, UR9 ;  /* 0x0000000902097c20 */ /* 0x000fe20008400000 */
[----:B------:R-:W-:Y:S01]  /*26350*/  IMAD.MOV.U32 R2, RZ, RZ, R15 ;  /* 0x000000ffff027224 */ /* 0x000fe200078e000f */
[----:B-1----:R-:W-:-:S04]  /*26360*/  I2FP.F32.U32 R12, UR13 ;  /* 0x0000000d000c7c45 */ /* 0x002fc80008201000 */
[----:B------:R-:W0:Y:S01]  /*26370*/  F2I.U32.TRUNC.NTZ R9, R9 ;  /* 0x0000000900097305 */ /* 0x000e22000020f000 */
[----:B------:R-:W-:Y:S05]  /*26380*/  @!P1 BRA `(.L_x_712) ;  /* 0x0000000000289947 */ /* 0x000fea0003800000 */
[----:B------:R-:W-:Y:S02]  /*26390*/  ULDC UR9, c[0x0][0x634] ;  /* 0x00018d0000097ab9 */ /* 0x000fe40000000800 */
[----:B------:R-:W-:-:S05]  /*263a0*/  IADD3 R3, P1, R15, UR9, RZ ;  /* 0x000000090f037c10 */ /* 0x000fca000ff3e0ff */
[----:B------:R-:W-:-:S04]  /*263b0*/  IMAD.X R13, RZ, RZ, R16, P1 ;  /* 0x000000ffff0d7224 */ /* 0x000fc800008e0610 */
[----:B------:R-:W-:-:S04]  /*263c0*/  IMAD.WIDE.U32 R4, R13, UR10, RZ ;  /* 0x0000000a0d047c25 */ /* 0x000fc8000f8e00ff */
[----:B------:R-:W-:-:S04]  /*263d0*/  IMAD.WIDE.U32 R4, P1, R3, UR11, R4 ;  /* 0x0000000b03047c25 */ /* 0x000fc8000f820004 */
[----:B------:R-:W-:Y:S01]  /*263e0*/  IMAD.WIDE.U32 R2, R3, UR10, RZ ;  /* 0x0000000a03027c25 */ /* 0x000fe2000f8e00ff */
[----:B------:R-:W-:-:S04]  /*263f0*/  MOV R2, R5 ;  /* 0x0000000500027202 */ /* 0x000fc80000000f00 */
[----:B------:R-:W-:Y:S01]  /*26400*/  IADD3 RZ, P2, R3, R4, RZ ;  /* 0x0000000403ff7210 */ /* 0x000fe20007f5e0ff */
[----:B------:R-:W-:-:S04]  /*26410*/  IMAD.X R3, RZ, RZ, RZ, P1 ;  /* 0x000000ffff037224 */ /* 0x000fc800008e06ff */
[----:B------:R-:W-:-:S08]  /*26420*/  IMAD.WIDE.U32.X R2, R13, UR11, R2, P2 ;  /* 0x0000000b0d027c25 */ /* 0x000fd000090e0402 */
.L_x_712:
[--C-:B------:R-:W-:Y:S01]  /*26430*/  SHF.R.U64 R10, R2, UR12, R3.reuse ;  /* 0x0000000c020a7c19 */ /* 0x100fe20008001203 */
[----:B------:R-:W-:Y:S01]  /*26440*/  ULDC.64 UR10, c[0x0][0x620] ;  /* 0x00018800000a7ab9 */ /* 0x000fe20000000a00 */
[----:B------:R-:W-:Y:S01]  /*26450*/  SHF.R.U32.HI R2, RZ, UR12, R3 ;  /* 0x0000000cff027c19 */ /* 0x000fe20008011603 */
[----:B------:R-:W-:Y:S01]  /*26460*/  FMUL R12, R12, UR14 ;  /* 0x0000000e0c0c7c20 */ /* 0x000fe20008400000 */
[----:B------:R-:W-:Y:S01]  /*26470*/  IADD3 R13, P1, RZ, -R10, RZ ;  /* 0x8000000aff0d7210 */ /* 0x000fe20007f3e0ff */
[----:B------:R-:W-:Y:S01]  /*26480*/  ULDC.64 UR14, c[0x0][0x640] ;  /* 0x00019000000e7ab9 */ /* 0x000fe20000000a00 */
[----:B------:R-:W-:Y:S02]  /*26490*/  MOV R3, R16 ;  /* 0x0000001000037202 */ /* 0x000fe40000000f00 */
[----:B0-----:R-:W-:Y:S01]  /*264a0*/  R2UR UR9, R9 ;  /* 0x00000000090972ca */ /* 0x001fe200000e0000 */
[----:B------:R-:W-:Y:S01]  /*264b0*/  IMAD.X R2, RZ, RZ, ~R2, P1 ;  /* 0x000000ffff027224 */ /* 0x000fe200008e0e02 */
[----:B------:R-:W0:Y:S01]  /*264c0*/  F2I.U32.TRUNC.NTZ R12, R12 ;  /* 0x0000000c000c7305 */ /* 0x000e22000020f000 */
[----:B------:R-:W-:-:S02]  /*264d0*/  ISETP.NE.U32.AND P1, PT, RZ, UR14, PT ;  /* 0x0000000eff007c0c */ /* 0x000fc4000bf25070 */
[----:B------:R-:W-:Y:S02]  /*264e0*/  IMAD R2, R2, UR10, RZ ;  /* 0x0000000a02027c24 */ /* 0x000fe4000f8e02ff */
[----:B------:R-:W-:Y:S02]  /*264f0*/  ISETP.NE.AND.EX P1, PT, RZ, UR15, PT, P1 ;  /* 0x0000000fff007c0c */ /* 0x000fe4000bf25310 */
[----:B------:R-:W-:Y:S02]  /*26500*/  IMAD R5, R13, UR11, R2 ;  /* 0x0000000b0d057c24 */ /* 0x000fe4000f8e0202 */
[----:B------:R-:W-:-:S04]  /*26510*/  IMAD.MOV.U32 R2, RZ, RZ, R15 ;  /* 0x000000ffff027224 */ /* 0x000fc800078e000f */
[----:B------:R-:W-:Y:S01]  /*26520*/  IMAD.WIDE.U32 R2, R13, UR10, R2 ;  /* 0x0000000a0d027c25 */ /* 0x000fe2000f8e0002 */
[----:B------:R-:W-:Y:S01]  /*26530*/  ULDC UR10, c[0x0][0x618] ;  /* 0x00018600000a7ab9 */ /* 0x000fe20000000800 */
[----:B0-----:R-:W-:Y:S02]  /*26540*/  R2UR UR11, R12 ;  /* 0x000000000c0b72ca */ /* 0x001fe400000e0000 */
[----:B------:R-:W-:-:S05]  /*26550*/  IMAD.IADD R3, R3, 0x1, R5 ;  /* 0x0000000103037824 */ /* 0x000fca00078e0205 */
[--C-:B------:R-:W-:Y:S02]  /*26560*/  SHF.R.U64 R9, R2, UR10, R3.reuse ;  /* 0x0000000a02097c19 */ /* 0x100fe40008001203 */
[----:B------:R-:W-:Y:S01]  /*26570*/  SHF.R.U32.HI R2, RZ, UR10, R3 ;  /* 0x0000000aff027c19 */ /* 0x000fe20008011603 */
[----:B------:R-:W-:-:S03]  /*26580*/  ULDC UR10, c[0x0][0x608] ;  /* 0x00018200000a7ab9 */ /* 0x000fc60000000800 */
[--C-:B------:R-:W-:Y:S02]  /*26590*/  SHF.R.U64 R13, R9, UR10, R2.reuse ;  /* 0x0000000a090d7c19 */ /* 0x100fe40008001202 */
[----:B------:R-:W-:Y:S01]  /*265a0*/  SHF.R.U32.HI R2, RZ, UR10, R2 ;  /* 0x0000000aff027c19 */ /* 0x000fe20008011602 */
[----:B------:R-:W-:-:S03]  /*265b0*/  ULDC UR10, c[0x0][0x658] ;  /* 0x00019600000a7ab9 */ /* 0x000fc60000000800 */
[--C-:B------:R-:W-:Y:S02]  /*265c0*/  SHF.R.U64 R12, R13, UR10, R2.reuse ;  /* 0x0000000a0d0c7c19 */ /* 0x100fe40008001202 */
[----:B------:R-:W-:-:S03]  /*265d0*/  SHF.R.U32.HI R15, RZ, UR10, R2 ;  /* 0x0000000aff0f7c19 */ /* 0x000fc60008011602 */
[----:B------:R-:W-:Y:S01]  /*265e0*/  IMAD.MOV.U32 R2, RZ, RZ, R12 ;  /* 0x000000ffff027224 */ /* 0x000fe200078e000c */
[----:B------:R-:W-:Y:S01]  /*265f0*/  MOV R3, R15 ;  /* 0x0000000f00037202 */ /* 0x000fe20000000f00 */
[----:B------:R-:W-:Y:S06]  /*26600*/  @!P1 BRA `(.L_x_713) ;  /* 0x0000000000289947 */ /* 0x000fec0003800000 */
        /* <DEDUP_REMOVED lines=10> */
.L_x_713:
[----:B------:R-:W-:Y:S01]  /*266b0*/  ULDC UR10, c[0x0][0x648] ;  /* 0x00019200000a7ab9 */ /* 0x000fe20000000800 */
[----:B------:R-:W-:Y:S01]  /*266c0*/  UISETP.NE.AND UP0, UPT, UR39, URZ, UPT ;  /* 0x0000003f2700728c */ /* 0x000fe2000bf05270 */
[----:B------:R-:W-:Y:S01]  /*266d0*/  SHF.R.U64 R2, R2, UR10, R3 ;  /* 0x0000000a02027c19 */ /* 0x000fe20008001203 */
[----:B------:R-:W-:Y:S01]  /*266e0*/  ULDC UR10, c[0x0][0x638] ;  /* 0x00018e00000a7ab9 */ /* 0x000fe20000000800 */
[----:B------:R-:W-:Y:S01]  /*266f0*/  UIADD3 UR11, -UR11, URZ, URZ ;  /* 0x0000003f0b0b7290 */ /* 0x000fe2000fffe13f */
[----:B------:R-:W-:Y:S02]  /*26700*/  LOP3.LUT R13, R13, UR6, RZ, 0xc0, !PT ;  /* 0x000000060d0d7c12 */ /* 0x000fe4000f8ec0ff */
[----:B------:R-:W-:Y:S01]  /*26710*/  IMAD.MOV R3, RZ, RZ, -R2 ;  /* 0x000000ffff037224 */ /* 0x000fe200078e0a02 */
[----:B------:R-:W-:Y:S02]  /*26720*/  LOP3.LUT R9, R9, UR4, RZ, 0xc0, !PT ;  /* 0x0000000409097c12 */ /* 0x000fe4000f8ec0ff */
[----:B------:R-:W-:Y:S01]  /*26730*/  IMAD R5, R2, UR5, R13 ;  /* 0x0000000502057c24 */ /* 0x000fe2000f8e020d */
[----:B------:R-:W-:Y:S01]  /*26740*/  PLOP3.LUT P1, PT, PT, PT, UP0, 0x40, 0x0 ;  /* 0x000000000000781c */ /* 0x000fe20003f2e808 */
[----:B------:R-:W-:Y:S01]  /*26750*/  IMAD R12, R3, UR10, R12 ;  /* 0x0000000a030c7c24 */ /* 0x000fe2000f8e020c */
[----:B------:R-:W-:Y:S01]  /*26760*/  UIADD3 UR10, -UR9, URZ, URZ ;  /* 0x0000003f090a7290 */ /* 0x000fe2000fffe13f */
[----:B------:R-:W-:-:S02]  /*26770*/  PLOP3.LUT P2, PT, PT, PT, UP0, 0x40, 0x0 ;  /* 0x000000000000781c */ /* 0x000fc40003f4e808 */
[----:B------:R-:W-:Y:S01]  /*26780*/  ULDC UR9, c[0x0][0x144] ;  /* 0x0000510000097ab9 */ /* 0x000fe20000000800 */
[----:B------:R-:W-:Y:S01]  /*26790*/  MOV R3, 0x1 ;  /* 0x0000000100037802 */ /* 0x000fe20000000f00 */
[----:B------:R-:W-:-:S03]  /*267a0*/  UIMAD UR8, UR9, UR10, UR8 ;  /* 0x0000000a090872a4 */ /* 0x000fc6000f8e0208 */
[----:B------:R-:W-:Y:S02]  /*267b0*/  ULDC UR9, c[0x0][0x148] ;  /* 0x0000520000097ab9 */ /* 0x000fe40000000800 */
[----:B------:R-:W-:-:S03]  /*267c0*/  @UP0 UIMAD UR8, UR9, UR11, UR13 ;  /* 0x0000000b090802a4 */ /* 0x000fc6000f8e020d */
[----:B------:R-:W-:Y:S02]  /*267d0*/  ULDC UR9, c[0x0][0x600] ;  /* 0x0001800000097ab9 */ /* 0x000fe40000000800 */
[----:B------:R-:W-:Y:S02]  /*267e0*/  IMAD R12, R12, UR9, R9 ;  /* 0x000000090c0c7c24 */ /* 0x000fe4000f8e0209 */
[----:B------:R-:W-:Y:S01]  /*267f0*/  IMAD.U32 R2, RZ, RZ, UR8 ;  /* 0x00000008ff027e24 */ /* 0x000fe2000f8e00ff */
[----:B------:R-:W-:-:S03]  /*26800*/  ULDC UR8, c[0x0][0x610] ;  /* 0x0001840000087ab9 */ /* 0x000fc60000000800 */
[----:B------:R-:W-:-:S05]  /*26810*/  IMAD R5, R5, UR8, R2 ;  /* 0x0000000805057c24 */ /* 0x000fca000f8e0202 */
[----:B------:R-:W-:Y:S02]  /*26820*/  SEL R2, R12, R5, P1 ;  /* 0x000000050c027207 */ /* 0x000fe40000800000 */
[----:B------:R-:W-:-:S07]  /*26830*/  SEL R5, R5, R12, P2 ;  /* 0x0000000c05057207 */ /* 0x000fce0001000000 */
.L_x_711:
[----:B------:R-:W-:Y:S05]  /*26840*/  BSYNC B1 ;  /* 0x0000000000017941 */ /* 0x000fea0003800000 */
.L_x_710:
[----:B------:R-:W-:-:S13]  /*26850*/  LOP3.LUT P1, RZ, R3, 0xff, RZ, 0xc0, !PT ;  /* 0x000000ff03ff7812 */ /* 0x000fda000782c0ff */
[----:B------:R-:W-:Y:S05]  /*26860*/  @P1 BRA `(.L_x_714) ;  /* 0xfffffff400181947 */ /* 0x000fea000383ffff */
[----:B------:R-:W-:Y:S05]  /*26870*/  BSYNC B0 ;  /* 0x0000000000007941 */ /* 0x000fea0003800000 */
.L_x_702:
[----:B------:R-:W-:-:S03]  /*26880*/  UMOV UR8, 0xffffffff ;  /* 0xffffffff00087882 */ /* 0x000fc60000000000 */
[----:B------:R-:W-:Y:S05]  /*26890*/  BRA.DIV UR8, `(.L_x_715) ;  /* 0x0000000208d47947 */ /* 0x000fea000b800000 */
[----:B------:R-:W-:-:S13]  /*268a0*/  ELECT P6, URZ, PT ;  /* 0x00000000003f782f */ /* 0x000fda00038c0000 */
.L_x_727:
[----:B------:R-:W-:Y:S04]  /*268b0*/  BSSY B0, `(.L_x_716) ;  /* 0x000001a000007945 */ /* 0x000fe80003800000 */
[----:B------:R-:W-:Y:S05]  /*268c0*/  @!P6 BRA `(.L_x_717) ;  /* 0x000000000060e947 */ /* 0x000fea0003800000 */
[----:B------:R-:W-:-:S04]  /*268d0*/  ULOP3.LUT UR8, UR38, 0x2, URZ, 0xfc, !UPT ;  /* 0x0000000226087892 */ /* 0x000fc8000f8efc3f */
[----:B------:R-:W-:-:S06]  /*268e0*/  UISETP.NE.AND UP0, UPT, UR8, 0x3, UPT ;  /* 0x000000030800788c */ /* 0x000fcc000bf05270 */
[----:B------:R-:W-:-:S13]  /*268f0*/  PLOP3.LUT P0, PT, PT, PT, UP0, 0x80, 0x0 ;  /* 0x000000000000781c */ /* 0x000fda0003f0f008 */
[----:B------:R-:W-:Y:S05]  /*26900*/  @!P0 BRA `(.L_x_718) ;  /* 0x0000000000048947 */ /* 0x000fea0003800000 */
[----:B------:R-:W-:Y:S01]  /*26910*/  BPT.TRAP 0x1 ;  /* 0x000000040000795c */ /* 0x000fe20000300000 */
.L_x_718:
[----:B------:R-:W0:Y:S01]  /*26920*/  S2R R3, SR_CgaCtaId ;  /* 0x0000000000037919 */ /* 0x000e220000008800 */
[----:B------:R-:W-:-:S04]  /*26930*/  MOV R2, 0x400 ;  /* 0x0000040000027802 */ /* 0x000fc80000000f00 */
[----:B0-----:R-:W-:Y:S02]  /*26940*/  LEA R3, R3, R2, 0x18 ;  /* 0x0000000203037211 */ /* 0x001fe400078ec0ff */
[----:B------:R-:W-:-:S03]  /*26950*/  SHF.L.U32 R2, R0, 0x1f, RZ ;  /* 0x0000001f00027819 */ /* 0x000fc600000006ff */
[----:B------:R-:W-:-:S04]  /*26960*/  VIADD R3, R3, 0x10 ;  /* 0x0000001003037836 */ /* 0x000fc80000000000 */
[----:B------:R-:W-:-:S04]  /*26970*/  IMAD R5, R6, 0x8, R3 ;  /* 0x0000000806057824 */ /* 0x000fc800078e0203 */
[----:B------:R-:W0:Y:S02]  /*26980*/  SYNCS.PHASECHK.TRANS64.TRYWAIT P0, [R5+URZ], R2 ;  /* 0x00000002050075a7 */ /* 0x000e24000800017f */
[----:B0-----:R-:W-:Y:S05]  /*26990*/  @!P0 BRA `(.L_x_719) ;  /* 0x0000000000b48947 */ /* 0x001fea0003800000 */
.L_x_728:
[----:B------:R-:W-:-:S04]  /*269a0*/  IADD3 R6, R6, 0x1, RZ ;  /* 0x0000000106067810 */ /* 0x000fc80007ffe0ff */
[----:B------:R-:W-:-:S04]  /*269b0*/  ISETP.NE.AND P0, PT, R6, 0x2, PT ;  /* 0x000000020600780c */ /* 0x000fc80003f05270 */
[----:B0-----:R-:W-:Y:S02]  /*269c0*/  SEL R5, RZ, 0x1, P0 ;  /* 0x00000001ff057807 */ /* 0x001fe40000000000 */
[----:B------:R-:W-:Y:S02]  /*269d0*/  SEL R6, R6, RZ, P0 ;  /* 0x000000ff06067207 */ /* 0x000fe40000000000 */
[----:B------:R-:W-:-:S03]  /*269e0*/  LOP3.LUT R0, R0, R5, RZ, 0x3c, !PT ;  /* 0x0000000500007212 */ /* 0x000fc600078e3cff */
[----:B------:R-:W-:Y:S01]  /*269f0*/  IMAD R3, R6, 0x8, R3 ;  /* 0x0000000806037824 */ /* 0x000fe200078e0203 */
[----:B------:R-:W-:-:S07]  /*26a00*/  SHF.L.U32 R0, R0, 0x1f, RZ ;  /* 0x0000001f00007819 */ /* 0x000fce00000006ff */
.L_x_720:
[----:B0-----:R0:W1:Y:S02]  /*26a10*/  SYNCS.PHASECHK.TRANS64.TRYWAIT P0, [R3+URZ], R0 ;  /* 0x00000000030075a7 */ /* 0x001064000800017f */
[----:B-1----:R-:W-:Y:S05]  /*26a20*/  @!P0 NANOSLEEP.SYNCS 0x989680 ;  /* 0x009896800000895d */ /* 0x002fea0003900000 */
[----:B------:R-:W1:Y:S02]  /*26a30*/  @!P0 SYNCS.PHASECHK.TRANS64 P0, [R3+URZ], R0 ;  /* 0x00000000030085a7 */ /* 0x000e64000800007f */
[----:B-1----:R-:W-:Y:S05]  /*26a40*/  @!P0 BRA `(.L_x_720) ;  /* 0xfffffffc00f08947 */ /* 0x002fea000383ffff */
.L_x_717:
[----:B------:R-:W-:Y:S05]  /*26a50*/  BSYNC B0 ;  /* 0x0000000000007941 */ /* 0x000fea0003800000 */
.L_x_716:
[----:B------:R-:W-:Y:S05]  /*26a60*/  EXIT ;  /* 0x000000000000794d */ /* 0x000fea0003800000 */
.L_x_17:
[----:B-1----:R1:W4:Y:S02]  /*26a70*/  SYNCS.PHASECHK.TRANS64.TRYWAIT P1, [R3+URZ], R0 ;  /* 0x00000000030075a7 */ /* 0x002324000802017f */
[----:B----4-:R-:W-:Y:S05]  /*26a80*/  @!P1 NANOSLEEP.SYNCS 0x989680 ;  /* 0x009896800000995d */ /* 0x010fea0003900000 */
[----:B------:R-:W4:Y:S02]  /*26a90*/  @!P1 SYNCS.PHASECHK.TRANS64 P1, [R3+URZ], R0 ;  /* 0x00000000030095a7 */ /* 0x000f24000802007f */
[----:B----4-:R-:W-:Y:S05]  /*26aa0*/  @!P1 BRA `(.L_x_17) ;  /* 0xfffffffc00f09947 */ /* 0x010fea000383ffff */
[----:B------:R-:W-:Y:S05]  /*26ab0*/  BRA `(.L_x_16) ;  /* 0xfffffda800487947 */ /* 0x000fea000383ffff */
.L_x_22:
[----:B-1----:R-:W-:-:S04]  /*26ac0*/  IMAD.U32 R4, RZ, RZ, UR4 ;  /* 0x00000004ff047e24 */ /* 0x002fc8000f8e00ff */
[----:B------:R1:W2:Y:S03]  /*26ad0*/  SYNCS.PHASECHK.TRANS64.TRYWAIT P1, [R4+URZ], R0 ;  /* 0x00000000040075a7 */ /* 0x0002a6000802017f */
[----:B--2---:R-:W-:Y:S05]  /*26ae0*/  @!P1 NANOSLEEP.SYNCS 0x989680 ;  /* 0x009896800000995d */ /* 0x004fea0003900000 */
[----:B------:R-:W2:Y:S02]  /*26af0*/  @!P1 SYNCS.PHASECHK.TRANS64 P1, [R4+URZ], R0 ;  /* 0x00000000040095a7 */ /* 0x000ea4000802007f */
[----:B--2---:R-:W-:Y:S05]  /*26b00*/  @!P1 BRA `(.L_x_22) ;  /* 0xfffffffc00ec9947 */ /* 0x004fea000383ffff */
[----:B------:R-:W-:Y:S05]  /*26b10*/  BRA `(.L_x_21) ;  /* 0xfffffe0800cc7947 */ /* 0x000fea000383ffff */
.L_x_703:
[----:B------:R-:W-:Y:S01]  /*26b20*/  BSSY B1, `(.L_x_721) ;  /* 0x0000006000017945 */ /* 0x000fe20003800000 */
[----:B------:R-:W-:-:S07]  /*26b30*/  MOV R15, 0xffffffff ;  /* 0xffffffff000f7802 */ /* 0x000fce0000000f00 */
[----:B------:R-:W-:Y:S05]  /*26b40*/  WARPSYNC.COLLECTIVE R15, `(.L_x_722) ;  /* 0x000000000f0c7348 */ /* 0x000fea0003c00000 */
[----:B------:R-:W-:Y:S02]  /*26b50*/  ELECT P6, UR62, PT ;  /* 0x00000000003e782f */ /* 0x000fe400038c0000 */
[----:B------:R-:W-:Y:S01]  /*26b60*/  MOV R14, UR62 ;  /* 0x0000003e000e7c02 */ /* 0x000fe20008000f00 */
[----:B------:R-:W-:Y:S10]  /*26b70*/  ENDCOLLECTIVE ;  /* 0x000000000000791b */ /* 0x000ff40003800000 */
.L_x_722:
[----:B------:R-:W-:Y:S05]  /*26b80*/  BSYNC B1 ;  /* 0x0000000000017941 */ /* 0x000fea0003800000 */
.L_x_721:
[----:B------:R-:W-:Y:S05]  /*26b90*/  BRA `(.L_x_723) ;  /* 0xfffffff000587947 */ /* 0x000fea000383ffff */
.L_x_706:
[----:B-1----:R1:W2:Y:S02]  /*26ba0*/  SYNCS.PHASECHK.TRANS64.TRYWAIT P1, [R15+URZ+0x10], R12 ;  /* 0x0000100c0f0075a7 */ /* 0x0022a4000802017f */
[----:B--2---:R-:W-:Y:S05]  /*26bb0*/  @!P1 NANOSLEEP.SYNCS 0x989680 ;  /* 0x009896800000995d */ /* 0x004fea0003900000 */
[----:B------:R-:W2:Y:S02]  /*26bc0*/  @!P1 SYNCS.PHASECHK.TRANS64 P1, [R15+URZ+0x10], R12 ;  /* 0x0000100c0f0095a7 */ /* 0x000ea4000802007f */
[----:B--2---:R-:W-:Y:S05]  /*26bd0*/  @!P1 BRA `(.L_x_706) ;  /* 0xfffffffc00f09947 */ /* 0x004fea000383ffff */
[----:B------:R-:W-:Y:S05]  /*26be0*/  BRA `(.L_x_724) ;  /* 0xfffffff0008c7947 */ /* 0x000fea000383ffff */
.L_x_715:
[----:B------:R-:W-:Y:S01]  /*26bf0*/  BSSY B0, `(.L_x_725) ;  /* 0x0000006000007945 */ /* 0x000fe20003800000 */
[----:B------:R-:W-:-:S07]  /*26c00*/  IMAD.MOV.U32 R15, RZ, RZ, -0x1 ;  /* 0xffffffffff0f7424 */ /* 0x000fce00078e00ff */
[----:B------:R-:W-:Y:S05]  /*26c10*/  WARPSYNC.COLLECTIVE R15, `(.L_x_726) ;  /* 0x000000000f0c7348 */ /* 0x000fea0003c00000 */
[----:B------:R-:W-:Y:S02]  /*26c20*/  ELECT P6, UR62, PT ;  /* 0x00000000003e782f */ /* 0x000fe400038c0000 */
[----:B------:R-:W-:Y:S01]  /*26c30*/  MOV R14, UR62 ;  /* 0x0000003e000e7c02 */ /* 0x000fe20008000f00 */
[----:B------:R-:W-:Y:S10]  /*26c40*/  ENDCOLLECTIVE ;  /* 0x000000000000791b */ /* 0x000ff40003800000 */
.L_x_726:
[----:B------:R-:W-:Y:S05]  /*26c50*/  BSYNC B0 ;  /* 0x0000000000007941 */ /* 0x000fea0003800000 */
.L_x_725:
[----:B------:R-:W-:Y:S05]  /*26c60*/  BRA `(.L_x_727) ;  /* 0xfffffffc00107947 */ /* 0x000fea000383ffff */
.L_x_719:
[----:B0-----:R0:W1:Y:S02]  /*26c70*/  SYNCS.PHASECHK.TRANS64.TRYWAIT P0, [R5+URZ], R2 ;  /* 0x00000002050075a7 */ /* 0x001064000800017f */
[----:B-1----:R-:W-:Y:S05]  /*26c80*/  @!P0 NANOSLEEP.SYNCS 0x989680 ;  /* 0x009896800000895d */ /* 0x002fea0003900000 */
[----:B------:R-:W1:Y:S02]  /*26c90*/  @!P0 SYNCS.PHASECHK.TRANS64 P0, [R5+URZ], R2 ;  /* 0x00000002050085a7 */ /* 0x000e64000800007f */
[----:B-1----:R-:W-:Y:S05]  /*26ca0*/  @!P0 BRA `(.L_x_719) ;  /* 0xfffffffc00f08947 */ /* 0x002fea000383ffff */
[----:B------:R-:W-:Y:S05]  /*26cb0*/  BRA `(.L_x_728) ;  /* 0xfffffffc00387947 */ /* 0x000fea000383ffff */
.L_x_729:
[----:B------:R-:W-:-:S00]  /*26cc0*/  BRA `(.L_x_729) ;  /* 0xfffffffc00fc7947 */ /* 0x000fc0000383ffff */
[----:B------:R-:W-:-:S00]  /*26cd0*/  NOP ;  /* 0x0000000000007918 */ /* 0x000fc00000000000 */
        /* <DEDUP_REMOVED lines=10> */
.L_x_730:


//--------------------- .nv.global.init           --------------------------
	.section	.nv.global.init,"aw",@progbits
.nv.global.init:
	.type		$str$22,@object
	.size		$str$22,($str$23 - $str$22)
$str$22:
        /*0000*/ 	.byte	0x6b, 0x5f, 0x74, 0x69, 0x6c, 0x65, 0x5f, 0x63, 0x6f, 0x75, 0x6e, 0x74, 0x20, 0x3e, 0x3d, 0x20
        /*0010*/ 	.byte	0x31, 0x00
	.type		$str$23,@object
	.size		$str$23,(__unnamed_1 - $str$23)
$str$23:
        /*0012*/ 	.byte	0x2f, 0x74, 0x6d, 0x70, 0x2f, 0x63, 0x75, 0x74, 0x6c, 0x61, 0x73, 0x73, 0x5f, 0x73, 0x77, 0x65
        /*0022*/ 	.byte	0x65, 0x70, 0x5f, 0x73, 0x72, 0x63, 0x2f, 0x69, 0x6e, 0x63, 0x6c, 0x75, 0x64, 0x65, 0x2f, 0x63
        /*0032*/ 	.byte	0x75, 0x74, 0x6c, 0x61, 0x73, 0x73, 0x2f, 0x67, 0x65, 0x6d, 0x6d, 0x2f, 0x63, 0x6f, 0x6c, 0x6c
        /*0042*/ 	.byte	0x65, 0x63, 0x74, 0x69, 0x76, 0x65, 0x2f, 0x73, 0x6d, 0x39, 0x30, 0x5f, 0x6d, 0x6d, 0x61, 0x5f
        /*0052*/ 	.byte	0x74, 0x6d, 0x61, 0x5f, 0x67, 0x6d, 0x6d, 0x61, 0x5f, 0x73, 0x73, 0x5f, 0x77, 0x61, 0x72, 0x70
        /*0062*/ 	.byte	0x73, 0x70, 0x65, 0x63, 0x69, 0x61, 0x6c, 0x69, 0x7a, 0x65, 0x64, 0x2e, 0x68, 0x70, 0x70, 0x00
	.type		__unnamed_1,@object
	.size		__unnamed_1,(.L_0 - __unnamed_1)
__unnamed_1:
        /* <DEDUP_REMOVED lines=180> */
        /*0bb2*/ 	.byte	0x3a, 0x3a, 0x69, 0x64, 0x65, 0x6e, 0x74, 0x69, 0x74, 0x79, 0x5d, 0x00
.L_0:


//--------------------- .nv.shared._ZN7cutlass13device_kernelINS_4gemm6kernel13GemmUniversalIN4cute5tupleIJiiiiEEENS1_10collective13CollectiveMmaINS1_34MainloopSm90TmaGmmaWarpSpecializedILi2ENS5_IJNS4_1CILi1EEESB_SB_EEENS1_35KernelTmaWarpSpecializedCooperativeEEENS5_IJNSA_ILi384EEENSA_ILi224EEENSA_ILi64EEEEEENS_6half_tENS5_IJlSB_lEEESJ_SK_NS4_8TiledMMAINS4_8MMA_AtomIJNS4_4SM904GMMA25MMA_64x32x16_F32F16F16_SSILNSO_5MajorE0ELSQ_0ELNSO_7ScaleInE1ELSR_1EEEEEENS4_6LayoutINS5_IJNSA_ILi2EEESB_SB_EEENS5_IJSB_NSA_ILi0EEESX_EEEEENS5_IJNS4_10UnderscoreES10_S10_EEEEENS4_13SM90_TMA_LOADENS4_14ComposedLayoutINS4_7SwizzleILi3ELi4ELi3EEENS4_18smem_ptr_flag_bitsILi16EEENSU_INS5_IJNSA_ILi8EEESH_EEENS5_IJSH_SB_EEEEEEEvNS4_8identityES13_S1D_vS1E_EENS_8epilogue10collective6detail29Sm90TmaWarpSpecializedAdapterINS1H_15DefaultEpilogueISJ_SK_SK_NS1G_6thread17LinearCombinationISJ_Li1EffLNS1L_9ScaleType4KindE0ELNS_15FloatRoundStyleE2ESJ_EENS1_15EpilogueDefaultEEEEEvvEEEEvNT_6ParamsE --------------------------
	.section	.nv.shared._ZN7cutlass13device_kernelINS_4gemm6kernel13GemmUniversalIN4cute5tupleIJiiiiEEENS1_10collective13CollectiveMmaINS1_34MainloopSm90TmaGmmaWarpSpecializedILi2ENS5_IJNS4_1CILi1EEESB_SB_EEENS1_35KernelTmaWarpSpecializedCooperativeEEENS5_IJNSA_ILi384EEENSA_ILi224EEENSA_ILi64EEEEEENS_6half_tENS5_IJlSB_lEEESJ_SK_NS4_8TiledMMAINS4_8MMA_AtomIJNS4_4SM904GMMA25MMA_64x32x16_F32F16F16_SSILNSO_5MajorE0ELSQ_0ELNSO_7ScaleInE1ELSR_1EEEEEENS4_6LayoutINS5_IJNSA_ILi2EEESB_SB_EEENS5_IJSB_NSA_ILi0EEESX_EEEEENS5_IJNS4_10UnderscoreES10_S10_EEEEENS4_13SM90_TMA_LOADENS4_14ComposedLayoutINS4_7SwizzleILi3ELi4ELi3EEENS4_18smem_ptr_flag_bitsILi16EEENSU_INS5_IJNSA_ILi8EEESH_EEENS5_IJSH_SB_EEEEEEEvNS4_8identityES13_S1D_vS1E_EENS_8epilogue10collective6detail29Sm90TmaWarpSpecializedAdapterINS1H_15DefaultEpilogueISJ_SK_SK_NS1G_6thread17LinearCombinationISJ_Li1EffLNS1L_9ScaleType4KindE0ELNS_15FloatRoundStyleE2ESJ_EENS1_15EpilogueDefaultEEEEEvvEEEEvNT_6ParamsE,"aw",@nobits
	.sectionflags	@""
	.align	16
	.zero		1024


//--------------------- .nv.shared.reserved.0     --------------------------
	.section	.nv.shared.reserved.0,"aw",@nobits
	.weak		__nv_reservedSMEM_offset_0_alias
	.size		__nv_reservedSMEM_offset_0_alias, 0, 0
	.other		__nv_reservedSMEM_offset_0_alias,@"STO_CUDA_RESERVED_SHARED STV_DEFAULT"
__nv_reservedSMEM_offset_0_alias:
	.zero		0


//--------------------- .nv.global                --------------------------
	.section	.nv.global,"aw",@nobits
.nv.global:
	.type		_ZN40_INTERNAL_3cac6597_4_k_cu_0afa9373_178044cute1_E,@object
	.size		_ZN40_INTERNAL_3cac6597_4_k_cu_0afa9373_178044cute1_E,(_ZN40_INTERNAL_3cac6597_4_k_cu_0afa9373_178044cuda3std3__45__cpo6cbeginE - _ZN40_INTERNAL_3cac6597_4_k_cu_0afa9373_178044cute1_E)
_ZN40_INTERNAL_3cac6597_4_k_cu_0afa9373_178044cute1_E:
	.zero		1
	.type		_ZN40_INTERNAL_3cac6597_4_k_cu_0afa9373_178044cuda3std3__45__cpo6cbeginE,@object
	.size		_ZN40_INTERNAL_3cac6597_4_k_cu_0afa9373_178044cuda3std3__45__cpo6cbeginE,(_ZN40_INTERNAL_3cac6597_4_k_cu_0afa9373_178044cuda3std3__48in_placeE - _ZN40_INTERNAL_3cac6597_4_k_cu_0afa9373_178044cuda3std3__45__cpo6cbeginE)
_ZN40_INTERNAL_3cac6597_4_k_cu_0afa9373_178044cuda3std3__45__cpo6cbeginE:
	.zero		1
	.type		_ZN40_INTERNAL_3cac6597_4_k_cu_0afa9373_178044cuda3std3__48in_placeE,@object
	.size		_ZN40_INTERNAL_3cac6597_4_k_cu_0afa9373_178044cuda3std3__48in_placeE,(_ZN40_INTERNAL_3cac6597_4_k_cu_0afa9373_178044cuda3std6ranges3__45__cpo9iter_moveE - _ZN40_INTERNAL_3cac6597_4_k_cu_0afa9373_178044cuda3std3__48in_placeE)
_ZN40_INTERNAL_3cac6597_4_k_cu_0afa9373_178044cuda3std3__48in_placeE:
	.zero		1
	.type		_ZN40_INTERNAL_3cac6597_4_k_cu_0afa9373_178044cuda3std6ranges3__45__cpo9iter_moveE,@object
	.size		_ZN40_INTERNAL_3cac6597_4_k_cu_0afa9373_178044cuda3std6ranges3__45__cpo9iter_moveE,(_ZN40_INTERNAL_3cac6597_4_k_cu_0afa9373_178044cuda3std3__45__cpo5beginE - _ZN40_INTERNAL_3cac6597_4_k_cu_0afa9373_178044cuda3std6ranges3__45__cpo9iter_moveE)
_ZN40_INTERNAL_3cac6597_4_k_cu_0afa9373_178044cuda3std6ranges3__45__cpo9iter_moveE:
	.zero		1
	.type		_ZN40_INTERNAL_3cac6597_4_k_cu_0afa9373_178044cuda3std3__45__cpo5beginE,@object
	.size		_ZN40_INTERNAL_3cac6597_4_k_cu_0afa9373_178044cuda3std3__45__cpo5beginE,(_ZN40_INTERNAL_3cac6597_4_k_cu_0afa9373_178044cuda3std3__442_GLOBAL__N__3cac6597_4_k_cu_0afa9373_178046ignoreE - _ZN40_INTERNAL_3cac6597_4_k_cu_0afa9373_178044cuda3std3__45__cpo5beginE)
_ZN40_INTERNAL_3cac6597_4_k_cu_0afa9373_178044cuda3std3__45__cpo5beginE:
	.zero		1
	.type		_ZN40_INTERNAL_3cac6597_4_k_cu_0afa9373_178044cuda3std3__442_GLOBAL__N__3cac6597_4_k_cu_0afa9373_178046ignoreE,@object
	.size		_ZN40_INTERNAL_3cac6597_4_k_cu_0afa9373_178044cuda3std3__442_GLOBAL__N__3cac6597_4_k_cu_0afa9373_178046ignoreE,(_ZN40_INTERNAL_3cac6597_4_k_cu_0afa9373_178044cute7productE - _ZN40_INTERNAL_3cac6597_4_k_cu_0afa9373_178044cuda3std3__442_GLOBAL__N__3cac6597_4_k_cu_0afa9373_178046ignoreE)
_ZN40_INTERNAL_3cac6597_4_k_cu_0afa9373_178044cuda3std3__442_GLOBAL__N__3cac6597_4_k_cu_0afa9373_178046ignoreE:
	.zero		1
	.type		_ZN40_INTERNAL_3cac6597_4_k_cu_0afa9373_178044cute7productE,@object
	.size		_ZN40_INTERNAL_3cac6597_4_k_cu_0afa9373_178044cute7productE,(_ZN40_INTERNAL_3cac6597_4_k_cu_0afa9373_178044cuda3std3__45__cpo3endE - _ZN40_INTERNAL_3cac6597_4_k_cu_0afa9373_178044cute7productE)
_ZN40_INTERNAL_3cac6597_4_k_cu_0afa9373_178044cute7productE:
	.zero		1
	.type		_ZN40_INTERNAL_3cac6597_4_k_cu_0afa9373_178044cuda3std3__45__cpo3endE,@object
	.size		_ZN40_INTERNAL_3cac6597_4_k_cu_0afa9373_178044cuda3std3__45__cpo3endE,(_ZN40_INTERNAL_3cac6597_4_k_cu_0afa9373_178044cuda3std3__419piecewise_constructE - _ZN40_INTERNAL_3cac6597_4_k_cu_0afa9373_178044cuda3std3__45__cpo3endE)
_ZN40_INTERNAL_3cac6597_4_k_cu_0afa9373_178044cuda3std3__45__cpo3endE:
	.zero		1
	.type		_ZN40_INTERNAL_3cac6597_4_k_cu_0afa9373_178044cuda3std3__419piecewise_constructE,@object
	.size		_ZN40_INTERNAL_3cac6597_4_k_cu_0afa9373_178044cuda3std3__419piecewise_constructE,(_ZN40_INTERNAL_3cac6597_4_k_cu_0afa9373_178044cuda3std3__45__cpo4cendE - _ZN40_INTERNAL_3cac6597_4_k_cu_0afa9373_178044cuda3std3__419piecewise_constructE)
_ZN40_INTERNAL_3cac6597_4_k_cu_0afa9373_178044cuda3std3__419piecewise_constructE:
	.zero		1
	.type		_ZN40_INTERNAL_3cac6597_4_k_cu_0afa9373_178044cuda3std3__45__cpo4cendE,@object
	.size		_ZN40_INTERNAL_3cac6597_4_k_cu_0afa9373_178044cuda3std3__45__cpo4cendE,(_ZN40_INTERNAL_3cac6597_4_k_cu_0afa9373_178044cuda3std6ranges3__45__cpo4swapE - _ZN40_INTERNAL_3cac6597_4_k_cu_0afa9373_178044cuda3std3__45__cpo4cendE)
_ZN40_INTERNAL_3cac6597_4_k_cu_0afa9373_178044cuda3std3__45__cpo4cendE:
	.zero		1
	.type		_ZN40_INTERNAL_3cac6597_4_k_cu_0afa9373_178044cuda3std6ranges3__45__cpo4swapE,@object
	.size		_ZN40_INTERNAL_3cac6597_4_k_cu_0afa9373_178044cuda3std6ranges3__45__cpo4swapE,(.L_8 - _ZN40_INTERNAL_3cac6597_4_k_cu_0afa9373_178044cuda3std6ranges3__45__cpo4swapE)
_ZN40_INTERNAL_3cac6597_4_k_cu_0afa9373_178044cuda3std6ranges3__45__cpo4swapE:
	.zero		1
.L_8:


//--------------------- .nv.constant0._ZN7cutlass13device_kernelINS_4gemm6kernel13GemmUniversalIN4cute5tupleIJiiiiEEENS1_10collective13CollectiveMmaINS1_34MainloopSm90TmaGmmaWarpSpecializedILi2ENS5_IJNS4_1CILi1EEESB_SB_EEENS1_35KernelTmaWarpSpecializedCooperativeEEENS5_IJNSA_ILi384EEENSA_ILi224EEENSA_ILi64EEEEEENS_6half_tENS5_IJlSB_lEEESJ_SK_NS4_8TiledMMAINS4_8MMA_AtomIJNS4_4SM904GMMA25MMA_64x32x16_F32F16F16_SSILNSO_5MajorE0ELSQ_0ELNSO_7ScaleInE1ELSR_1EEEEEENS4_6LayoutINS5_IJNSA_ILi2EEESB_SB_EEENS5_IJSB_NSA_ILi0EEESX_EEEEENS5_IJNS4_10UnderscoreES10_S10_EEEEENS4_13SM90_TMA_LOADENS4_14ComposedLayoutINS4_7SwizzleILi3ELi4ELi3EEENS4_18smem_ptr_flag_bitsILi16EEENSU_INS5_IJNSA_ILi8EEESH_EEENS5_IJSH_SB_EEEEEEEvNS4_8identityES13_S1D_vS1E_EENS_8epilogue10collective6detail29Sm90TmaWarpSpecializedAdapterINS1H_15DefaultEpilogueISJ_SK_SK_NS1G_6thread17LinearCombinationISJ_Li1EffLNS1L_9ScaleType4KindE0ELNS_15FloatRoundStyleE2ESJ_EENS1_15EpilogueDefaultEEEEEvvEEEEvNT_6ParamsE --------------------------
	.section	.nv.constant0._ZN7cutlass13device_kernelINS_4gemm6kernel13GemmUniversalIN4cute5tupleIJiiiiEEENS1_10collective13CollectiveMmaINS1_34MainloopSm90TmaGmmaWarpSpecializedILi2ENS5_IJNS4_1CILi1EEESB_SB_EEENS1_35KernelTmaWarpSpecializedCooperativeEEENS5_IJNSA_ILi384EEENSA_ILi224EEENSA_ILi64EEEEEENS_6half_tENS5_IJlSB_lEEESJ_SK_NS4_8TiledMMAINS4_8MMA_AtomIJNS4_4SM904GMMA25MMA_64x32x16_F32F16F16_SSILNSO_5MajorE0ELSQ_0ELNSO_7ScaleInE1ELSR_1EEEEEENS4_6LayoutINS5_IJNSA_ILi2EEESB_SB_EEENS5_IJSB_NSA_ILi0EEESX_EEEEENS5_IJNS4_10UnderscoreES10_S10_EEEEENS4_13SM90_TMA_LOADENS4_14ComposedLayoutINS4_7SwizzleILi3ELi4ELi3EEENS4_18smem_ptr_flag_bitsILi16EEENSU_INS5_IJNSA_ILi8EEESH_EEENS5_IJSH_SB_EEEEEEEvNS4_8identityES13_S1D_vS1E_EENS_8epilogue10collective6detail29Sm90TmaWarpSpecializedAdapterINS1H_15DefaultEpilogueISJ_SK_SK_NS1G_6thread17LinearCombinationISJ_Li1EffLNS1L_9ScaleType4KindE0ELNS_15FloatRoundStyleE2ESJ_EENS1_15EpilogueDefaultEEEEEvvEEEEvNT_6ParamsE,"a",@progbits
	.sectionflags	@""
	.align	4
.nv.constant0._ZN7cutlass13device_kernelINS_4gemm6kernel13GemmUniversalIN4cute5tupleIJiiiiEEENS1_10collective13CollectiveMmaINS1_34MainloopSm90TmaGmmaWarpSpecializedILi2ENS5_IJNS4_1CILi1EEESB_SB_EEENS1_35KernelTmaWarpSpecializedCooperativeEEENS5_IJNSA_ILi384EEENSA_ILi224EEENSA_ILi64EEEEEENS_6half_tENS5_IJlSB_lEEESJ_SK_NS4_8TiledMMAINS4_8MMA_AtomIJNS4_4SM904GMMA25MMA_64x32x16_F32F16F16_SSILNSO_5MajorE0ELSQ_0ELNSO_7ScaleInE1ELSR_1EEEEEENS4_6LayoutINS5_IJNSA_ILi2EEESB_SB_EEENS5_IJSB_NSA_ILi0EEESX_EEEEENS5_IJNS4_10UnderscoreES10_S10_EEEEENS4_13SM90_TMA_LOADENS4_14ComposedLayoutINS4_7SwizzleILi3ELi4ELi3EEENS4_18smem_ptr_flag_bitsILi16EEENSU_INS5_IJNSA_ILi8EEESH_EEENS5_IJSH_SB_EEEEEEEvNS4_8identityES13_S1D_vS1E_EENS_8epilogue10collective6detail29Sm90TmaWarpSpecializedAdapterINS1H_15DefaultEpilogueISJ_SK_SK_NS1G_6thread17LinearCombinationISJ_Li1EffLNS1L_9ScaleType4KindE0ELNS_15FloatRoundStyleE2ESJ_EENS1_15EpilogueDefaultEEEEEvvEEEEvNT_6ParamsE:
	.zero		1664


//--------------------- SYMBOLS --------------------------

	.type		.nv.reservedSmem.offset0,@object
	.size		.nv.reservedSmem.offset0,0x4
	.type		__assertfail,@function
